//
// Generated by NVIDIA NVVM Compiler
//
// Compiler Build ID: CL-36424714
// Cuda compilation tools, release 13.0, V13.0.88
// Based on NVVM 20.0.0
//

.version 9.0
.target sm_100
.address_size 64

	// .globl	_ZN3cub18CUB_300001_SM_10006detail11EmptyKernelIvEEvv
.global .align 4 .b8 precalc_xorwow_matrix[102400];
.global .align 4 .b8 precalc_xorwow_offset_matrix[102400];
.global .align 4 .b8 mrg32k3aM1[2304];
.global .align 4 .b8 mrg32k3aM2[2304];
.global .align 4 .b8 mrg32k3aM1SubSeq[2016];
.global .align 4 .b8 mrg32k3aM2SubSeq[2016];
.global .align 4 .b8 mrg32k3aM1Seq[2304];
.global .align 4 .b8 mrg32k3aM2Seq[2304];
.const .align 8 .b8 __cr_lgamma_table[72];
// _ZZN3cub18CUB_300001_SM_10006detail6reduce28DeviceReduceSingleTileKernelINS2_10policy_hubIfjN4cuda3std3__44plusIfEEE10Policy1000EN6thrust24THRUST_300001_SM_1000_NS17counting_iteratorIiNSD_11use_defaultESF_SF_EEPfjS9_ff11estimate_piEEvT0_T1_T2_T3_T4_T6_E12temp_storage has been demoted
// _ZZN3cub18CUB_300001_SM_10006detail6reduce18DeviceReduceKernelINS2_10policy_hubIfjN4cuda3std3__44plusIfEEE10Policy1000EN6thrust24THRUST_300001_SM_1000_NS17counting_iteratorIiNSD_11use_defaultESF_SF_EEjS9_f11estimate_piEEvT0_PT3_T1_NS0_13GridEvenShareISL_EET2_T4_E12temp_storage has been demoted
// _ZZN3cub18CUB_300001_SM_10006detail6reduce28DeviceReduceSingleTileKernelINS2_10policy_hubIfjN4cuda3std3__44plusIfEEE10Policy1000EPfSC_iS9_ffNS7_10__identityEEEvT0_T1_T2_T3_T4_T6_E12temp_storage has been demoted
// _ZZN3cub18CUB_300001_SM_10006detail6reduce28DeviceReduceSingleTileKernelINS2_10policy_hubIfyN4cuda3std3__44plusIfEEE10Policy1000EN6thrust24THRUST_300001_SM_1000_NS17counting_iteratorIiNSD_11use_defaultESF_SF_EEPfyS9_ff11estimate_piEEvT0_T1_T2_T3_T4_T6_E12temp_storage has been demoted
// _ZZN3cub18CUB_300001_SM_10006detail6reduce18DeviceReduceKernelINS2_10policy_hubIfyN4cuda3std3__44plusIfEEE10Policy1000EN6thrust24THRUST_300001_SM_1000_NS17counting_iteratorIiNSD_11use_defaultESF_SF_EEyS9_f11estimate_piEEvT0_PT3_T1_NS0_13GridEvenShareISL_EET2_T4_E12temp_storage has been demoted
// _ZZN3cub18CUB_300001_SM_10006detail6reduce28DeviceReduceSingleTileKernelINS2_10policy_hubIfyN4cuda3std3__44plusIfEEE10Policy1000EPfSC_iS9_ffNS7_10__identityEEEvT0_T1_T2_T3_T4_T6_E12temp_storage has been demoted
.global .align 1 .b8 _ZN30_INTERNAL_cb879107_4_k_cu_main4cuda3std3__45__cpo5beginE[1];
.global .align 1 .b8 _ZN30_INTERNAL_cb879107_4_k_cu_main4cuda3std3__45__cpo3endE[1];
.global .align 1 .b8 _ZN30_INTERNAL_cb879107_4_k_cu_main4cuda3std3__45__cpo6cbeginE[1];
.global .align 1 .b8 _ZN30_INTERNAL_cb879107_4_k_cu_main4cuda3std3__45__cpo4cendE[1];
.global .align 1 .b8 _ZN30_INTERNAL_cb879107_4_k_cu_main4cuda3std3__45__cpo6rbeginE[1];
.global .align 1 .b8 _ZN30_INTERNAL_cb879107_4_k_cu_main4cuda3std3__45__cpo4rendE[1];
.global .align 1 .b8 _ZN30_INTERNAL_cb879107_4_k_cu_main4cuda3std3__45__cpo7crbeginE[1];
.global .align 1 .b8 _ZN30_INTERNAL_cb879107_4_k_cu_main4cuda3std3__45__cpo5crendE[1];
.global .align 1 .b8 _ZN30_INTERNAL_cb879107_4_k_cu_main4cuda3std3__432_GLOBAL__N__cb879107_4_k_cu_main6ignoreE[1];
.global .align 1 .b8 _ZN30_INTERNAL_cb879107_4_k_cu_main4cuda3std3__419piecewise_constructE[1];
.global .align 1 .b8 _ZN30_INTERNAL_cb879107_4_k_cu_main4cuda3std3__48in_placeE[1];
.global .align 1 .b8 _ZN30_INTERNAL_cb879107_4_k_cu_main4cuda3std3__420unreachable_sentinelE[1];
.global .align 1 .b8 _ZN30_INTERNAL_cb879107_4_k_cu_main4cuda3std3__47nulloptE[1];
.global .align 1 .b8 _ZN30_INTERNAL_cb879107_4_k_cu_main4cuda3std3__48unexpectE[1];
.global .align 1 .b8 _ZN30_INTERNAL_cb879107_4_k_cu_main4cuda3std6ranges3__45__cpo4swapE[1];
.global .align 1 .b8 _ZN30_INTERNAL_cb879107_4_k_cu_main4cuda3std6ranges3__45__cpo9iter_moveE[1];
.global .align 1 .b8 _ZN30_INTERNAL_cb879107_4_k_cu_main4cuda3std6ranges3__45__cpo5beginE[1];
.global .align 1 .b8 _ZN30_INTERNAL_cb879107_4_k_cu_main4cuda3std6ranges3__45__cpo3endE[1];
.global .align 1 .b8 _ZN30_INTERNAL_cb879107_4_k_cu_main4cuda3std6ranges3__45__cpo6cbeginE[1];
.global .align 1 .b8 _ZN30_INTERNAL_cb879107_4_k_cu_main4cuda3std6ranges3__45__cpo4cendE[1];
.global .align 1 .b8 _ZN30_INTERNAL_cb879107_4_k_cu_main4cuda3std6ranges3__45__cpo7advanceE[1];
.global .align 1 .b8 _ZN30_INTERNAL_cb879107_4_k_cu_main4cuda3std6ranges3__45__cpo9iter_swapE[1];
.global .align 1 .b8 _ZN30_INTERNAL_cb879107_4_k_cu_main4cuda3std6ranges3__45__cpo4nextE[1];
.global .align 1 .b8 _ZN30_INTERNAL_cb879107_4_k_cu_main4cuda3std6ranges3__45__cpo4prevE[1];
.global .align 1 .b8 _ZN30_INTERNAL_cb879107_4_k_cu_main4cuda3std6ranges3__45__cpo4dataE[1];
.global .align 1 .b8 _ZN30_INTERNAL_cb879107_4_k_cu_main4cuda3std6ranges3__45__cpo5cdataE[1];
.global .align 1 .b8 _ZN30_INTERNAL_cb879107_4_k_cu_main4cuda3std6ranges3__45__cpo4sizeE[1];
.global .align 1 .b8 _ZN30_INTERNAL_cb879107_4_k_cu_main4cuda3std6ranges3__45__cpo5ssizeE[1];
.global .align 1 .b8 _ZN30_INTERNAL_cb879107_4_k_cu_main4cuda3std6ranges3__45__cpo8distanceE[1];
.global .align 1 .b8 _ZN30_INTERNAL_cb879107_4_k_cu_main6thrust24THRUST_300001_SM_1000_NS8cuda_cub3parE[1];
.global .align 1 .b8 _ZN30_INTERNAL_cb879107_4_k_cu_main6thrust24THRUST_300001_SM_1000_NS8cuda_cub10par_nosyncE[1];
.global .align 1 .b8 _ZN30_INTERNAL_cb879107_4_k_cu_main6thrust24THRUST_300001_SM_1000_NS6system6detail10sequential3seqE[1];
.global .align 1 .b8 _ZN30_INTERNAL_cb879107_4_k_cu_main6thrust24THRUST_300001_SM_1000_NS12placeholders2_1E[1];
.global .align 1 .b8 _ZN30_INTERNAL_cb879107_4_k_cu_main6thrust24THRUST_300001_SM_1000_NS12placeholders2_2E[1];
.global .align 1 .b8 _ZN30_INTERNAL_cb879107_4_k_cu_main6thrust24THRUST_300001_SM_1000_NS12placeholders2_3E[1];
.global .align 1 .b8 _ZN30_INTERNAL_cb879107_4_k_cu_main6thrust24THRUST_300001_SM_1000_NS12placeholders2_4E[1];
.global .align 1 .b8 _ZN30_INTERNAL_cb879107_4_k_cu_main6thrust24THRUST_300001_SM_1000_NS12placeholders2_5E[1];
.global .align 1 .b8 _ZN30_INTERNAL_cb879107_4_k_cu_main6thrust24THRUST_300001_SM_1000_NS12placeholders2_6E[1];
.global .align 1 .b8 _ZN30_INTERNAL_cb879107_4_k_cu_main6thrust24THRUST_300001_SM_1000_NS12placeholders2_7E[1];
.global .align 1 .b8 _ZN30_INTERNAL_cb879107_4_k_cu_main6thrust24THRUST_300001_SM_1000_NS12placeholders2_8E[1];
.global .align 1 .b8 _ZN30_INTERNAL_cb879107_4_k_cu_main6thrust24THRUST_300001_SM_1000_NS12placeholders2_9E[1];
.global .align 1 .b8 _ZN30_INTERNAL_cb879107_4_k_cu_main6thrust24THRUST_300001_SM_1000_NS12placeholders3_10E[1];
.global .align 1 .b8 _ZN30_INTERNAL_cb879107_4_k_cu_main6thrust24THRUST_300001_SM_1000_NS3seqE[1];

.visible .entry _ZN3cub18CUB_300001_SM_10006detail11EmptyKernelIvEEvv()
{


	ret;

}
	// .globl	_ZN3cub18CUB_300001_SM_10006detail6reduce28DeviceReduceSingleTileKernelINS2_10policy_hubIfjN4cuda3std3__44plusIfEEE10Policy1000EN6thrust24THRUST_300001_SM_1000_NS17counting_iteratorIiNSD_11use_defaultESF_SF_EEPfjS9_ff11estimate_piEEvT0_T1_T2_T3_T4_T6_
.visible .entry _ZN3cub18CUB_300001_SM_10006detail6reduce28DeviceReduceSingleTileKernelINS2_10policy_hubIfjN4cuda3std3__44plusIfEEE10Policy1000EN6thrust24THRUST_300001_SM_1000_NS17counting_iteratorIiNSD_11use_defaultESF_SF_EEPfjS9_ff11estimate_piEEvT0_T1_T2_T3_T4_T6_(
	.param .align 4 .b8 _ZN3cub18CUB_300001_SM_10006detail6reduce28DeviceReduceSingleTileKernelINS2_10policy_hubIfjN4cuda3std3__44plusIfEEE10Policy1000EN6thrust24THRUST_300001_SM_1000_NS17counting_iteratorIiNSD_11use_defaultESF_SF_EEPfjS9_ff11estimate_piEEvT0_T1_T2_T3_T4_T6__param_0[4],
	.param .u64 .ptr .align 1 _ZN3cub18CUB_300001_SM_10006detail6reduce28DeviceReduceSingleTileKernelINS2_10policy_hubIfjN4cuda3std3__44plusIfEEE10Policy1000EN6thrust24THRUST_300001_SM_1000_NS17counting_iteratorIiNSD_11use_defaultESF_SF_EEPfjS9_ff11estimate_piEEvT0_T1_T2_T3_T4_T6__param_1,
	.param .u32 _ZN3cub18CUB_300001_SM_10006detail6reduce28DeviceReduceSingleTileKernelINS2_10policy_hubIfjN4cuda3std3__44plusIfEEE10Policy1000EN6thrust24THRUST_300001_SM_1000_NS17counting_iteratorIiNSD_11use_defaultESF_SF_EEPfjS9_ff11estimate_piEEvT0_T1_T2_T3_T4_T6__param_2,
	.param .align 1 .b8 _ZN3cub18CUB_300001_SM_10006detail6reduce28DeviceReduceSingleTileKernelINS2_10policy_hubIfjN4cuda3std3__44plusIfEEE10Policy1000EN6thrust24THRUST_300001_SM_1000_NS17counting_iteratorIiNSD_11use_defaultESF_SF_EEPfjS9_ff11estimate_piEEvT0_T1_T2_T3_T4_T6__param_3[1],
	.param .f32 _ZN3cub18CUB_300001_SM_10006detail6reduce28DeviceReduceSingleTileKernelINS2_10policy_hubIfjN4cuda3std3__44plusIfEEE10Policy1000EN6thrust24THRUST_300001_SM_1000_NS17counting_iteratorIiNSD_11use_defaultESF_SF_EEPfjS9_ff11estimate_piEEvT0_T1_T2_T3_T4_T6__param_4,
	.param .align 4 .b8 _ZN3cub18CUB_300001_SM_10006detail6reduce28DeviceReduceSingleTileKernelINS2_10policy_hubIfjN4cuda3std3__44plusIfEEE10Policy1000EN6thrust24THRUST_300001_SM_1000_NS17counting_iteratorIiNSD_11use_defaultESF_SF_EEPfjS9_ff11estimate_piEEvT0_T1_T2_T3_T4_T6__param_5[4]
)
.maxntid 512
.minnctapersm 1
{
	.reg .pred 	%p<482>;
	.reg .b32 	%r<5953>;
	.reg .b32 	%f<2953>;
	.reg .b64 	%rd<3>;
	// demoted variable
	.shared .align 4 .b8 _ZZN3cub18CUB_300001_SM_10006detail6reduce28DeviceReduceSingleTileKernelINS2_10policy_hubIfjN4cuda3std3__44plusIfEEE10Policy1000EN6thrust24THRUST_300001_SM_1000_NS17counting_iteratorIiNSD_11use_defaultESF_SF_EEPfjS9_ff11estimate_piEEvT0_T1_T2_T3_T4_T6_E12temp_storage[84];
	ld.param.u32 	%r1023, [_ZN3cub18CUB_300001_SM_10006detail6reduce28DeviceReduceSingleTileKernelINS2_10policy_hubIfjN4cuda3std3__44plusIfEEE10Policy1000EN6thrust24THRUST_300001_SM_1000_NS17counting_iteratorIiNSD_11use_defaultESF_SF_EEPfjS9_ff11estimate_piEEvT0_T1_T2_T3_T4_T6__param_5];
	ld.param.u32 	%r1021, [_ZN3cub18CUB_300001_SM_10006detail6reduce28DeviceReduceSingleTileKernelINS2_10policy_hubIfjN4cuda3std3__44plusIfEEE10Policy1000EN6thrust24THRUST_300001_SM_1000_NS17counting_iteratorIiNSD_11use_defaultESF_SF_EEPfjS9_ff11estimate_piEEvT0_T1_T2_T3_T4_T6__param_0];
	ld.param.u64 	%rd2, [_ZN3cub18CUB_300001_SM_10006detail6reduce28DeviceReduceSingleTileKernelINS2_10policy_hubIfjN4cuda3std3__44plusIfEEE10Policy1000EN6thrust24THRUST_300001_SM_1000_NS17counting_iteratorIiNSD_11use_defaultESF_SF_EEPfjS9_ff11estimate_piEEvT0_T1_T2_T3_T4_T6__param_1];
	ld.param.u32 	%r1022, [_ZN3cub18CUB_300001_SM_10006detail6reduce28DeviceReduceSingleTileKernelINS2_10policy_hubIfjN4cuda3std3__44plusIfEEE10Policy1000EN6thrust24THRUST_300001_SM_1000_NS17counting_iteratorIiNSD_11use_defaultESF_SF_EEPfjS9_ff11estimate_piEEvT0_T1_T2_T3_T4_T6__param_2];
	ld.param.f32 	%f415, [_ZN3cub18CUB_300001_SM_10006detail6reduce28DeviceReduceSingleTileKernelINS2_10policy_hubIfjN4cuda3std3__44plusIfEEE10Policy1000EN6thrust24THRUST_300001_SM_1000_NS17counting_iteratorIiNSD_11use_defaultESF_SF_EEPfjS9_ff11estimate_piEEvT0_T1_T2_T3_T4_T6__param_4];
	cvta.to.global.u64 	%rd1, %rd2;
	setp.ne.s32 	%p1, %r1022, 0;
	@%p1 bra 	$L__BB1_3;
	mov.u32 	%r5477, %tid.x;
	setp.ne.s32 	%p481, %r5477, 0;
	@%p481 bra 	$L__BB1_296;
	st.global.f32 	[%rd1], %f415;
	bra.uni 	$L__BB1_296;
$L__BB1_3:
	setp.gt.u32 	%p2, %r1022, 8191;
	@%p2 bra 	$L__BB1_40;
	mov.u32 	%r3, %tid.x;
	setp.ge.u32 	%p419, %r3, %r1022;
	mov.f32 	%f2779, 0f00000000;
	mov.u32 	%r5515, %r3;
	@%p419 bra 	$L__BB1_14;
	setp.lt.s32 	%p420, %r1023, 1;
	mov.f32 	%f2768, 0f00000000;
	@%p420 bra 	$L__BB1_13;
	add.s32 	%r5188, %r1021, %r3;
	xor.b32  	%r5189, %r5188, -1429050551;
	mul.lo.s32 	%r5190, %r5189, 1099087573;
	add.s32 	%r5490, %r5190, 5783321;
	xor.b32  	%r5487, %r5190, 362436069;
	add.s32 	%r5486, %r5190, 123456789;
	add.s32 	%r5485, %r5190, -638133224;
	add.s32 	%r5191, %r1023, -1;
	and.b32  	%r8, %r1023, 3;
	setp.lt.u32 	%p421, %r5191, 3;
	mov.b32 	%r5489, -589760388;
	mov.b32 	%r5488, -123459836;
	mov.f32 	%f2767, 0f00000000;
	@%p421 bra 	$L__BB1_9;
	and.b32  	%r9, %r1023, 2147483644;
	mov.b32 	%r5484, 0;
	mov.b32 	%r5489, -589760388;
	mov.b32 	%r5488, -123459836;
	mov.f32 	%f2767, 0f00000000;
$L__BB1_8:
	shr.u32 	%r5195, %r5486, 2;
	xor.b32  	%r5196, %r5195, %r5486;
	shl.b32 	%r5197, %r5490, 4;
	shl.b32 	%r5198, %r5196, 1;
	xor.b32  	%r5199, %r5197, %r5198;
	xor.b32  	%r5200, %r5199, %r5490;
	xor.b32  	%r5201, %r5200, %r5196;
	add.s32 	%r5202, %r5485, %r5201;
	add.s32 	%r5203, %r5202, 362437;
	cvt.rn.f32.u32 	%f2549, %r5203;
	fma.rn.f32 	%f2550, %f2549, 0f2F800000, 0f2F000000;
	shr.u32 	%r5204, %r5487, 2;
	xor.b32  	%r5205, %r5204, %r5487;
	shl.b32 	%r5206, %r5201, 4;
	shl.b32 	%r5207, %r5205, 1;
	xor.b32  	%r5208, %r5207, %r5206;
	xor.b32  	%r5209, %r5208, %r5205;
	xor.b32  	%r5210, %r5209, %r5201;
	add.s32 	%r5211, %r5485, %r5210;
	add.s32 	%r5212, %r5211, 724874;
	cvt.rn.f32.u32 	%f2551, %r5212;
	fma.rn.f32 	%f2552, %f2551, 0f2F800000, 0f2F000000;
	mul.f32 	%f2553, %f2552, %f2552;
	fma.rn.f32 	%f2554, %f2550, %f2550, %f2553;
	sqrt.rn.f32 	%f2555, %f2554;
	setp.le.f32 	%p422, %f2555, 0f3F800000;
	add.f32 	%f2556, %f2767, 0f3F800000;
	selp.f32 	%f2557, %f2556, %f2767, %p422;
	shr.u32 	%r5213, %r5488, 2;
	xor.b32  	%r5214, %r5213, %r5488;
	shl.b32 	%r5215, %r5210, 4;
	shl.b32 	%r5216, %r5214, 1;
	xor.b32  	%r5217, %r5215, %r5216;
	xor.b32  	%r5218, %r5217, %r5210;
	xor.b32  	%r5219, %r5218, %r5214;
	add.s32 	%r5220, %r5485, %r5219;
	add.s32 	%r5221, %r5220, 1087311;
	cvt.rn.f32.u32 	%f2558, %r5221;
	fma.rn.f32 	%f2559, %f2558, 0f2F800000, 0f2F000000;
	shr.u32 	%r5222, %r5489, 2;
	xor.b32  	%r5223, %r5222, %r5489;
	shl.b32 	%r5224, %r5219, 4;
	shl.b32 	%r5225, %r5223, 1;
	xor.b32  	%r5226, %r5225, %r5224;
	xor.b32  	%r5227, %r5226, %r5223;
	xor.b32  	%r5486, %r5227, %r5219;
	add.s32 	%r5228, %r5485, %r5486;
	add.s32 	%r5229, %r5228, 1449748;
	cvt.rn.f32.u32 	%f2560, %r5229;
	fma.rn.f32 	%f2561, %f2560, 0f2F800000, 0f2F000000;
	mul.f32 	%f2562, %f2561, %f2561;
	fma.rn.f32 	%f2563, %f2559, %f2559, %f2562;
	sqrt.rn.f32 	%f2564, %f2563;
	setp.le.f32 	%p423, %f2564, 0f3F800000;
	add.f32 	%f2565, %f2557, 0f3F800000;
	selp.f32 	%f2566, %f2565, %f2557, %p423;
	shr.u32 	%r5230, %r5490, 2;
	xor.b32  	%r5231, %r5230, %r5490;
	shl.b32 	%r5232, %r5486, 4;
	shl.b32 	%r5233, %r5231, 1;
	xor.b32  	%r5234, %r5232, %r5233;
	xor.b32  	%r5235, %r5234, %r5486;
	xor.b32  	%r5487, %r5235, %r5231;
	add.s32 	%r5236, %r5485, %r5487;
	add.s32 	%r5237, %r5236, 1812185;
	cvt.rn.f32.u32 	%f2567, %r5237;
	fma.rn.f32 	%f2568, %f2567, 0f2F800000, 0f2F000000;
	shr.u32 	%r5238, %r5201, 2;
	xor.b32  	%r5239, %r5238, %r5201;
	shl.b32 	%r5240, %r5487, 4;
	shl.b32 	%r5241, %r5239, 1;
	xor.b32  	%r5242, %r5241, %r5240;
	xor.b32  	%r5243, %r5242, %r5239;
	xor.b32  	%r5488, %r5243, %r5487;
	add.s32 	%r5244, %r5485, %r5488;
	add.s32 	%r5245, %r5244, 2174622;
	cvt.rn.f32.u32 	%f2569, %r5245;
	fma.rn.f32 	%f2570, %f2569, 0f2F800000, 0f2F000000;
	mul.f32 	%f2571, %f2570, %f2570;
	fma.rn.f32 	%f2572, %f2568, %f2568, %f2571;
	sqrt.rn.f32 	%f2573, %f2572;
	setp.le.f32 	%p424, %f2573, 0f3F800000;
	add.f32 	%f2574, %f2566, 0f3F800000;
	selp.f32 	%f2575, %f2574, %f2566, %p424;
	shr.u32 	%r5246, %r5210, 2;
	xor.b32  	%r5247, %r5246, %r5210;
	shl.b32 	%r5248, %r5488, 4;
	shl.b32 	%r5249, %r5247, 1;
	xor.b32  	%r5250, %r5248, %r5249;
	xor.b32  	%r5251, %r5250, %r5488;
	xor.b32  	%r5489, %r5251, %r5247;
	add.s32 	%r5252, %r5485, %r5489;
	add.s32 	%r5253, %r5252, 2537059;
	cvt.rn.f32.u32 	%f2576, %r5253;
	fma.rn.f32 	%f2577, %f2576, 0f2F800000, 0f2F000000;
	shr.u32 	%r5254, %r5219, 2;
	xor.b32  	%r5255, %r5254, %r5219;
	shl.b32 	%r5256, %r5489, 4;
	shl.b32 	%r5257, %r5255, 1;
	xor.b32  	%r5258, %r5257, %r5256;
	xor.b32  	%r5259, %r5258, %r5255;
	xor.b32  	%r5490, %r5259, %r5489;
	add.s32 	%r5485, %r5485, 2899496;
	add.s32 	%r5260, %r5490, %r5485;
	cvt.rn.f32.u32 	%f2578, %r5260;
	fma.rn.f32 	%f2579, %f2578, 0f2F800000, 0f2F000000;
	mul.f32 	%f2580, %f2579, %f2579;
	fma.rn.f32 	%f2581, %f2577, %f2577, %f2580;
	sqrt.rn.f32 	%f2582, %f2581;
	setp.le.f32 	%p425, %f2582, 0f3F800000;
	add.f32 	%f2583, %f2575, 0f3F800000;
	selp.f32 	%f2767, %f2583, %f2575, %p425;
	add.s32 	%r5484, %r5484, 4;
	setp.ne.s32 	%p426, %r5484, %r9;
	@%p426 bra 	$L__BB1_8;
$L__BB1_9:
	setp.eq.s32 	%p427, %r8, 0;
	@%p427 bra 	$L__BB1_12;
	mov.b32 	%r5494, 0;
$L__BB1_11:
	.pragma "nounroll";
	mov.u32 	%r33, %r5488;
	mov.u32 	%r5488, %r5490;
	mov.u32 	%r34, %r5489;
	shr.u32 	%r5262, %r5486, 2;
	xor.b32  	%r5263, %r5262, %r5486;
	shl.b32 	%r5264, %r5488, 4;
	shl.b32 	%r5265, %r5263, 1;
	xor.b32  	%r5266, %r5264, %r5265;
	xor.b32  	%r5267, %r5266, %r5488;
	xor.b32  	%r5489, %r5267, %r5263;
	add.s32 	%r5268, %r5485, %r5489;
	add.s32 	%r5269, %r5268, 362437;
	cvt.rn.f32.u32 	%f2584, %r5269;
	fma.rn.f32 	%f2585, %f2584, 0f2F800000, 0f2F000000;
	shr.u32 	%r5270, %r5487, 2;
	xor.b32  	%r5271, %r5270, %r5487;
	shl.b32 	%r5272, %r5489, 4;
	shl.b32 	%r5273, %r5271, 1;
	xor.b32  	%r5274, %r5273, %r5272;
	xor.b32  	%r5275, %r5274, %r5271;
	xor.b32  	%r5490, %r5275, %r5489;
	add.s32 	%r5485, %r5485, 724874;
	add.s32 	%r5276, %r5490, %r5485;
	cvt.rn.f32.u32 	%f2586, %r5276;
	fma.rn.f32 	%f2587, %f2586, 0f2F800000, 0f2F000000;
	mul.f32 	%f2588, %f2587, %f2587;
	fma.rn.f32 	%f2589, %f2585, %f2585, %f2588;
	sqrt.rn.f32 	%f2590, %f2589;
	setp.le.f32 	%p428, %f2590, 0f3F800000;
	add.f32 	%f2591, %f2767, 0f3F800000;
	selp.f32 	%f2767, %f2591, %f2767, %p428;
	add.s32 	%r5494, %r5494, 1;
	setp.ne.s32 	%p429, %r5494, %r8;
	mov.u32 	%r5487, %r34;
	mov.u32 	%r5486, %r33;
	@%p429 bra 	$L__BB1_11;
$L__BB1_12:
	mul.f32 	%f2768, %f2767, 0f40800000;
$L__BB1_13:
	cvt.rn.f32.s32 	%f2592, %r1023;
	div.rn.f32 	%f2779, %f2768, %f2592;
	add.s32 	%r5515, %r3, 512;
$L__BB1_14:
	setp.ge.u32 	%p430, %r5515, %r1022;
	@%p430 bra 	$L__BB1_31;
	setp.lt.s32 	%p431, %r1023, 1;
	cvt.rn.f32.s32 	%f12, %r1023;
	@%p431 bra 	$L__BB1_26;
	add.s32 	%r43, %r1023, -1;
	and.b32  	%r44, %r1023, 3;
	and.b32  	%r5282, %r1023, 2147483644;
	neg.s32 	%r45, %r5282;
$L__BB1_17:
	setp.lt.u32 	%p436, %r43, 3;
	add.s32 	%r5285, %r5515, %r1021;
	xor.b32  	%r5286, %r5285, -1429050551;
	mul.lo.s32 	%r5501, %r5286, 1099087573;
	add.s32 	%r5506, %r5501, 5783321;
	xor.b32  	%r5503, %r5501, 362436069;
	add.s32 	%r5502, %r5501, 123456789;
	add.s32 	%r5507, %r5501, -638133224;
	mov.b32 	%r5511, -589760388;
	mov.b32 	%r5510, -123459836;
	mov.f32 	%f2774, 0f00000000;
	@%p436 bra 	$L__BB1_21;
	mov.b32 	%r5511, -589760388;
	mov.b32 	%r5510, -123459836;
	mov.f32 	%f2774, 0f00000000;
	mov.u32 	%r5500, %r45;
$L__BB1_19:
	shr.u32 	%r5289, %r5502, 2;
	xor.b32  	%r5290, %r5289, %r5502;
	shl.b32 	%r5291, %r5506, 4;
	shl.b32 	%r5292, %r5290, 1;
	xor.b32  	%r5293, %r5291, %r5292;
	xor.b32  	%r5294, %r5293, %r5506;
	xor.b32  	%r5295, %r5294, %r5290;
	add.s32 	%r5296, %r5501, -638133224;
	add.s32 	%r5297, %r5296, %r5295;
	add.s32 	%r5298, %r5297, 362437;
	cvt.rn.f32.u32 	%f2601, %r5298;
	fma.rn.f32 	%f2602, %f2601, 0f2F800000, 0f2F000000;
	shr.u32 	%r5299, %r5503, 2;
	xor.b32  	%r5300, %r5299, %r5503;
	shl.b32 	%r5301, %r5295, 4;
	shl.b32 	%r5302, %r5300, 1;
	xor.b32  	%r5303, %r5302, %r5301;
	xor.b32  	%r5304, %r5303, %r5300;
	xor.b32  	%r5305, %r5304, %r5295;
	add.s32 	%r5306, %r5296, %r5305;
	add.s32 	%r5307, %r5306, 724874;
	cvt.rn.f32.u32 	%f2603, %r5307;
	fma.rn.f32 	%f2604, %f2603, 0f2F800000, 0f2F000000;
	mul.f32 	%f2605, %f2604, %f2604;
	fma.rn.f32 	%f2606, %f2602, %f2602, %f2605;
	sqrt.rn.f32 	%f2607, %f2606;
	setp.le.f32 	%p437, %f2607, 0f3F800000;
	add.f32 	%f2608, %f2774, 0f3F800000;
	selp.f32 	%f2609, %f2608, %f2774, %p437;
	shr.u32 	%r5308, %r5510, 2;
	xor.b32  	%r5309, %r5308, %r5510;
	shl.b32 	%r5310, %r5305, 4;
	shl.b32 	%r5311, %r5309, 1;
	xor.b32  	%r5312, %r5310, %r5311;
	xor.b32  	%r5313, %r5312, %r5305;
	xor.b32  	%r5314, %r5313, %r5309;
	add.s32 	%r5315, %r5296, %r5314;
	add.s32 	%r5316, %r5315, 1087311;
	cvt.rn.f32.u32 	%f2610, %r5316;
	fma.rn.f32 	%f2611, %f2610, 0f2F800000, 0f2F000000;
	shr.u32 	%r5317, %r5511, 2;
	xor.b32  	%r5318, %r5317, %r5511;
	shl.b32 	%r5319, %r5314, 4;
	shl.b32 	%r5320, %r5318, 1;
	xor.b32  	%r5321, %r5320, %r5319;
	xor.b32  	%r5322, %r5321, %r5318;
	xor.b32  	%r5502, %r5322, %r5314;
	add.s32 	%r5323, %r5296, %r5502;
	add.s32 	%r5324, %r5323, 1449748;
	cvt.rn.f32.u32 	%f2612, %r5324;
	fma.rn.f32 	%f2613, %f2612, 0f2F800000, 0f2F000000;
	mul.f32 	%f2614, %f2613, %f2613;
	fma.rn.f32 	%f2615, %f2611, %f2611, %f2614;
	sqrt.rn.f32 	%f2616, %f2615;
	setp.le.f32 	%p438, %f2616, 0f3F800000;
	add.f32 	%f2617, %f2609, 0f3F800000;
	selp.f32 	%f2618, %f2617, %f2609, %p438;
	shr.u32 	%r5325, %r5506, 2;
	xor.b32  	%r5326, %r5325, %r5506;
	shl.b32 	%r5327, %r5502, 4;
	shl.b32 	%r5328, %r5326, 1;
	xor.b32  	%r5329, %r5327, %r5328;
	xor.b32  	%r5330, %r5329, %r5502;
	xor.b32  	%r5503, %r5330, %r5326;
	add.s32 	%r5331, %r5296, %r5503;
	add.s32 	%r5332, %r5331, 1812185;
	cvt.rn.f32.u32 	%f2619, %r5332;
	fma.rn.f32 	%f2620, %f2619, 0f2F800000, 0f2F000000;
	shr.u32 	%r5333, %r5295, 2;
	xor.b32  	%r5334, %r5333, %r5295;
	shl.b32 	%r5335, %r5503, 4;
	shl.b32 	%r5336, %r5334, 1;
	xor.b32  	%r5337, %r5336, %r5335;
	xor.b32  	%r5338, %r5337, %r5334;
	xor.b32  	%r5510, %r5338, %r5503;
	add.s32 	%r5339, %r5296, %r5510;
	add.s32 	%r5340, %r5339, 2174622;
	cvt.rn.f32.u32 	%f2621, %r5340;
	fma.rn.f32 	%f2622, %f2621, 0f2F800000, 0f2F000000;
	mul.f32 	%f2623, %f2622, %f2622;
	fma.rn.f32 	%f2624, %f2620, %f2620, %f2623;
	sqrt.rn.f32 	%f2625, %f2624;
	setp.le.f32 	%p439, %f2625, 0f3F800000;
	add.f32 	%f2626, %f2618, 0f3F800000;
	selp.f32 	%f2627, %f2626, %f2618, %p439;
	shr.u32 	%r5341, %r5305, 2;
	xor.b32  	%r5342, %r5341, %r5305;
	shl.b32 	%r5343, %r5510, 4;
	shl.b32 	%r5344, %r5342, 1;
	xor.b32  	%r5345, %r5343, %r5344;
	xor.b32  	%r5346, %r5345, %r5510;
	xor.b32  	%r5511, %r5346, %r5342;
	add.s32 	%r5347, %r5296, %r5511;
	add.s32 	%r5348, %r5347, 2537059;
	cvt.rn.f32.u32 	%f2628, %r5348;
	fma.rn.f32 	%f2629, %f2628, 0f2F800000, 0f2F000000;
	shr.u32 	%r5349, %r5314, 2;
	xor.b32  	%r5350, %r5349, %r5314;
	shl.b32 	%r5351, %r5511, 4;
	shl.b32 	%r5352, %r5350, 1;
	xor.b32  	%r5353, %r5352, %r5351;
	xor.b32  	%r5354, %r5353, %r5350;
	xor.b32  	%r5506, %r5354, %r5511;
	add.s32 	%r5355, %r5296, %r5506;
	add.s32 	%r5356, %r5355, 2899496;
	cvt.rn.f32.u32 	%f2630, %r5356;
	fma.rn.f32 	%f2631, %f2630, 0f2F800000, 0f2F000000;
	mul.f32 	%f2632, %f2631, %f2631;
	fma.rn.f32 	%f2633, %f2629, %f2629, %f2632;
	sqrt.rn.f32 	%f2634, %f2633;
	setp.le.f32 	%p440, %f2634, 0f3F800000;
	add.f32 	%f2635, %f2627, 0f3F800000;
	selp.f32 	%f2774, %f2635, %f2627, %p440;
	add.s32 	%r5501, %r5501, 2899496;
	add.s32 	%r5500, %r5500, 4;
	setp.ne.s32 	%p441, %r5500, 0;
	@%p441 bra 	$L__BB1_19;
	add.s32 	%r5507, %r5501, -638133224;
$L__BB1_21:
	setp.eq.s32 	%p442, %r44, 0;
	@%p442 bra 	$L__BB1_25;
	setp.eq.s32 	%p443, %r44, 1;
	shr.u32 	%r5357, %r5502, 2;
	xor.b32  	%r5358, %r5357, %r5502;
	shl.b32 	%r5359, %r5506, 4;
	shl.b32 	%r5360, %r5358, 1;
	xor.b32  	%r5361, %r5359, %r5360;
	xor.b32  	%r5362, %r5361, %r5506;
	xor.b32  	%r73, %r5362, %r5358;
	add.s32 	%r5363, %r5507, %r73;
	add.s32 	%r5364, %r5363, 362437;
	cvt.rn.f32.u32 	%f2636, %r5364;
	fma.rn.f32 	%f2637, %f2636, 0f2F800000, 0f2F000000;
	shr.u32 	%r5365, %r5503, 2;
	xor.b32  	%r5366, %r5365, %r5503;
	shl.b32 	%r5367, %r73, 4;
	shl.b32 	%r5368, %r5366, 1;
	xor.b32  	%r5369, %r5368, %r5367;
	xor.b32  	%r5370, %r5369, %r5366;
	xor.b32  	%r74, %r5370, %r73;
	add.s32 	%r5371, %r5507, %r74;
	add.s32 	%r5372, %r5371, 724874;
	cvt.rn.f32.u32 	%f2638, %r5372;
	fma.rn.f32 	%f2639, %f2638, 0f2F800000, 0f2F000000;
	mul.f32 	%f2640, %f2639, %f2639;
	fma.rn.f32 	%f2641, %f2637, %f2637, %f2640;
	sqrt.rn.f32 	%f2642, %f2641;
	setp.le.f32 	%p444, %f2642, 0f3F800000;
	add.f32 	%f2643, %f2774, 0f3F800000;
	selp.f32 	%f2774, %f2643, %f2774, %p444;
	@%p443 bra 	$L__BB1_25;
	setp.eq.s32 	%p445, %r44, 2;
	shr.u32 	%r5373, %r5510, 2;
	xor.b32  	%r5374, %r5373, %r5510;
	shl.b32 	%r5375, %r74, 4;
	shl.b32 	%r5376, %r5374, 1;
	xor.b32  	%r5377, %r5375, %r5376;
	xor.b32  	%r5378, %r5377, %r74;
	xor.b32  	%r5379, %r5378, %r5374;
	add.s32 	%r5380, %r5507, %r5379;
	add.s32 	%r5381, %r5380, 1087311;
	cvt.rn.f32.u32 	%f2644, %r5381;
	fma.rn.f32 	%f2645, %f2644, 0f2F800000, 0f2F000000;
	shr.u32 	%r5382, %r5511, 2;
	xor.b32  	%r5383, %r5382, %r5511;
	shl.b32 	%r5384, %r5379, 4;
	shl.b32 	%r5385, %r5383, 1;
	xor.b32  	%r5386, %r5385, %r5384;
	xor.b32  	%r5387, %r5386, %r5383;
	xor.b32  	%r75, %r5387, %r5379;
	add.s32 	%r5388, %r5507, %r75;
	add.s32 	%r5389, %r5388, 1449748;
	cvt.rn.f32.u32 	%f2646, %r5389;
	fma.rn.f32 	%f2647, %f2646, 0f2F800000, 0f2F000000;
	mul.f32 	%f2648, %f2647, %f2647;
	fma.rn.f32 	%f2649, %f2645, %f2645, %f2648;
	sqrt.rn.f32 	%f2650, %f2649;
	setp.le.f32 	%p446, %f2650, 0f3F800000;
	add.f32 	%f2651, %f2774, 0f3F800000;
	selp.f32 	%f2774, %f2651, %f2774, %p446;
	@%p445 bra 	$L__BB1_25;
	shr.u32 	%r5390, %r5506, 2;
	xor.b32  	%r5391, %r5390, %r5506;
	shl.b32 	%r5392, %r75, 4;
	shl.b32 	%r5393, %r5391, 1;
	xor.b32  	%r5394, %r5392, %r5393;
	xor.b32  	%r5395, %r5394, %r75;
	xor.b32  	%r5396, %r5395, %r5391;
	add.s32 	%r5397, %r5507, %r5396;
	add.s32 	%r5398, %r5397, 1812185;
	cvt.rn.f32.u32 	%f2652, %r5398;
	fma.rn.f32 	%f2653, %f2652, 0f2F800000, 0f2F000000;
	shr.u32 	%r5399, %r73, 2;
	xor.b32  	%r5400, %r5399, %r73;
	shl.b32 	%r5401, %r5396, 4;
	shl.b32 	%r5402, %r5400, 1;
	xor.b32  	%r5403, %r5402, %r5401;
	xor.b32  	%r5404, %r5403, %r5400;
	xor.b32  	%r5405, %r5404, %r5396;
	add.s32 	%r5406, %r5507, %r5405;
	add.s32 	%r5407, %r5406, 2174622;
	cvt.rn.f32.u32 	%f2654, %r5407;
	fma.rn.f32 	%f2655, %f2654, 0f2F800000, 0f2F000000;
	mul.f32 	%f2656, %f2655, %f2655;
	fma.rn.f32 	%f2657, %f2653, %f2653, %f2656;
	sqrt.rn.f32 	%f2658, %f2657;
	setp.le.f32 	%p447, %f2658, 0f3F800000;
	add.f32 	%f2659, %f2774, 0f3F800000;
	selp.f32 	%f2774, %f2659, %f2774, %p447;
$L__BB1_25:
	mul.f32 	%f2660, %f2774, 0f40800000;
	div.rn.f32 	%f2661, %f2660, %f12;
	add.f32 	%f2779, %f2779, %f2661;
	add.s32 	%r5515, %r5515, 512;
	setp.lt.s32 	%p448, %r5515, %r1022;
	@%p448 bra 	$L__BB1_17;
	bra.uni 	$L__BB1_31;
$L__BB1_26:
	mov.f32 	%f2594, 0f00000000;
	div.rn.f32 	%f23, %f2594, %f12;
	not.b32 	%r5277, %r5515;
	add.s32 	%r77, %r1022, %r5277;
	and.b32  	%r5278, %r77, 1536;
	setp.eq.s32 	%p432, %r5278, 1536;
	@%p432 bra 	$L__BB1_29;
	shr.u32 	%r5280, %r77, 9;
	add.s32 	%r5281, %r5280, 1;
	and.b32  	%r78, %r5281, 3;
	mov.b32 	%r5514, 0;
$L__BB1_28:
	.pragma "nounroll";
	add.f32 	%f2779, %f2779, %f23;
	add.s32 	%r5515, %r5515, 512;
	add.s32 	%r5514, %r5514, 1;
	setp.ne.s32 	%p433, %r5514, %r78;
	@%p433 bra 	$L__BB1_28;
$L__BB1_29:
	setp.lt.u32 	%p434, %r77, 1536;
	@%p434 bra 	$L__BB1_31;
$L__BB1_30:
	add.f32 	%f2595, %f2779, %f23;
	add.f32 	%f2596, %f2595, %f23;
	add.f32 	%f2597, %f2596, %f23;
	add.f32 	%f2779, %f2597, %f23;
	add.s32 	%r5515, %r5515, 2048;
	setp.lt.s32 	%p435, %r5515, %r1022;
	@%p435 bra 	$L__BB1_30;
$L__BB1_31:
	setp.lt.s32 	%p449, %r1022, 512;
	@%p449 bra 	$L__BB1_36;
	// begin inline asm
	mov.u32 %r5446, %laneid;
	// end inline asm
	mov.b32 	%r5448, %f2779;
	mov.b32 	%r5449, 1;
	mov.b32 	%r5470, 31;
	mov.b32 	%r5471, -1;
	// begin inline asm
	shfl.sync.down.b32 %r5447, %r5448, %r5449, %r5470, %r5471;
	// end inline asm
	setp.gt.s32 	%p473, %r5446, 30;
	mov.b32 	%f2720, %r5447;
	add.f32 	%f2721, %f2779, %f2720;
	selp.f32 	%f2722, %f2779, %f2721, %p473;
	mov.b32 	%r5453, %f2722;
	mov.b32 	%r5454, 2;
	// begin inline asm
	shfl.sync.down.b32 %r5452, %r5453, %r5454, %r5470, %r5471;
	// end inline asm
	setp.gt.s32 	%p474, %r5446, 29;
	mov.b32 	%f2723, %r5452;
	add.f32 	%f2724, %f2722, %f2723;
	selp.f32 	%f2725, %f2722, %f2724, %p474;
	mov.b32 	%r5458, %f2725;
	mov.b32 	%r5459, 4;
	// begin inline asm
	shfl.sync.down.b32 %r5457, %r5458, %r5459, %r5470, %r5471;
	// end inline asm
	setp.gt.s32 	%p475, %r5446, 27;
	mov.b32 	%f2726, %r5457;
	add.f32 	%f2727, %f2725, %f2726;
	selp.f32 	%f2728, %f2725, %f2727, %p475;
	mov.b32 	%r5463, %f2728;
	mov.b32 	%r5464, 8;
	// begin inline asm
	shfl.sync.down.b32 %r5462, %r5463, %r5464, %r5470, %r5471;
	// end inline asm
	setp.gt.s32 	%p476, %r5446, 23;
	mov.b32 	%f2729, %r5462;
	add.f32 	%f2730, %f2728, %f2729;
	selp.f32 	%f2731, %f2728, %f2730, %p476;
	mov.b32 	%r5468, %f2731;
	mov.b32 	%r5469, 16;
	// begin inline asm
	shfl.sync.down.b32 %r5467, %r5468, %r5469, %r5470, %r5471;
	// end inline asm
	setp.gt.s32 	%p477, %r5446, 15;
	mov.b32 	%f2732, %r5467;
	add.f32 	%f31, %f2731, %f2732;
	selp.f32 	%f2952, %f2731, %f31, %p477;
	setp.ne.s32 	%p478, %r5446, 0;
	@%p478 bra 	$L__BB1_34;
	shr.u32 	%r5472, %r3, 3;
	and.b32  	%r5473, %r5472, 124;
	mov.u32 	%r5474, _ZZN3cub18CUB_300001_SM_10006detail6reduce28DeviceReduceSingleTileKernelINS2_10policy_hubIfjN4cuda3std3__44plusIfEEE10Policy1000EN6thrust24THRUST_300001_SM_1000_NS17counting_iteratorIiNSD_11use_defaultESF_SF_EEPfjS9_ff11estimate_piEEvT0_T1_T2_T3_T4_T6_E12temp_storage;
	add.s32 	%r5475, %r5474, %r5473;
	st.shared.f32 	[%r5475+16], %f31;
$L__BB1_34:
	bar.sync 	0;
	setp.ne.s32 	%p479, %r3, 0;
	@%p479 bra 	$L__BB1_294;
	ld.shared.f32 	%f2733, [_ZZN3cub18CUB_300001_SM_10006detail6reduce28DeviceReduceSingleTileKernelINS2_10policy_hubIfjN4cuda3std3__44plusIfEEE10Policy1000EN6thrust24THRUST_300001_SM_1000_NS17counting_iteratorIiNSD_11use_defaultESF_SF_EEPfjS9_ff11estimate_piEEvT0_T1_T2_T3_T4_T6_E12temp_storage+20];
	add.f32 	%f2734, %f2952, %f2733;
	ld.shared.f32 	%f2735, [_ZZN3cub18CUB_300001_SM_10006detail6reduce28DeviceReduceSingleTileKernelINS2_10policy_hubIfjN4cuda3std3__44plusIfEEE10Policy1000EN6thrust24THRUST_300001_SM_1000_NS17counting_iteratorIiNSD_11use_defaultESF_SF_EEPfjS9_ff11estimate_piEEvT0_T1_T2_T3_T4_T6_E12temp_storage+24];
	add.f32 	%f2736, %f2734, %f2735;
	ld.shared.f32 	%f2737, [_ZZN3cub18CUB_300001_SM_10006detail6reduce28DeviceReduceSingleTileKernelINS2_10policy_hubIfjN4cuda3std3__44plusIfEEE10Policy1000EN6thrust24THRUST_300001_SM_1000_NS17counting_iteratorIiNSD_11use_defaultESF_SF_EEPfjS9_ff11estimate_piEEvT0_T1_T2_T3_T4_T6_E12temp_storage+28];
	add.f32 	%f2738, %f2736, %f2737;
	ld.shared.f32 	%f2739, [_ZZN3cub18CUB_300001_SM_10006detail6reduce28DeviceReduceSingleTileKernelINS2_10policy_hubIfjN4cuda3std3__44plusIfEEE10Policy1000EN6thrust24THRUST_300001_SM_1000_NS17counting_iteratorIiNSD_11use_defaultESF_SF_EEPfjS9_ff11estimate_piEEvT0_T1_T2_T3_T4_T6_E12temp_storage+32];
	add.f32 	%f2740, %f2738, %f2739;
	ld.shared.f32 	%f2741, [_ZZN3cub18CUB_300001_SM_10006detail6reduce28DeviceReduceSingleTileKernelINS2_10policy_hubIfjN4cuda3std3__44plusIfEEE10Policy1000EN6thrust24THRUST_300001_SM_1000_NS17counting_iteratorIiNSD_11use_defaultESF_SF_EEPfjS9_ff11estimate_piEEvT0_T1_T2_T3_T4_T6_E12temp_storage+36];
	add.f32 	%f2742, %f2740, %f2741;
	ld.shared.f32 	%f2743, [_ZZN3cub18CUB_300001_SM_10006detail6reduce28DeviceReduceSingleTileKernelINS2_10policy_hubIfjN4cuda3std3__44plusIfEEE10Policy1000EN6thrust24THRUST_300001_SM_1000_NS17counting_iteratorIiNSD_11use_defaultESF_SF_EEPfjS9_ff11estimate_piEEvT0_T1_T2_T3_T4_T6_E12temp_storage+40];
	add.f32 	%f2744, %f2742, %f2743;
	ld.shared.f32 	%f2745, [_ZZN3cub18CUB_300001_SM_10006detail6reduce28DeviceReduceSingleTileKernelINS2_10policy_hubIfjN4cuda3std3__44plusIfEEE10Policy1000EN6thrust24THRUST_300001_SM_1000_NS17counting_iteratorIiNSD_11use_defaultESF_SF_EEPfjS9_ff11estimate_piEEvT0_T1_T2_T3_T4_T6_E12temp_storage+44];
	add.f32 	%f2746, %f2744, %f2745;
	ld.shared.f32 	%f2747, [_ZZN3cub18CUB_300001_SM_10006detail6reduce28DeviceReduceSingleTileKernelINS2_10policy_hubIfjN4cuda3std3__44plusIfEEE10Policy1000EN6thrust24THRUST_300001_SM_1000_NS17counting_iteratorIiNSD_11use_defaultESF_SF_EEPfjS9_ff11estimate_piEEvT0_T1_T2_T3_T4_T6_E12temp_storage+48];
	add.f32 	%f2748, %f2746, %f2747;
	ld.shared.f32 	%f2749, [_ZZN3cub18CUB_300001_SM_10006detail6reduce28DeviceReduceSingleTileKernelINS2_10policy_hubIfjN4cuda3std3__44plusIfEEE10Policy1000EN6thrust24THRUST_300001_SM_1000_NS17counting_iteratorIiNSD_11use_defaultESF_SF_EEPfjS9_ff11estimate_piEEvT0_T1_T2_T3_T4_T6_E12temp_storage+52];
	add.f32 	%f2750, %f2748, %f2749;
	ld.shared.f32 	%f2751, [_ZZN3cub18CUB_300001_SM_10006detail6reduce28DeviceReduceSingleTileKernelINS2_10policy_hubIfjN4cuda3std3__44plusIfEEE10Policy1000EN6thrust24THRUST_300001_SM_1000_NS17counting_iteratorIiNSD_11use_defaultESF_SF_EEPfjS9_ff11estimate_piEEvT0_T1_T2_T3_T4_T6_E12temp_storage+56];
	add.f32 	%f2752, %f2750, %f2751;
	ld.shared.f32 	%f2753, [_ZZN3cub18CUB_300001_SM_10006detail6reduce28DeviceReduceSingleTileKernelINS2_10policy_hubIfjN4cuda3std3__44plusIfEEE10Policy1000EN6thrust24THRUST_300001_SM_1000_NS17counting_iteratorIiNSD_11use_defaultESF_SF_EEPfjS9_ff11estimate_piEEvT0_T1_T2_T3_T4_T6_E12temp_storage+60];
	add.f32 	%f2754, %f2752, %f2753;
	ld.shared.f32 	%f2755, [_ZZN3cub18CUB_300001_SM_10006detail6reduce28DeviceReduceSingleTileKernelINS2_10policy_hubIfjN4cuda3std3__44plusIfEEE10Policy1000EN6thrust24THRUST_300001_SM_1000_NS17counting_iteratorIiNSD_11use_defaultESF_SF_EEPfjS9_ff11estimate_piEEvT0_T1_T2_T3_T4_T6_E12temp_storage+64];
	add.f32 	%f2756, %f2754, %f2755;
	ld.shared.f32 	%f2757, [_ZZN3cub18CUB_300001_SM_10006detail6reduce28DeviceReduceSingleTileKernelINS2_10policy_hubIfjN4cuda3std3__44plusIfEEE10Policy1000EN6thrust24THRUST_300001_SM_1000_NS17counting_iteratorIiNSD_11use_defaultESF_SF_EEPfjS9_ff11estimate_piEEvT0_T1_T2_T3_T4_T6_E12temp_storage+68];
	add.f32 	%f2758, %f2756, %f2757;
	ld.shared.f32 	%f2759, [_ZZN3cub18CUB_300001_SM_10006detail6reduce28DeviceReduceSingleTileKernelINS2_10policy_hubIfjN4cuda3std3__44plusIfEEE10Policy1000EN6thrust24THRUST_300001_SM_1000_NS17counting_iteratorIiNSD_11use_defaultESF_SF_EEPfjS9_ff11estimate_piEEvT0_T1_T2_T3_T4_T6_E12temp_storage+72];
	add.f32 	%f2760, %f2758, %f2759;
	ld.shared.f32 	%f2761, [_ZZN3cub18CUB_300001_SM_10006detail6reduce28DeviceReduceSingleTileKernelINS2_10policy_hubIfjN4cuda3std3__44plusIfEEE10Policy1000EN6thrust24THRUST_300001_SM_1000_NS17counting_iteratorIiNSD_11use_defaultESF_SF_EEPfjS9_ff11estimate_piEEvT0_T1_T2_T3_T4_T6_E12temp_storage+76];
	add.f32 	%f2952, %f2760, %f2761;
	bra.uni 	$L__BB1_294;
$L__BB1_36:
	// begin inline asm
	mov.u32 %r5408, %laneid;
	// end inline asm
	and.b32  	%r5434, %r3, 992;
	add.s32 	%r5435, %r5434, 32;
	setp.gt.s32 	%p450, %r5435, %r1022;
	not.b32 	%r5436, %r5434;
	add.s32 	%r5437, %r1022, %r5436;
	selp.b32 	%r5432, %r5437, 31, %p450;
	mov.b32 	%r5410, %f2779;
	mov.b32 	%r5411, 1;
	mov.b32 	%r5433, -1;
	// begin inline asm
	shfl.sync.down.b32 %r5409, %r5410, %r5411, %r5432, %r5433;
	// end inline asm
	setp.lt.s32 	%p451, %r5408, %r5432;
	mov.b32 	%f2662, %r5409;
	add.f32 	%f2663, %f2779, %f2662;
	selp.f32 	%f2664, %f2663, %f2779, %p451;
	mov.b32 	%r5415, %f2664;
	mov.b32 	%r5416, 2;
	// begin inline asm
	shfl.sync.down.b32 %r5414, %r5415, %r5416, %r5432, %r5433;
	// end inline asm
	add.s32 	%r5438, %r5408, 2;
	setp.gt.s32 	%p452, %r5438, %r5432;
	mov.b32 	%f2665, %r5414;
	add.f32 	%f2666, %f2664, %f2665;
	selp.f32 	%f2667, %f2664, %f2666, %p452;
	mov.b32 	%r5420, %f2667;
	mov.b32 	%r5421, 4;
	// begin inline asm
	shfl.sync.down.b32 %r5419, %r5420, %r5421, %r5432, %r5433;
	// end inline asm
	add.s32 	%r5439, %r5408, 4;
	setp.gt.s32 	%p453, %r5439, %r5432;
	mov.b32 	%f2668, %r5419;
	add.f32 	%f2669, %f2667, %f2668;
	selp.f32 	%f2670, %f2667, %f2669, %p453;
	mov.b32 	%r5425, %f2670;
	mov.b32 	%r5426, 8;
	// begin inline asm
	shfl.sync.down.b32 %r5424, %r5425, %r5426, %r5432, %r5433;
	// end inline asm
	add.s32 	%r5440, %r5408, 8;
	setp.gt.s32 	%p454, %r5440, %r5432;
	mov.b32 	%f2671, %r5424;
	add.f32 	%f2672, %f2670, %f2671;
	selp.f32 	%f2673, %f2670, %f2672, %p454;
	mov.b32 	%r5430, %f2673;
	mov.b32 	%r5431, 16;
	// begin inline asm
	shfl.sync.down.b32 %r5429, %r5430, %r5431, %r5432, %r5433;
	// end inline asm
	add.s32 	%r5441, %r5408, 16;
	setp.gt.s32 	%p455, %r5441, %r5432;
	mov.b32 	%f2674, %r5429;
	add.f32 	%f2675, %f2673, %f2674;
	selp.f32 	%f2952, %f2673, %f2675, %p455;
	setp.ne.s32 	%p456, %r5408, 0;
	@%p456 bra 	$L__BB1_38;
	shr.u32 	%r5442, %r3, 3;
	and.b32  	%r5443, %r5442, 124;
	mov.u32 	%r5444, _ZZN3cub18CUB_300001_SM_10006detail6reduce28DeviceReduceSingleTileKernelINS2_10policy_hubIfjN4cuda3std3__44plusIfEEE10Policy1000EN6thrust24THRUST_300001_SM_1000_NS17counting_iteratorIiNSD_11use_defaultESF_SF_EEPfjS9_ff11estimate_piEEvT0_T1_T2_T3_T4_T6_E12temp_storage;
	add.s32 	%r5445, %r5444, %r5443;
	st.shared.f32 	[%r5445+16], %f2952;
$L__BB1_38:
	bar.sync 	0;
	setp.ne.s32 	%p457, %r3, 0;
	@%p457 bra 	$L__BB1_294;
	setp.gt.s32 	%p458, %r1022, 32;
	ld.shared.f32 	%f2676, [_ZZN3cub18CUB_300001_SM_10006detail6reduce28DeviceReduceSingleTileKernelINS2_10policy_hubIfjN4cuda3std3__44plusIfEEE10Policy1000EN6thrust24THRUST_300001_SM_1000_NS17counting_iteratorIiNSD_11use_defaultESF_SF_EEPfjS9_ff11estimate_piEEvT0_T1_T2_T3_T4_T6_E12temp_storage+20];
	add.f32 	%f2677, %f2952, %f2676;
	selp.f32 	%f2678, %f2677, %f2952, %p458;
	setp.gt.s32 	%p459, %r1022, 64;
	ld.shared.f32 	%f2679, [_ZZN3cub18CUB_300001_SM_10006detail6reduce28DeviceReduceSingleTileKernelINS2_10policy_hubIfjN4cuda3std3__44plusIfEEE10Policy1000EN6thrust24THRUST_300001_SM_1000_NS17counting_iteratorIiNSD_11use_defaultESF_SF_EEPfjS9_ff11estimate_piEEvT0_T1_T2_T3_T4_T6_E12temp_storage+24];
	add.f32 	%f2680, %f2679, %f2678;
	selp.f32 	%f2681, %f2680, %f2678, %p459;
	setp.gt.s32 	%p460, %r1022, 96;
	ld.shared.f32 	%f2682, [_ZZN3cub18CUB_300001_SM_10006detail6reduce28DeviceReduceSingleTileKernelINS2_10policy_hubIfjN4cuda3std3__44plusIfEEE10Policy1000EN6thrust24THRUST_300001_SM_1000_NS17counting_iteratorIiNSD_11use_defaultESF_SF_EEPfjS9_ff11estimate_piEEvT0_T1_T2_T3_T4_T6_E12temp_storage+28];
	add.f32 	%f2683, %f2682, %f2681;
	selp.f32 	%f2684, %f2683, %f2681, %p460;
	setp.gt.s32 	%p461, %r1022, 128;
	ld.shared.f32 	%f2685, [_ZZN3cub18CUB_300001_SM_10006detail6reduce28DeviceReduceSingleTileKernelINS2_10policy_hubIfjN4cuda3std3__44plusIfEEE10Policy1000EN6thrust24THRUST_300001_SM_1000_NS17counting_iteratorIiNSD_11use_defaultESF_SF_EEPfjS9_ff11estimate_piEEvT0_T1_T2_T3_T4_T6_E12temp_storage+32];
	add.f32 	%f2686, %f2685, %f2684;
	selp.f32 	%f2687, %f2686, %f2684, %p461;
	setp.gt.s32 	%p462, %r1022, 160;
	ld.shared.f32 	%f2688, [_ZZN3cub18CUB_300001_SM_10006detail6reduce28DeviceReduceSingleTileKernelINS2_10policy_hubIfjN4cuda3std3__44plusIfEEE10Policy1000EN6thrust24THRUST_300001_SM_1000_NS17counting_iteratorIiNSD_11use_defaultESF_SF_EEPfjS9_ff11estimate_piEEvT0_T1_T2_T3_T4_T6_E12temp_storage+36];
	add.f32 	%f2689, %f2688, %f2687;
	selp.f32 	%f2690, %f2689, %f2687, %p462;
	setp.gt.s32 	%p463, %r1022, 192;
	ld.shared.f32 	%f2691, [_ZZN3cub18CUB_300001_SM_10006detail6reduce28DeviceReduceSingleTileKernelINS2_10policy_hubIfjN4cuda3std3__44plusIfEEE10Policy1000EN6thrust24THRUST_300001_SM_1000_NS17counting_iteratorIiNSD_11use_defaultESF_SF_EEPfjS9_ff11estimate_piEEvT0_T1_T2_T3_T4_T6_E12temp_storage+40];
	add.f32 	%f2692, %f2691, %f2690;
	selp.f32 	%f2693, %f2692, %f2690, %p463;
	setp.gt.s32 	%p464, %r1022, 224;
	ld.shared.f32 	%f2694, [_ZZN3cub18CUB_300001_SM_10006detail6reduce28DeviceReduceSingleTileKernelINS2_10policy_hubIfjN4cuda3std3__44plusIfEEE10Policy1000EN6thrust24THRUST_300001_SM_1000_NS17counting_iteratorIiNSD_11use_defaultESF_SF_EEPfjS9_ff11estimate_piEEvT0_T1_T2_T3_T4_T6_E12temp_storage+44];
	add.f32 	%f2695, %f2694, %f2693;
	selp.f32 	%f2696, %f2695, %f2693, %p464;
	setp.gt.s32 	%p465, %r1022, 256;
	ld.shared.f32 	%f2697, [_ZZN3cub18CUB_300001_SM_10006detail6reduce28DeviceReduceSingleTileKernelINS2_10policy_hubIfjN4cuda3std3__44plusIfEEE10Policy1000EN6thrust24THRUST_300001_SM_1000_NS17counting_iteratorIiNSD_11use_defaultESF_SF_EEPfjS9_ff11estimate_piEEvT0_T1_T2_T3_T4_T6_E12temp_storage+48];
	add.f32 	%f2698, %f2697, %f2696;
	selp.f32 	%f2699, %f2698, %f2696, %p465;
	setp.gt.s32 	%p466, %r1022, 288;
	ld.shared.f32 	%f2700, [_ZZN3cub18CUB_300001_SM_10006detail6reduce28DeviceReduceSingleTileKernelINS2_10policy_hubIfjN4cuda3std3__44plusIfEEE10Policy1000EN6thrust24THRUST_300001_SM_1000_NS17counting_iteratorIiNSD_11use_defaultESF_SF_EEPfjS9_ff11estimate_piEEvT0_T1_T2_T3_T4_T6_E12temp_storage+52];
	add.f32 	%f2701, %f2700, %f2699;
	selp.f32 	%f2702, %f2701, %f2699, %p466;
	setp.gt.s32 	%p467, %r1022, 320;
	ld.shared.f32 	%f2703, [_ZZN3cub18CUB_300001_SM_10006detail6reduce28DeviceReduceSingleTileKernelINS2_10policy_hubIfjN4cuda3std3__44plusIfEEE10Policy1000EN6thrust24THRUST_300001_SM_1000_NS17counting_iteratorIiNSD_11use_defaultESF_SF_EEPfjS9_ff11estimate_piEEvT0_T1_T2_T3_T4_T6_E12temp_storage+56];
	add.f32 	%f2704, %f2703, %f2702;
	selp.f32 	%f2705, %f2704, %f2702, %p467;
	setp.gt.s32 	%p468, %r1022, 352;
	ld.shared.f32 	%f2706, [_ZZN3cub18CUB_300001_SM_10006detail6reduce28DeviceReduceSingleTileKernelINS2_10policy_hubIfjN4cuda3std3__44plusIfEEE10Policy1000EN6thrust24THRUST_300001_SM_1000_NS17counting_iteratorIiNSD_11use_defaultESF_SF_EEPfjS9_ff11estimate_piEEvT0_T1_T2_T3_T4_T6_E12temp_storage+60];
	add.f32 	%f2707, %f2706, %f2705;
	selp.f32 	%f2708, %f2707, %f2705, %p468;
	setp.gt.s32 	%p469, %r1022, 384;
	ld.shared.f32 	%f2709, [_ZZN3cub18CUB_300001_SM_10006detail6reduce28DeviceReduceSingleTileKernelINS2_10policy_hubIfjN4cuda3std3__44plusIfEEE10Policy1000EN6thrust24THRUST_300001_SM_1000_NS17counting_iteratorIiNSD_11use_defaultESF_SF_EEPfjS9_ff11estimate_piEEvT0_T1_T2_T3_T4_T6_E12temp_storage+64];
	add.f32 	%f2710, %f2709, %f2708;
	selp.f32 	%f2711, %f2710, %f2708, %p469;
	setp.gt.s32 	%p470, %r1022, 416;
	ld.shared.f32 	%f2712, [_ZZN3cub18CUB_300001_SM_10006detail6reduce28DeviceReduceSingleTileKernelINS2_10policy_hubIfjN4cuda3std3__44plusIfEEE10Policy1000EN6thrust24THRUST_300001_SM_1000_NS17counting_iteratorIiNSD_11use_defaultESF_SF_EEPfjS9_ff11estimate_piEEvT0_T1_T2_T3_T4_T6_E12temp_storage+68];
	add.f32 	%f2713, %f2712, %f2711;
	selp.f32 	%f2714, %f2713, %f2711, %p470;
	setp.gt.s32 	%p471, %r1022, 448;
	ld.shared.f32 	%f2715, [_ZZN3cub18CUB_300001_SM_10006detail6reduce28DeviceReduceSingleTileKernelINS2_10policy_hubIfjN4cuda3std3__44plusIfEEE10Policy1000EN6thrust24THRUST_300001_SM_1000_NS17counting_iteratorIiNSD_11use_defaultESF_SF_EEPfjS9_ff11estimate_piEEvT0_T1_T2_T3_T4_T6_E12temp_storage+72];
	add.f32 	%f2716, %f2715, %f2714;
	selp.f32 	%f2717, %f2716, %f2714, %p471;
	setp.gt.s32 	%p472, %r1022, 480;
	ld.shared.f32 	%f2718, [_ZZN3cub18CUB_300001_SM_10006detail6reduce28DeviceReduceSingleTileKernelINS2_10policy_hubIfjN4cuda3std3__44plusIfEEE10Policy1000EN6thrust24THRUST_300001_SM_1000_NS17counting_iteratorIiNSD_11use_defaultESF_SF_EEPfjS9_ff11estimate_piEEvT0_T1_T2_T3_T4_T6_E12temp_storage+76];
	add.f32 	%f2719, %f2718, %f2717;
	selp.f32 	%f2952, %f2719, %f2717, %p472;
	bra.uni 	$L__BB1_294;
$L__BB1_40:
	mov.u32 	%r86, %tid.x;
	add.s32 	%r87, %r1021, %r86;
	setp.lt.s32 	%p3, %r1023, 1;
	cvt.rn.f32.s32 	%f36, %r1023;
	@%p3 bra 	$L__BB1_154;
	add.s32 	%r88, %r1023, -1;
	xor.b32  	%r1026, %r87, -1429050551;
	mul.lo.s32 	%r1027, %r1026, 1099087573;
	add.s32 	%r5529, %r1027, 5783321;
	xor.b32  	%r5526, %r1027, 362436069;
	add.s32 	%r5525, %r1027, 123456789;
	add.s32 	%r5524, %r1027, -638133224;
	and.b32  	%r93, %r1023, 3;
	setp.lt.u32 	%p4, %r88, 3;
	mov.b32 	%r5528, -589760388;
	mov.b32 	%r5527, -123459836;
	mov.f32 	%f2783, 0f00000000;
	@%p4 bra 	$L__BB1_44;
	and.b32  	%r94, %r1023, 2147483644;
	mov.b32 	%r5523, 0;
	mov.b32 	%r5528, -589760388;
	mov.b32 	%r5527, -123459836;
	mov.f32 	%f2783, 0f00000000;
$L__BB1_43:
	shr.u32 	%r1031, %r5525, 2;
	xor.b32  	%r1032, %r1031, %r5525;
	shl.b32 	%r1033, %r5529, 4;
	shl.b32 	%r1034, %r1032, 1;
	xor.b32  	%r1035, %r1033, %r1034;
	xor.b32  	%r1036, %r1035, %r5529;
	xor.b32  	%r1037, %r1036, %r1032;
	add.s32 	%r1038, %r5524, %r1037;
	add.s32 	%r1039, %r1038, 362437;
	cvt.rn.f32.u32 	%f420, %r1039;
	fma.rn.f32 	%f421, %f420, 0f2F800000, 0f2F000000;
	shr.u32 	%r1040, %r5526, 2;
	xor.b32  	%r1041, %r1040, %r5526;
	shl.b32 	%r1042, %r1037, 4;
	shl.b32 	%r1043, %r1041, 1;
	xor.b32  	%r1044, %r1043, %r1042;
	xor.b32  	%r1045, %r1044, %r1041;
	xor.b32  	%r1046, %r1045, %r1037;
	add.s32 	%r1047, %r5524, %r1046;
	add.s32 	%r1048, %r1047, 724874;
	cvt.rn.f32.u32 	%f422, %r1048;
	fma.rn.f32 	%f423, %f422, 0f2F800000, 0f2F000000;
	mul.f32 	%f424, %f423, %f423;
	fma.rn.f32 	%f425, %f421, %f421, %f424;
	sqrt.rn.f32 	%f426, %f425;
	setp.le.f32 	%p5, %f426, 0f3F800000;
	add.f32 	%f427, %f2783, 0f3F800000;
	selp.f32 	%f428, %f427, %f2783, %p5;
	shr.u32 	%r1049, %r5527, 2;
	xor.b32  	%r1050, %r1049, %r5527;
	shl.b32 	%r1051, %r1046, 4;
	shl.b32 	%r1052, %r1050, 1;
	xor.b32  	%r1053, %r1051, %r1052;
	xor.b32  	%r1054, %r1053, %r1046;
	xor.b32  	%r1055, %r1054, %r1050;
	add.s32 	%r1056, %r5524, %r1055;
	add.s32 	%r1057, %r1056, 1087311;
	cvt.rn.f32.u32 	%f429, %r1057;
	fma.rn.f32 	%f430, %f429, 0f2F800000, 0f2F000000;
	shr.u32 	%r1058, %r5528, 2;
	xor.b32  	%r1059, %r1058, %r5528;
	shl.b32 	%r1060, %r1055, 4;
	shl.b32 	%r1061, %r1059, 1;
	xor.b32  	%r1062, %r1061, %r1060;
	xor.b32  	%r1063, %r1062, %r1059;
	xor.b32  	%r5525, %r1063, %r1055;
	add.s32 	%r1064, %r5524, %r5525;
	add.s32 	%r1065, %r1064, 1449748;
	cvt.rn.f32.u32 	%f431, %r1065;
	fma.rn.f32 	%f432, %f431, 0f2F800000, 0f2F000000;
	mul.f32 	%f433, %f432, %f432;
	fma.rn.f32 	%f434, %f430, %f430, %f433;
	sqrt.rn.f32 	%f435, %f434;
	setp.le.f32 	%p6, %f435, 0f3F800000;
	add.f32 	%f436, %f428, 0f3F800000;
	selp.f32 	%f437, %f436, %f428, %p6;
	shr.u32 	%r1066, %r5529, 2;
	xor.b32  	%r1067, %r1066, %r5529;
	shl.b32 	%r1068, %r5525, 4;
	shl.b32 	%r1069, %r1067, 1;
	xor.b32  	%r1070, %r1068, %r1069;
	xor.b32  	%r1071, %r1070, %r5525;
	xor.b32  	%r5526, %r1071, %r1067;
	add.s32 	%r1072, %r5524, %r5526;
	add.s32 	%r1073, %r1072, 1812185;
	cvt.rn.f32.u32 	%f438, %r1073;
	fma.rn.f32 	%f439, %f438, 0f2F800000, 0f2F000000;
	shr.u32 	%r1074, %r1037, 2;
	xor.b32  	%r1075, %r1074, %r1037;
	shl.b32 	%r1076, %r5526, 4;
	shl.b32 	%r1077, %r1075, 1;
	xor.b32  	%r1078, %r1077, %r1076;
	xor.b32  	%r1079, %r1078, %r1075;
	xor.b32  	%r5527, %r1079, %r5526;
	add.s32 	%r1080, %r5524, %r5527;
	add.s32 	%r1081, %r1080, 2174622;
	cvt.rn.f32.u32 	%f440, %r1081;
	fma.rn.f32 	%f441, %f440, 0f2F800000, 0f2F000000;
	mul.f32 	%f442, %f441, %f441;
	fma.rn.f32 	%f443, %f439, %f439, %f442;
	sqrt.rn.f32 	%f444, %f443;
	setp.le.f32 	%p7, %f444, 0f3F800000;
	add.f32 	%f445, %f437, 0f3F800000;
	selp.f32 	%f446, %f445, %f437, %p7;
	shr.u32 	%r1082, %r1046, 2;
	xor.b32  	%r1083, %r1082, %r1046;
	shl.b32 	%r1084, %r5527, 4;
	shl.b32 	%r1085, %r1083, 1;
	xor.b32  	%r1086, %r1084, %r1085;
	xor.b32  	%r1087, %r1086, %r5527;
	xor.b32  	%r5528, %r1087, %r1083;
	add.s32 	%r1088, %r5524, %r5528;
	add.s32 	%r1089, %r1088, 2537059;
	cvt.rn.f32.u32 	%f447, %r1089;
	fma.rn.f32 	%f448, %f447, 0f2F800000, 0f2F000000;
	shr.u32 	%r1090, %r1055, 2;
	xor.b32  	%r1091, %r1090, %r1055;
	shl.b32 	%r1092, %r5528, 4;
	shl.b32 	%r1093, %r1091, 1;
	xor.b32  	%r1094, %r1093, %r1092;
	xor.b32  	%r1095, %r1094, %r1091;
	xor.b32  	%r5529, %r1095, %r5528;
	add.s32 	%r5524, %r5524, 2899496;
	add.s32 	%r1096, %r5529, %r5524;
	cvt.rn.f32.u32 	%f449, %r1096;
	fma.rn.f32 	%f450, %f449, 0f2F800000, 0f2F000000;
	mul.f32 	%f451, %f450, %f450;
	fma.rn.f32 	%f452, %f448, %f448, %f451;
	sqrt.rn.f32 	%f453, %f452;
	setp.le.f32 	%p8, %f453, 0f3F800000;
	add.f32 	%f454, %f446, 0f3F800000;
	selp.f32 	%f2783, %f454, %f446, %p8;
	add.s32 	%r5523, %r5523, 4;
	setp.ne.s32 	%p9, %r5523, %r94;
	@%p9 bra 	$L__BB1_43;
$L__BB1_44:
	setp.eq.s32 	%p10, %r93, 0;
	@%p10 bra 	$L__BB1_48;
	shr.u32 	%r1097, %r5525, 2;
	xor.b32  	%r1098, %r1097, %r5525;
	shl.b32 	%r1099, %r5529, 4;
	shl.b32 	%r1100, %r1098, 1;
	xor.b32  	%r1101, %r1099, %r1100;
	xor.b32  	%r1102, %r1101, %r5529;
	xor.b32  	%r115, %r1102, %r1098;
	add.s32 	%r1103, %r5524, %r115;
	add.s32 	%r1104, %r1103, 362437;
	cvt.rn.f32.u32 	%f455, %r1104;
	fma.rn.f32 	%f456, %f455, 0f2F800000, 0f2F000000;
	shr.u32 	%r1105, %r5526, 2;
	xor.b32  	%r1106, %r1105, %r5526;
	shl.b32 	%r1107, %r115, 4;
	shl.b32 	%r1108, %r1106, 1;
	xor.b32  	%r1109, %r1108, %r1107;
	xor.b32  	%r1110, %r1109, %r1106;
	xor.b32  	%r116, %r1110, %r115;
	add.s32 	%r1111, %r5524, %r116;
	add.s32 	%r1112, %r1111, 724874;
	cvt.rn.f32.u32 	%f457, %r1112;
	fma.rn.f32 	%f458, %f457, 0f2F800000, 0f2F000000;
	mul.f32 	%f459, %f458, %f458;
	fma.rn.f32 	%f460, %f456, %f456, %f459;
	sqrt.rn.f32 	%f461, %f460;
	setp.le.f32 	%p11, %f461, 0f3F800000;
	add.f32 	%f462, %f2783, 0f3F800000;
	selp.f32 	%f2783, %f462, %f2783, %p11;
	setp.eq.s32 	%p12, %r93, 1;
	@%p12 bra 	$L__BB1_48;
	shr.u32 	%r1113, %r5527, 2;
	xor.b32  	%r1114, %r1113, %r5527;
	shl.b32 	%r1115, %r116, 4;
	shl.b32 	%r1116, %r1114, 1;
	xor.b32  	%r1117, %r1115, %r1116;
	xor.b32  	%r1118, %r1117, %r116;
	xor.b32  	%r1119, %r1118, %r1114;
	add.s32 	%r1120, %r5524, %r1119;
	add.s32 	%r1121, %r1120, 1087311;
	cvt.rn.f32.u32 	%f463, %r1121;
	fma.rn.f32 	%f464, %f463, 0f2F800000, 0f2F000000;
	shr.u32 	%r1122, %r5528, 2;
	xor.b32  	%r1123, %r1122, %r5528;
	shl.b32 	%r1124, %r1119, 4;
	shl.b32 	%r1125, %r1123, 1;
	xor.b32  	%r1126, %r1125, %r1124;
	xor.b32  	%r1127, %r1126, %r1123;
	xor.b32  	%r117, %r1127, %r1119;
	add.s32 	%r1128, %r5524, %r117;
	add.s32 	%r1129, %r1128, 1449748;
	cvt.rn.f32.u32 	%f465, %r1129;
	fma.rn.f32 	%f466, %f465, 0f2F800000, 0f2F000000;
	mul.f32 	%f467, %f466, %f466;
	fma.rn.f32 	%f468, %f464, %f464, %f467;
	sqrt.rn.f32 	%f469, %f468;
	setp.le.f32 	%p13, %f469, 0f3F800000;
	add.f32 	%f470, %f2783, 0f3F800000;
	selp.f32 	%f2783, %f470, %f2783, %p13;
	setp.eq.s32 	%p14, %r93, 2;
	@%p14 bra 	$L__BB1_48;
	shr.u32 	%r1130, %r5529, 2;
	xor.b32  	%r1131, %r1130, %r5529;
	shl.b32 	%r1132, %r117, 4;
	shl.b32 	%r1133, %r1131, 1;
	xor.b32  	%r1134, %r1132, %r1133;
	xor.b32  	%r1135, %r1134, %r117;
	xor.b32  	%r1136, %r1135, %r1131;
	add.s32 	%r1137, %r5524, %r1136;
	add.s32 	%r1138, %r1137, 1812185;
	cvt.rn.f32.u32 	%f471, %r1138;
	fma.rn.f32 	%f472, %f471, 0f2F800000, 0f2F000000;
	shr.u32 	%r1139, %r115, 2;
	xor.b32  	%r1140, %r1139, %r115;
	shl.b32 	%r1141, %r1136, 4;
	shl.b32 	%r1142, %r1140, 1;
	xor.b32  	%r1143, %r1142, %r1141;
	xor.b32  	%r1144, %r1143, %r1140;
	xor.b32  	%r1145, %r1144, %r1136;
	add.s32 	%r1146, %r5524, %r1145;
	add.s32 	%r1147, %r1146, 2174622;
	cvt.rn.f32.u32 	%f473, %r1147;
	fma.rn.f32 	%f474, %f473, 0f2F800000, 0f2F000000;
	mul.f32 	%f475, %f474, %f474;
	fma.rn.f32 	%f476, %f472, %f472, %f475;
	sqrt.rn.f32 	%f477, %f476;
	setp.le.f32 	%p15, %f477, 0f3F800000;
	add.f32 	%f478, %f2783, 0f3F800000;
	selp.f32 	%f2783, %f478, %f2783, %p15;
$L__BB1_48:
	setp.lt.u32 	%p16, %r88, 3;
	mul.f32 	%f45, %f2783, 0f40800000;
	add.s32 	%r1150, %r87, 512;
	xor.b32  	%r1151, %r1150, -1429050551;
	mul.lo.s32 	%r1152, %r1151, 1099087573;
	add.s32 	%r5542, %r1152, 5783321;
	xor.b32  	%r5539, %r1152, 362436069;
	add.s32 	%r5538, %r1152, 123456789;
	add.s32 	%r5537, %r1152, -638133224;
	mov.b32 	%r5541, -589760388;
	mov.b32 	%r5540, -123459836;
	mov.f32 	%f2787, 0f00000000;
	@%p16 bra 	$L__BB1_51;
	and.b32  	%r122, %r1023, 2147483644;
	mov.b32 	%r5536, 0;
	mov.b32 	%r5541, -589760388;
	mov.b32 	%r5540, -123459836;
	mov.f32 	%f2787, 0f00000000;
$L__BB1_50:
	shr.u32 	%r1156, %r5538, 2;
	xor.b32  	%r1157, %r1156, %r5538;
	shl.b32 	%r1158, %r5542, 4;
	shl.b32 	%r1159, %r1157, 1;
	xor.b32  	%r1160, %r1158, %r1159;
	xor.b32  	%r1161, %r1160, %r5542;
	xor.b32  	%r1162, %r1161, %r1157;
	add.s32 	%r1163, %r5537, %r1162;
	add.s32 	%r1164, %r1163, 362437;
	cvt.rn.f32.u32 	%f482, %r1164;
	fma.rn.f32 	%f483, %f482, 0f2F800000, 0f2F000000;
	shr.u32 	%r1165, %r5539, 2;
	xor.b32  	%r1166, %r1165, %r5539;
	shl.b32 	%r1167, %r1162, 4;
	shl.b32 	%r1168, %r1166, 1;
	xor.b32  	%r1169, %r1168, %r1167;
	xor.b32  	%r1170, %r1169, %r1166;
	xor.b32  	%r1171, %r1170, %r1162;
	add.s32 	%r1172, %r5537, %r1171;
	add.s32 	%r1173, %r1172, 724874;
	cvt.rn.f32.u32 	%f484, %r1173;
	fma.rn.f32 	%f485, %f484, 0f2F800000, 0f2F000000;
	mul.f32 	%f486, %f485, %f485;
	fma.rn.f32 	%f487, %f483, %f483, %f486;
	sqrt.rn.f32 	%f488, %f487;
	setp.le.f32 	%p17, %f488, 0f3F800000;
	add.f32 	%f489, %f2787, 0f3F800000;
	selp.f32 	%f490, %f489, %f2787, %p17;
	shr.u32 	%r1174, %r5540, 2;
	xor.b32  	%r1175, %r1174, %r5540;
	shl.b32 	%r1176, %r1171, 4;
	shl.b32 	%r1177, %r1175, 1;
	xor.b32  	%r1178, %r1176, %r1177;
	xor.b32  	%r1179, %r1178, %r1171;
	xor.b32  	%r1180, %r1179, %r1175;
	add.s32 	%r1181, %r5537, %r1180;
	add.s32 	%r1182, %r1181, 1087311;
	cvt.rn.f32.u32 	%f491, %r1182;
	fma.rn.f32 	%f492, %f491, 0f2F800000, 0f2F000000;
	shr.u32 	%r1183, %r5541, 2;
	xor.b32  	%r1184, %r1183, %r5541;
	shl.b32 	%r1185, %r1180, 4;
	shl.b32 	%r1186, %r1184, 1;
	xor.b32  	%r1187, %r1186, %r1185;
	xor.b32  	%r1188, %r1187, %r1184;
	xor.b32  	%r5538, %r1188, %r1180;
	add.s32 	%r1189, %r5537, %r5538;
	add.s32 	%r1190, %r1189, 1449748;
	cvt.rn.f32.u32 	%f493, %r1190;
	fma.rn.f32 	%f494, %f493, 0f2F800000, 0f2F000000;
	mul.f32 	%f495, %f494, %f494;
	fma.rn.f32 	%f496, %f492, %f492, %f495;
	sqrt.rn.f32 	%f497, %f496;
	setp.le.f32 	%p18, %f497, 0f3F800000;
	add.f32 	%f498, %f490, 0f3F800000;
	selp.f32 	%f499, %f498, %f490, %p18;
	shr.u32 	%r1191, %r5542, 2;
	xor.b32  	%r1192, %r1191, %r5542;
	shl.b32 	%r1193, %r5538, 4;
	shl.b32 	%r1194, %r1192, 1;
	xor.b32  	%r1195, %r1193, %r1194;
	xor.b32  	%r1196, %r1195, %r5538;
	xor.b32  	%r5539, %r1196, %r1192;
	add.s32 	%r1197, %r5537, %r5539;
	add.s32 	%r1198, %r1197, 1812185;
	cvt.rn.f32.u32 	%f500, %r1198;
	fma.rn.f32 	%f501, %f500, 0f2F800000, 0f2F000000;
	shr.u32 	%r1199, %r1162, 2;
	xor.b32  	%r1200, %r1199, %r1162;
	shl.b32 	%r1201, %r5539, 4;
	shl.b32 	%r1202, %r1200, 1;
	xor.b32  	%r1203, %r1202, %r1201;
	xor.b32  	%r1204, %r1203, %r1200;
	xor.b32  	%r5540, %r1204, %r5539;
	add.s32 	%r1205, %r5537, %r5540;
	add.s32 	%r1206, %r1205, 2174622;
	cvt.rn.f32.u32 	%f502, %r1206;
	fma.rn.f32 	%f503, %f502, 0f2F800000, 0f2F000000;
	mul.f32 	%f504, %f503, %f503;
	fma.rn.f32 	%f505, %f501, %f501, %f504;
	sqrt.rn.f32 	%f506, %f505;
	setp.le.f32 	%p19, %f506, 0f3F800000;
	add.f32 	%f507, %f499, 0f3F800000;
	selp.f32 	%f508, %f507, %f499, %p19;
	shr.u32 	%r1207, %r1171, 2;
	xor.b32  	%r1208, %r1207, %r1171;
	shl.b32 	%r1209, %r5540, 4;
	shl.b32 	%r1210, %r1208, 1;
	xor.b32  	%r1211, %r1209, %r1210;
	xor.b32  	%r1212, %r1211, %r5540;
	xor.b32  	%r5541, %r1212, %r1208;
	add.s32 	%r1213, %r5537, %r5541;
	add.s32 	%r1214, %r1213, 2537059;
	cvt.rn.f32.u32 	%f509, %r1214;
	fma.rn.f32 	%f510, %f509, 0f2F800000, 0f2F000000;
	shr.u32 	%r1215, %r1180, 2;
	xor.b32  	%r1216, %r1215, %r1180;
	shl.b32 	%r1217, %r5541, 4;
	shl.b32 	%r1218, %r1216, 1;
	xor.b32  	%r1219, %r1218, %r1217;
	xor.b32  	%r1220, %r1219, %r1216;
	xor.b32  	%r5542, %r1220, %r5541;
	add.s32 	%r5537, %r5537, 2899496;
	add.s32 	%r1221, %r5542, %r5537;
	cvt.rn.f32.u32 	%f511, %r1221;
	fma.rn.f32 	%f512, %f511, 0f2F800000, 0f2F000000;
	mul.f32 	%f513, %f512, %f512;
	fma.rn.f32 	%f514, %f510, %f510, %f513;
	sqrt.rn.f32 	%f515, %f514;
	setp.le.f32 	%p20, %f515, 0f3F800000;
	add.f32 	%f516, %f508, 0f3F800000;
	selp.f32 	%f2787, %f516, %f508, %p20;
	add.s32 	%r5536, %r5536, 4;
	setp.ne.s32 	%p21, %r5536, %r122;
	@%p21 bra 	$L__BB1_50;
$L__BB1_51:
	setp.eq.s32 	%p22, %r93, 0;
	@%p22 bra 	$L__BB1_55;
	shr.u32 	%r1222, %r5538, 2;
	xor.b32  	%r1223, %r1222, %r5538;
	shl.b32 	%r1224, %r5542, 4;
	shl.b32 	%r1225, %r1223, 1;
	xor.b32  	%r1226, %r1224, %r1225;
	xor.b32  	%r1227, %r1226, %r5542;
	xor.b32  	%r143, %r1227, %r1223;
	add.s32 	%r1228, %r5537, %r143;
	add.s32 	%r1229, %r1228, 362437;
	cvt.rn.f32.u32 	%f517, %r1229;
	fma.rn.f32 	%f518, %f517, 0f2F800000, 0f2F000000;
	shr.u32 	%r1230, %r5539, 2;
	xor.b32  	%r1231, %r1230, %r5539;
	shl.b32 	%r1232, %r143, 4;
	shl.b32 	%r1233, %r1231, 1;
	xor.b32  	%r1234, %r1233, %r1232;
	xor.b32  	%r1235, %r1234, %r1231;
	xor.b32  	%r144, %r1235, %r143;
	add.s32 	%r1236, %r5537, %r144;
	add.s32 	%r1237, %r1236, 724874;
	cvt.rn.f32.u32 	%f519, %r1237;
	fma.rn.f32 	%f520, %f519, 0f2F800000, 0f2F000000;
	mul.f32 	%f521, %f520, %f520;
	fma.rn.f32 	%f522, %f518, %f518, %f521;
	sqrt.rn.f32 	%f523, %f522;
	setp.le.f32 	%p23, %f523, 0f3F800000;
	add.f32 	%f524, %f2787, 0f3F800000;
	selp.f32 	%f2787, %f524, %f2787, %p23;
	setp.eq.s32 	%p24, %r93, 1;
	@%p24 bra 	$L__BB1_55;
	shr.u32 	%r1238, %r5540, 2;
	xor.b32  	%r1239, %r1238, %r5540;
	shl.b32 	%r1240, %r144, 4;
	shl.b32 	%r1241, %r1239, 1;
	xor.b32  	%r1242, %r1240, %r1241;
	xor.b32  	%r1243, %r1242, %r144;
	xor.b32  	%r1244, %r1243, %r1239;
	add.s32 	%r1245, %r5537, %r1244;
	add.s32 	%r1246, %r1245, 1087311;
	cvt.rn.f32.u32 	%f525, %r1246;
	fma.rn.f32 	%f526, %f525, 0f2F800000, 0f2F000000;
	shr.u32 	%r1247, %r5541, 2;
	xor.b32  	%r1248, %r1247, %r5541;
	shl.b32 	%r1249, %r1244, 4;
	shl.b32 	%r1250, %r1248, 1;
	xor.b32  	%r1251, %r1250, %r1249;
	xor.b32  	%r1252, %r1251, %r1248;
	xor.b32  	%r145, %r1252, %r1244;
	add.s32 	%r1253, %r5537, %r145;
	add.s32 	%r1254, %r1253, 1449748;
	cvt.rn.f32.u32 	%f527, %r1254;
	fma.rn.f32 	%f528, %f527, 0f2F800000, 0f2F000000;
	mul.f32 	%f529, %f528, %f528;
	fma.rn.f32 	%f530, %f526, %f526, %f529;
	sqrt.rn.f32 	%f531, %f530;
	setp.le.f32 	%p25, %f531, 0f3F800000;
	add.f32 	%f532, %f2787, 0f3F800000;
	selp.f32 	%f2787, %f532, %f2787, %p25;
	setp.eq.s32 	%p26, %r93, 2;
	@%p26 bra 	$L__BB1_55;
	shr.u32 	%r1255, %r5542, 2;
	xor.b32  	%r1256, %r1255, %r5542;
	shl.b32 	%r1257, %r145, 4;
	shl.b32 	%r1258, %r1256, 1;
	xor.b32  	%r1259, %r1257, %r1258;
	xor.b32  	%r1260, %r1259, %r145;
	xor.b32  	%r1261, %r1260, %r1256;
	add.s32 	%r1262, %r5537, %r1261;
	add.s32 	%r1263, %r1262, 1812185;
	cvt.rn.f32.u32 	%f533, %r1263;
	fma.rn.f32 	%f534, %f533, 0f2F800000, 0f2F000000;
	shr.u32 	%r1264, %r143, 2;
	xor.b32  	%r1265, %r1264, %r143;
	shl.b32 	%r1266, %r1261, 4;
	shl.b32 	%r1267, %r1265, 1;
	xor.b32  	%r1268, %r1267, %r1266;
	xor.b32  	%r1269, %r1268, %r1265;
	xor.b32  	%r1270, %r1269, %r1261;
	add.s32 	%r1271, %r5537, %r1270;
	add.s32 	%r1272, %r1271, 2174622;
	cvt.rn.f32.u32 	%f535, %r1272;
	fma.rn.f32 	%f536, %f535, 0f2F800000, 0f2F000000;
	mul.f32 	%f537, %f536, %f536;
	fma.rn.f32 	%f538, %f534, %f534, %f537;
	sqrt.rn.f32 	%f539, %f538;
	setp.le.f32 	%p27, %f539, 0f3F800000;
	add.f32 	%f540, %f2787, 0f3F800000;
	selp.f32 	%f2787, %f540, %f2787, %p27;
$L__BB1_55:
	setp.lt.u32 	%p28, %r88, 3;
	mul.f32 	%f54, %f2787, 0f40800000;
	add.s32 	%r1275, %r87, 1024;
	xor.b32  	%r1276, %r1275, -1429050551;
	mul.lo.s32 	%r1277, %r1276, 1099087573;
	add.s32 	%r5555, %r1277, 5783321;
	xor.b32  	%r5552, %r1277, 362436069;
	add.s32 	%r5551, %r1277, 123456789;
	add.s32 	%r5550, %r1277, -638133224;
	mov.b32 	%r5554, -589760388;
	mov.b32 	%r5553, -123459836;
	mov.f32 	%f2791, 0f00000000;
	@%p28 bra 	$L__BB1_58;
	and.b32  	%r150, %r1023, 2147483644;
	mov.b32 	%r5549, 0;
	mov.b32 	%r5554, -589760388;
	mov.b32 	%r5553, -123459836;
	mov.f32 	%f2791, 0f00000000;
$L__BB1_57:
	shr.u32 	%r1281, %r5551, 2;
	xor.b32  	%r1282, %r1281, %r5551;
	shl.b32 	%r1283, %r5555, 4;
	shl.b32 	%r1284, %r1282, 1;
	xor.b32  	%r1285, %r1283, %r1284;
	xor.b32  	%r1286, %r1285, %r5555;
	xor.b32  	%r1287, %r1286, %r1282;
	add.s32 	%r1288, %r5550, %r1287;
	add.s32 	%r1289, %r1288, 362437;
	cvt.rn.f32.u32 	%f544, %r1289;
	fma.rn.f32 	%f545, %f544, 0f2F800000, 0f2F000000;
	shr.u32 	%r1290, %r5552, 2;
	xor.b32  	%r1291, %r1290, %r5552;
	shl.b32 	%r1292, %r1287, 4;
	shl.b32 	%r1293, %r1291, 1;
	xor.b32  	%r1294, %r1293, %r1292;
	xor.b32  	%r1295, %r1294, %r1291;
	xor.b32  	%r1296, %r1295, %r1287;
	add.s32 	%r1297, %r5550, %r1296;
	add.s32 	%r1298, %r1297, 724874;
	cvt.rn.f32.u32 	%f546, %r1298;
	fma.rn.f32 	%f547, %f546, 0f2F800000, 0f2F000000;
	mul.f32 	%f548, %f547, %f547;
	fma.rn.f32 	%f549, %f545, %f545, %f548;
	sqrt.rn.f32 	%f550, %f549;
	setp.le.f32 	%p29, %f550, 0f3F800000;
	add.f32 	%f551, %f2791, 0f3F800000;
	selp.f32 	%f552, %f551, %f2791, %p29;
	shr.u32 	%r1299, %r5553, 2;
	xor.b32  	%r1300, %r1299, %r5553;
	shl.b32 	%r1301, %r1296, 4;
	shl.b32 	%r1302, %r1300, 1;
	xor.b32  	%r1303, %r1301, %r1302;
	xor.b32  	%r1304, %r1303, %r1296;
	xor.b32  	%r1305, %r1304, %r1300;
	add.s32 	%r1306, %r5550, %r1305;
	add.s32 	%r1307, %r1306, 1087311;
	cvt.rn.f32.u32 	%f553, %r1307;
	fma.rn.f32 	%f554, %f553, 0f2F800000, 0f2F000000;
	shr.u32 	%r1308, %r5554, 2;
	xor.b32  	%r1309, %r1308, %r5554;
	shl.b32 	%r1310, %r1305, 4;
	shl.b32 	%r1311, %r1309, 1;
	xor.b32  	%r1312, %r1311, %r1310;
	xor.b32  	%r1313, %r1312, %r1309;
	xor.b32  	%r5551, %r1313, %r1305;
	add.s32 	%r1314, %r5550, %r5551;
	add.s32 	%r1315, %r1314, 1449748;
	cvt.rn.f32.u32 	%f555, %r1315;
	fma.rn.f32 	%f556, %f555, 0f2F800000, 0f2F000000;
	mul.f32 	%f557, %f556, %f556;
	fma.rn.f32 	%f558, %f554, %f554, %f557;
	sqrt.rn.f32 	%f559, %f558;
	setp.le.f32 	%p30, %f559, 0f3F800000;
	add.f32 	%f560, %f552, 0f3F800000;
	selp.f32 	%f561, %f560, %f552, %p30;
	shr.u32 	%r1316, %r5555, 2;
	xor.b32  	%r1317, %r1316, %r5555;
	shl.b32 	%r1318, %r5551, 4;
	shl.b32 	%r1319, %r1317, 1;
	xor.b32  	%r1320, %r1318, %r1319;
	xor.b32  	%r1321, %r1320, %r5551;
	xor.b32  	%r5552, %r1321, %r1317;
	add.s32 	%r1322, %r5550, %r5552;
	add.s32 	%r1323, %r1322, 1812185;
	cvt.rn.f32.u32 	%f562, %r1323;
	fma.rn.f32 	%f563, %f562, 0f2F800000, 0f2F000000;
	shr.u32 	%r1324, %r1287, 2;
	xor.b32  	%r1325, %r1324, %r1287;
	shl.b32 	%r1326, %r5552, 4;
	shl.b32 	%r1327, %r1325, 1;
	xor.b32  	%r1328, %r1327, %r1326;
	xor.b32  	%r1329, %r1328, %r1325;
	xor.b32  	%r5553, %r1329, %r5552;
	add.s32 	%r1330, %r5550, %r5553;
	add.s32 	%r1331, %r1330, 2174622;
	cvt.rn.f32.u32 	%f564, %r1331;
	fma.rn.f32 	%f565, %f564, 0f2F800000, 0f2F000000;
	mul.f32 	%f566, %f565, %f565;
	fma.rn.f32 	%f567, %f563, %f563, %f566;
	sqrt.rn.f32 	%f568, %f567;
	setp.le.f32 	%p31, %f568, 0f3F800000;
	add.f32 	%f569, %f561, 0f3F800000;
	selp.f32 	%f570, %f569, %f561, %p31;
	shr.u32 	%r1332, %r1296, 2;
	xor.b32  	%r1333, %r1332, %r1296;
	shl.b32 	%r1334, %r5553, 4;
	shl.b32 	%r1335, %r1333, 1;
	xor.b32  	%r1336, %r1334, %r1335;
	xor.b32  	%r1337, %r1336, %r5553;
	xor.b32  	%r5554, %r1337, %r1333;
	add.s32 	%r1338, %r5550, %r5554;
	add.s32 	%r1339, %r1338, 2537059;
	cvt.rn.f32.u32 	%f571, %r1339;
	fma.rn.f32 	%f572, %f571, 0f2F800000, 0f2F000000;
	shr.u32 	%r1340, %r1305, 2;
	xor.b32  	%r1341, %r1340, %r1305;
	shl.b32 	%r1342, %r5554, 4;
	shl.b32 	%r1343, %r1341, 1;
	xor.b32  	%r1344, %r1343, %r1342;
	xor.b32  	%r1345, %r1344, %r1341;
	xor.b32  	%r5555, %r1345, %r5554;
	add.s32 	%r5550, %r5550, 2899496;
	add.s32 	%r1346, %r5555, %r5550;
	cvt.rn.f32.u32 	%f573, %r1346;
	fma.rn.f32 	%f574, %f573, 0f2F800000, 0f2F000000;
	mul.f32 	%f575, %f574, %f574;
	fma.rn.f32 	%f576, %f572, %f572, %f575;
	sqrt.rn.f32 	%f577, %f576;
	setp.le.f32 	%p32, %f577, 0f3F800000;
	add.f32 	%f578, %f570, 0f3F800000;
	selp.f32 	%f2791, %f578, %f570, %p32;
	add.s32 	%r5549, %r5549, 4;
	setp.ne.s32 	%p33, %r5549, %r150;
	@%p33 bra 	$L__BB1_57;
$L__BB1_58:
	setp.eq.s32 	%p34, %r93, 0;
	@%p34 bra 	$L__BB1_62;
	shr.u32 	%r1347, %r5551, 2;
	xor.b32  	%r1348, %r1347, %r5551;
	shl.b32 	%r1349, %r5555, 4;
	shl.b32 	%r1350, %r1348, 1;
	xor.b32  	%r1351, %r1349, %r1350;
	xor.b32  	%r1352, %r1351, %r5555;
	xor.b32  	%r171, %r1352, %r1348;
	add.s32 	%r1353, %r5550, %r171;
	add.s32 	%r1354, %r1353, 362437;
	cvt.rn.f32.u32 	%f579, %r1354;
	fma.rn.f32 	%f580, %f579, 0f2F800000, 0f2F000000;
	shr.u32 	%r1355, %r5552, 2;
	xor.b32  	%r1356, %r1355, %r5552;
	shl.b32 	%r1357, %r171, 4;
	shl.b32 	%r1358, %r1356, 1;
	xor.b32  	%r1359, %r1358, %r1357;
	xor.b32  	%r1360, %r1359, %r1356;
	xor.b32  	%r172, %r1360, %r171;
	add.s32 	%r1361, %r5550, %r172;
	add.s32 	%r1362, %r1361, 724874;
	cvt.rn.f32.u32 	%f581, %r1362;
	fma.rn.f32 	%f582, %f581, 0f2F800000, 0f2F000000;
	mul.f32 	%f583, %f582, %f582;
	fma.rn.f32 	%f584, %f580, %f580, %f583;
	sqrt.rn.f32 	%f585, %f584;
	setp.le.f32 	%p35, %f585, 0f3F800000;
	add.f32 	%f586, %f2791, 0f3F800000;
	selp.f32 	%f2791, %f586, %f2791, %p35;
	setp.eq.s32 	%p36, %r93, 1;
	@%p36 bra 	$L__BB1_62;
	shr.u32 	%r1363, %r5553, 2;
	xor.b32  	%r1364, %r1363, %r5553;
	shl.b32 	%r1365, %r172, 4;
	shl.b32 	%r1366, %r1364, 1;
	xor.b32  	%r1367, %r1365, %r1366;
	xor.b32  	%r1368, %r1367, %r172;
	xor.b32  	%r1369, %r1368, %r1364;
	add.s32 	%r1370, %r5550, %r1369;
	add.s32 	%r1371, %r1370, 1087311;
	cvt.rn.f32.u32 	%f587, %r1371;
	fma.rn.f32 	%f588, %f587, 0f2F800000, 0f2F000000;
	shr.u32 	%r1372, %r5554, 2;
	xor.b32  	%r1373, %r1372, %r5554;
	shl.b32 	%r1374, %r1369, 4;
	shl.b32 	%r1375, %r1373, 1;
	xor.b32  	%r1376, %r1375, %r1374;
	xor.b32  	%r1377, %r1376, %r1373;
	xor.b32  	%r173, %r1377, %r1369;
	add.s32 	%r1378, %r5550, %r173;
	add.s32 	%r1379, %r1378, 1449748;
	cvt.rn.f32.u32 	%f589, %r1379;
	fma.rn.f32 	%f590, %f589, 0f2F800000, 0f2F000000;
	mul.f32 	%f591, %f590, %f590;
	fma.rn.f32 	%f592, %f588, %f588, %f591;
	sqrt.rn.f32 	%f593, %f592;
	setp.le.f32 	%p37, %f593, 0f3F800000;
	add.f32 	%f594, %f2791, 0f3F800000;
	selp.f32 	%f2791, %f594, %f2791, %p37;
	setp.eq.s32 	%p38, %r93, 2;
	@%p38 bra 	$L__BB1_62;
	shr.u32 	%r1380, %r5555, 2;
	xor.b32  	%r1381, %r1380, %r5555;
	shl.b32 	%r1382, %r173, 4;
	shl.b32 	%r1383, %r1381, 1;
	xor.b32  	%r1384, %r1382, %r1383;
	xor.b32  	%r1385, %r1384, %r173;
	xor.b32  	%r1386, %r1385, %r1381;
	add.s32 	%r1387, %r5550, %r1386;
	add.s32 	%r1388, %r1387, 1812185;
	cvt.rn.f32.u32 	%f595, %r1388;
	fma.rn.f32 	%f596, %f595, 0f2F800000, 0f2F000000;
	shr.u32 	%r1389, %r171, 2;
	xor.b32  	%r1390, %r1389, %r171;
	shl.b32 	%r1391, %r1386, 4;
	shl.b32 	%r1392, %r1390, 1;
	xor.b32  	%r1393, %r1392, %r1391;
	xor.b32  	%r1394, %r1393, %r1390;
	xor.b32  	%r1395, %r1394, %r1386;
	add.s32 	%r1396, %r5550, %r1395;
	add.s32 	%r1397, %r1396, 2174622;
	cvt.rn.f32.u32 	%f597, %r1397;
	fma.rn.f32 	%f598, %f597, 0f2F800000, 0f2F000000;
	mul.f32 	%f599, %f598, %f598;
	fma.rn.f32 	%f600, %f596, %f596, %f599;
	sqrt.rn.f32 	%f601, %f600;
	setp.le.f32 	%p39, %f601, 0f3F800000;
	add.f32 	%f602, %f2791, 0f3F800000;
	selp.f32 	%f2791, %f602, %f2791, %p39;
$L__BB1_62:
	setp.lt.u32 	%p40, %r88, 3;
	mul.f32 	%f63, %f2791, 0f40800000;
	add.s32 	%r1400, %r87, 1536;
	xor.b32  	%r1401, %r1400, -1429050551;
	mul.lo.s32 	%r1402, %r1401, 1099087573;
	add.s32 	%r5568, %r1402, 5783321;
	xor.b32  	%r5565, %r1402, 362436069;
	add.s32 	%r5564, %r1402, 123456789;
	add.s32 	%r5563, %r1402, -638133224;
	mov.b32 	%r5567, -589760388;
	mov.b32 	%r5566, -123459836;
	mov.f32 	%f2795, 0f00000000;
	@%p40 bra 	$L__BB1_65;
	and.b32  	%r178, %r1023, 2147483644;
	mov.b32 	%r5562, 0;
	mov.b32 	%r5567, -589760388;
	mov.b32 	%r5566, -123459836;
	mov.f32 	%f2795, 0f00000000;
$L__BB1_64:
	shr.u32 	%r1406, %r5564, 2;
	xor.b32  	%r1407, %r1406, %r5564;
	shl.b32 	%r1408, %r5568, 4;
	shl.b32 	%r1409, %r1407, 1;
	xor.b32  	%r1410, %r1408, %r1409;
	xor.b32  	%r1411, %r1410, %r5568;
	xor.b32  	%r1412, %r1411, %r1407;
	add.s32 	%r1413, %r5563, %r1412;
	add.s32 	%r1414, %r1413, 362437;
	cvt.rn.f32.u32 	%f606, %r1414;
	fma.rn.f32 	%f607, %f606, 0f2F800000, 0f2F000000;
	shr.u32 	%r1415, %r5565, 2;
	xor.b32  	%r1416, %r1415, %r5565;
	shl.b32 	%r1417, %r1412, 4;
	shl.b32 	%r1418, %r1416, 1;
	xor.b32  	%r1419, %r1418, %r1417;
	xor.b32  	%r1420, %r1419, %r1416;
	xor.b32  	%r1421, %r1420, %r1412;
	add.s32 	%r1422, %r5563, %r1421;
	add.s32 	%r1423, %r1422, 724874;
	cvt.rn.f32.u32 	%f608, %r1423;
	fma.rn.f32 	%f609, %f608, 0f2F800000, 0f2F000000;
	mul.f32 	%f610, %f609, %f609;
	fma.rn.f32 	%f611, %f607, %f607, %f610;
	sqrt.rn.f32 	%f612, %f611;
	setp.le.f32 	%p41, %f612, 0f3F800000;
	add.f32 	%f613, %f2795, 0f3F800000;
	selp.f32 	%f614, %f613, %f2795, %p41;
	shr.u32 	%r1424, %r5566, 2;
	xor.b32  	%r1425, %r1424, %r5566;
	shl.b32 	%r1426, %r1421, 4;
	shl.b32 	%r1427, %r1425, 1;
	xor.b32  	%r1428, %r1426, %r1427;
	xor.b32  	%r1429, %r1428, %r1421;
	xor.b32  	%r1430, %r1429, %r1425;
	add.s32 	%r1431, %r5563, %r1430;
	add.s32 	%r1432, %r1431, 1087311;
	cvt.rn.f32.u32 	%f615, %r1432;
	fma.rn.f32 	%f616, %f615, 0f2F800000, 0f2F000000;
	shr.u32 	%r1433, %r5567, 2;
	xor.b32  	%r1434, %r1433, %r5567;
	shl.b32 	%r1435, %r1430, 4;
	shl.b32 	%r1436, %r1434, 1;
	xor.b32  	%r1437, %r1436, %r1435;
	xor.b32  	%r1438, %r1437, %r1434;
	xor.b32  	%r5564, %r1438, %r1430;
	add.s32 	%r1439, %r5563, %r5564;
	add.s32 	%r1440, %r1439, 1449748;
	cvt.rn.f32.u32 	%f617, %r1440;
	fma.rn.f32 	%f618, %f617, 0f2F800000, 0f2F000000;
	mul.f32 	%f619, %f618, %f618;
	fma.rn.f32 	%f620, %f616, %f616, %f619;
	sqrt.rn.f32 	%f621, %f620;
	setp.le.f32 	%p42, %f621, 0f3F800000;
	add.f32 	%f622, %f614, 0f3F800000;
	selp.f32 	%f623, %f622, %f614, %p42;
	shr.u32 	%r1441, %r5568, 2;
	xor.b32  	%r1442, %r1441, %r5568;
	shl.b32 	%r1443, %r5564, 4;
	shl.b32 	%r1444, %r1442, 1;
	xor.b32  	%r1445, %r1443, %r1444;
	xor.b32  	%r1446, %r1445, %r5564;
	xor.b32  	%r5565, %r1446, %r1442;
	add.s32 	%r1447, %r5563, %r5565;
	add.s32 	%r1448, %r1447, 1812185;
	cvt.rn.f32.u32 	%f624, %r1448;
	fma.rn.f32 	%f625, %f624, 0f2F800000, 0f2F000000;
	shr.u32 	%r1449, %r1412, 2;
	xor.b32  	%r1450, %r1449, %r1412;
	shl.b32 	%r1451, %r5565, 4;
	shl.b32 	%r1452, %r1450, 1;
	xor.b32  	%r1453, %r1452, %r1451;
	xor.b32  	%r1454, %r1453, %r1450;
	xor.b32  	%r5566, %r1454, %r5565;
	add.s32 	%r1455, %r5563, %r5566;
	add.s32 	%r1456, %r1455, 2174622;
	cvt.rn.f32.u32 	%f626, %r1456;
	fma.rn.f32 	%f627, %f626, 0f2F800000, 0f2F000000;
	mul.f32 	%f628, %f627, %f627;
	fma.rn.f32 	%f629, %f625, %f625, %f628;
	sqrt.rn.f32 	%f630, %f629;
	setp.le.f32 	%p43, %f630, 0f3F800000;
	add.f32 	%f631, %f623, 0f3F800000;
	selp.f32 	%f632, %f631, %f623, %p43;
	shr.u32 	%r1457, %r1421, 2;
	xor.b32  	%r1458, %r1457, %r1421;
	shl.b32 	%r1459, %r5566, 4;
	shl.b32 	%r1460, %r1458, 1;
	xor.b32  	%r1461, %r1459, %r1460;
	xor.b32  	%r1462, %r1461, %r5566;
	xor.b32  	%r5567, %r1462, %r1458;
	add.s32 	%r1463, %r5563, %r5567;
	add.s32 	%r1464, %r1463, 2537059;
	cvt.rn.f32.u32 	%f633, %r1464;
	fma.rn.f32 	%f634, %f633, 0f2F800000, 0f2F000000;
	shr.u32 	%r1465, %r1430, 2;
	xor.b32  	%r1466, %r1465, %r1430;
	shl.b32 	%r1467, %r5567, 4;
	shl.b32 	%r1468, %r1466, 1;
	xor.b32  	%r1469, %r1468, %r1467;
	xor.b32  	%r1470, %r1469, %r1466;
	xor.b32  	%r5568, %r1470, %r5567;
	add.s32 	%r5563, %r5563, 2899496;
	add.s32 	%r1471, %r5568, %r5563;
	cvt.rn.f32.u32 	%f635, %r1471;
	fma.rn.f32 	%f636, %f635, 0f2F800000, 0f2F000000;
	mul.f32 	%f637, %f636, %f636;
	fma.rn.f32 	%f638, %f634, %f634, %f637;
	sqrt.rn.f32 	%f639, %f638;
	setp.le.f32 	%p44, %f639, 0f3F800000;
	add.f32 	%f640, %f632, 0f3F800000;
	selp.f32 	%f2795, %f640, %f632, %p44;
	add.s32 	%r5562, %r5562, 4;
	setp.ne.s32 	%p45, %r5562, %r178;
	@%p45 bra 	$L__BB1_64;
$L__BB1_65:
	setp.eq.s32 	%p46, %r93, 0;
	@%p46 bra 	$L__BB1_69;
	shr.u32 	%r1472, %r5564, 2;
	xor.b32  	%r1473, %r1472, %r5564;
	shl.b32 	%r1474, %r5568, 4;
	shl.b32 	%r1475, %r1473, 1;
	xor.b32  	%r1476, %r1474, %r1475;
	xor.b32  	%r1477, %r1476, %r5568;
	xor.b32  	%r199, %r1477, %r1473;
	add.s32 	%r1478, %r5563, %r199;
	add.s32 	%r1479, %r1478, 362437;
	cvt.rn.f32.u32 	%f641, %r1479;
	fma.rn.f32 	%f642, %f641, 0f2F800000, 0f2F000000;
	shr.u32 	%r1480, %r5565, 2;
	xor.b32  	%r1481, %r1480, %r5565;
	shl.b32 	%r1482, %r199, 4;
	shl.b32 	%r1483, %r1481, 1;
	xor.b32  	%r1484, %r1483, %r1482;
	xor.b32  	%r1485, %r1484, %r1481;
	xor.b32  	%r200, %r1485, %r199;
	add.s32 	%r1486, %r5563, %r200;
	add.s32 	%r1487, %r1486, 724874;
	cvt.rn.f32.u32 	%f643, %r1487;
	fma.rn.f32 	%f644, %f643, 0f2F800000, 0f2F000000;
	mul.f32 	%f645, %f644, %f644;
	fma.rn.f32 	%f646, %f642, %f642, %f645;
	sqrt.rn.f32 	%f647, %f646;
	setp.le.f32 	%p47, %f647, 0f3F800000;
	add.f32 	%f648, %f2795, 0f3F800000;
	selp.f32 	%f2795, %f648, %f2795, %p47;
	setp.eq.s32 	%p48, %r93, 1;
	@%p48 bra 	$L__BB1_69;
	shr.u32 	%r1488, %r5566, 2;
	xor.b32  	%r1489, %r1488, %r5566;
	shl.b32 	%r1490, %r200, 4;
	shl.b32 	%r1491, %r1489, 1;
	xor.b32  	%r1492, %r1490, %r1491;
	xor.b32  	%r1493, %r1492, %r200;
	xor.b32  	%r1494, %r1493, %r1489;
	add.s32 	%r1495, %r5563, %r1494;
	add.s32 	%r1496, %r1495, 1087311;
	cvt.rn.f32.u32 	%f649, %r1496;
	fma.rn.f32 	%f650, %f649, 0f2F800000, 0f2F000000;
	shr.u32 	%r1497, %r5567, 2;
	xor.b32  	%r1498, %r1497, %r5567;
	shl.b32 	%r1499, %r1494, 4;
	shl.b32 	%r1500, %r1498, 1;
	xor.b32  	%r1501, %r1500, %r1499;
	xor.b32  	%r1502, %r1501, %r1498;
	xor.b32  	%r201, %r1502, %r1494;
	add.s32 	%r1503, %r5563, %r201;
	add.s32 	%r1504, %r1503, 1449748;
	cvt.rn.f32.u32 	%f651, %r1504;
	fma.rn.f32 	%f652, %f651, 0f2F800000, 0f2F000000;
	mul.f32 	%f653, %f652, %f652;
	fma.rn.f32 	%f654, %f650, %f650, %f653;
	sqrt.rn.f32 	%f655, %f654;
	setp.le.f32 	%p49, %f655, 0f3F800000;
	add.f32 	%f656, %f2795, 0f3F800000;
	selp.f32 	%f2795, %f656, %f2795, %p49;
	setp.eq.s32 	%p50, %r93, 2;
	@%p50 bra 	$L__BB1_69;
	shr.u32 	%r1505, %r5568, 2;
	xor.b32  	%r1506, %r1505, %r5568;
	shl.b32 	%r1507, %r201, 4;
	shl.b32 	%r1508, %r1506, 1;
	xor.b32  	%r1509, %r1507, %r1508;
	xor.b32  	%r1510, %r1509, %r201;
	xor.b32  	%r1511, %r1510, %r1506;
	add.s32 	%r1512, %r5563, %r1511;
	add.s32 	%r1513, %r1512, 1812185;
	cvt.rn.f32.u32 	%f657, %r1513;
	fma.rn.f32 	%f658, %f657, 0f2F800000, 0f2F000000;
	shr.u32 	%r1514, %r199, 2;
	xor.b32  	%r1515, %r1514, %r199;
	shl.b32 	%r1516, %r1511, 4;
	shl.b32 	%r1517, %r1515, 1;
	xor.b32  	%r1518, %r1517, %r1516;
	xor.b32  	%r1519, %r1518, %r1515;
	xor.b32  	%r1520, %r1519, %r1511;
	add.s32 	%r1521, %r5563, %r1520;
	add.s32 	%r1522, %r1521, 2174622;
	cvt.rn.f32.u32 	%f659, %r1522;
	fma.rn.f32 	%f660, %f659, 0f2F800000, 0f2F000000;
	mul.f32 	%f661, %f660, %f660;
	fma.rn.f32 	%f662, %f658, %f658, %f661;
	sqrt.rn.f32 	%f663, %f662;
	setp.le.f32 	%p51, %f663, 0f3F800000;
	add.f32 	%f664, %f2795, 0f3F800000;
	selp.f32 	%f2795, %f664, %f2795, %p51;
$L__BB1_69:
	setp.lt.u32 	%p52, %r88, 3;
	mul.f32 	%f72, %f2795, 0f40800000;
	add.s32 	%r1525, %r87, 2048;
	xor.b32  	%r1526, %r1525, -1429050551;
	mul.lo.s32 	%r1527, %r1526, 1099087573;
	add.s32 	%r5581, %r1527, 5783321;
	xor.b32  	%r5578, %r1527, 362436069;
	add.s32 	%r5577, %r1527, 123456789;
	add.s32 	%r5576, %r1527, -638133224;
	mov.b32 	%r5580, -589760388;
	mov.b32 	%r5579, -123459836;
	mov.f32 	%f2799, 0f00000000;
	@%p52 bra 	$L__BB1_72;
	and.b32  	%r206, %r1023, 2147483644;
	mov.b32 	%r5575, 0;
	mov.b32 	%r5580, -589760388;
	mov.b32 	%r5579, -123459836;
	mov.f32 	%f2799, 0f00000000;
$L__BB1_71:
	shr.u32 	%r1531, %r5577, 2;
	xor.b32  	%r1532, %r1531, %r5577;
	shl.b32 	%r1533, %r5581, 4;
	shl.b32 	%r1534, %r1532, 1;
	xor.b32  	%r1535, %r1533, %r1534;
	xor.b32  	%r1536, %r1535, %r5581;
	xor.b32  	%r1537, %r1536, %r1532;
	add.s32 	%r1538, %r5576, %r1537;
	add.s32 	%r1539, %r1538, 362437;
	cvt.rn.f32.u32 	%f668, %r1539;
	fma.rn.f32 	%f669, %f668, 0f2F800000, 0f2F000000;
	shr.u32 	%r1540, %r5578, 2;
	xor.b32  	%r1541, %r1540, %r5578;
	shl.b32 	%r1542, %r1537, 4;
	shl.b32 	%r1543, %r1541, 1;
	xor.b32  	%r1544, %r1543, %r1542;
	xor.b32  	%r1545, %r1544, %r1541;
	xor.b32  	%r1546, %r1545, %r1537;
	add.s32 	%r1547, %r5576, %r1546;
	add.s32 	%r1548, %r1547, 724874;
	cvt.rn.f32.u32 	%f670, %r1548;
	fma.rn.f32 	%f671, %f670, 0f2F800000, 0f2F000000;
	mul.f32 	%f672, %f671, %f671;
	fma.rn.f32 	%f673, %f669, %f669, %f672;
	sqrt.rn.f32 	%f674, %f673;
	setp.le.f32 	%p53, %f674, 0f3F800000;
	add.f32 	%f675, %f2799, 0f3F800000;
	selp.f32 	%f676, %f675, %f2799, %p53;
	shr.u32 	%r1549, %r5579, 2;
	xor.b32  	%r1550, %r1549, %r5579;
	shl.b32 	%r1551, %r1546, 4;
	shl.b32 	%r1552, %r1550, 1;
	xor.b32  	%r1553, %r1551, %r1552;
	xor.b32  	%r1554, %r1553, %r1546;
	xor.b32  	%r1555, %r1554, %r1550;
	add.s32 	%r1556, %r5576, %r1555;
	add.s32 	%r1557, %r1556, 1087311;
	cvt.rn.f32.u32 	%f677, %r1557;
	fma.rn.f32 	%f678, %f677, 0f2F800000, 0f2F000000;
	shr.u32 	%r1558, %r5580, 2;
	xor.b32  	%r1559, %r1558, %r5580;
	shl.b32 	%r1560, %r1555, 4;
	shl.b32 	%r1561, %r1559, 1;
	xor.b32  	%r1562, %r1561, %r1560;
	xor.b32  	%r1563, %r1562, %r1559;
	xor.b32  	%r5577, %r1563, %r1555;
	add.s32 	%r1564, %r5576, %r5577;
	add.s32 	%r1565, %r1564, 1449748;
	cvt.rn.f32.u32 	%f679, %r1565;
	fma.rn.f32 	%f680, %f679, 0f2F800000, 0f2F000000;
	mul.f32 	%f681, %f680, %f680;
	fma.rn.f32 	%f682, %f678, %f678, %f681;
	sqrt.rn.f32 	%f683, %f682;
	setp.le.f32 	%p54, %f683, 0f3F800000;
	add.f32 	%f684, %f676, 0f3F800000;
	selp.f32 	%f685, %f684, %f676, %p54;
	shr.u32 	%r1566, %r5581, 2;
	xor.b32  	%r1567, %r1566, %r5581;
	shl.b32 	%r1568, %r5577, 4;
	shl.b32 	%r1569, %r1567, 1;
	xor.b32  	%r1570, %r1568, %r1569;
	xor.b32  	%r1571, %r1570, %r5577;
	xor.b32  	%r5578, %r1571, %r1567;
	add.s32 	%r1572, %r5576, %r5578;
	add.s32 	%r1573, %r1572, 1812185;
	cvt.rn.f32.u32 	%f686, %r1573;
	fma.rn.f32 	%f687, %f686, 0f2F800000, 0f2F000000;
	shr.u32 	%r1574, %r1537, 2;
	xor.b32  	%r1575, %r1574, %r1537;
	shl.b32 	%r1576, %r5578, 4;
	shl.b32 	%r1577, %r1575, 1;
	xor.b32  	%r1578, %r1577, %r1576;
	xor.b32  	%r1579, %r1578, %r1575;
	xor.b32  	%r5579, %r1579, %r5578;
	add.s32 	%r1580, %r5576, %r5579;
	add.s32 	%r1581, %r1580, 2174622;
	cvt.rn.f32.u32 	%f688, %r1581;
	fma.rn.f32 	%f689, %f688, 0f2F800000, 0f2F000000;
	mul.f32 	%f690, %f689, %f689;
	fma.rn.f32 	%f691, %f687, %f687, %f690;
	sqrt.rn.f32 	%f692, %f691;
	setp.le.f32 	%p55, %f692, 0f3F800000;
	add.f32 	%f693, %f685, 0f3F800000;
	selp.f32 	%f694, %f693, %f685, %p55;
	shr.u32 	%r1582, %r1546, 2;
	xor.b32  	%r1583, %r1582, %r1546;
	shl.b32 	%r1584, %r5579, 4;
	shl.b32 	%r1585, %r1583, 1;
	xor.b32  	%r1586, %r1584, %r1585;
	xor.b32  	%r1587, %r1586, %r5579;
	xor.b32  	%r5580, %r1587, %r1583;
	add.s32 	%r1588, %r5576, %r5580;
	add.s32 	%r1589, %r1588, 2537059;
	cvt.rn.f32.u32 	%f695, %r1589;
	fma.rn.f32 	%f696, %f695, 0f2F800000, 0f2F000000;
	shr.u32 	%r1590, %r1555, 2;
	xor.b32  	%r1591, %r1590, %r1555;
	shl.b32 	%r1592, %r5580, 4;
	shl.b32 	%r1593, %r1591, 1;
	xor.b32  	%r1594, %r1593, %r1592;
	xor.b32  	%r1595, %r1594, %r1591;
	xor.b32  	%r5581, %r1595, %r5580;
	add.s32 	%r5576, %r5576, 2899496;
	add.s32 	%r1596, %r5581, %r5576;
	cvt.rn.f32.u32 	%f697, %r1596;
	fma.rn.f32 	%f698, %f697, 0f2F800000, 0f2F000000;
	mul.f32 	%f699, %f698, %f698;
	fma.rn.f32 	%f700, %f696, %f696, %f699;
	sqrt.rn.f32 	%f701, %f700;
	setp.le.f32 	%p56, %f701, 0f3F800000;
	add.f32 	%f702, %f694, 0f3F800000;
	selp.f32 	%f2799, %f702, %f694, %p56;
	add.s32 	%r5575, %r5575, 4;
	setp.ne.s32 	%p57, %r5575, %r206;
	@%p57 bra 	$L__BB1_71;
$L__BB1_72:
	setp.eq.s32 	%p58, %r93, 0;
	@%p58 bra 	$L__BB1_76;
	shr.u32 	%r1597, %r5577, 2;
	xor.b32  	%r1598, %r1597, %r5577;
	shl.b32 	%r1599, %r5581, 4;
	shl.b32 	%r1600, %r1598, 1;
	xor.b32  	%r1601, %r1599, %r1600;
	xor.b32  	%r1602, %r1601, %r5581;
	xor.b32  	%r227, %r1602, %r1598;
	add.s32 	%r1603, %r5576, %r227;
	add.s32 	%r1604, %r1603, 362437;
	cvt.rn.f32.u32 	%f703, %r1604;
	fma.rn.f32 	%f704, %f703, 0f2F800000, 0f2F000000;
	shr.u32 	%r1605, %r5578, 2;
	xor.b32  	%r1606, %r1605, %r5578;
	shl.b32 	%r1607, %r227, 4;
	shl.b32 	%r1608, %r1606, 1;
	xor.b32  	%r1609, %r1608, %r1607;
	xor.b32  	%r1610, %r1609, %r1606;
	xor.b32  	%r228, %r1610, %r227;
	add.s32 	%r1611, %r5576, %r228;
	add.s32 	%r1612, %r1611, 724874;
	cvt.rn.f32.u32 	%f705, %r1612;
	fma.rn.f32 	%f706, %f705, 0f2F800000, 0f2F000000;
	mul.f32 	%f707, %f706, %f706;
	fma.rn.f32 	%f708, %f704, %f704, %f707;
	sqrt.rn.f32 	%f709, %f708;
	setp.le.f32 	%p59, %f709, 0f3F800000;
	add.f32 	%f710, %f2799, 0f3F800000;
	selp.f32 	%f2799, %f710, %f2799, %p59;
	setp.eq.s32 	%p60, %r93, 1;
	@%p60 bra 	$L__BB1_76;
	shr.u32 	%r1613, %r5579, 2;
	xor.b32  	%r1614, %r1613, %r5579;
	shl.b32 	%r1615, %r228, 4;
	shl.b32 	%r1616, %r1614, 1;
	xor.b32  	%r1617, %r1615, %r1616;
	xor.b32  	%r1618, %r1617, %r228;
	xor.b32  	%r1619, %r1618, %r1614;
	add.s32 	%r1620, %r5576, %r1619;
	add.s32 	%r1621, %r1620, 1087311;
	cvt.rn.f32.u32 	%f711, %r1621;
	fma.rn.f32 	%f712, %f711, 0f2F800000, 0f2F000000;
	shr.u32 	%r1622, %r5580, 2;
	xor.b32  	%r1623, %r1622, %r5580;
	shl.b32 	%r1624, %r1619, 4;
	shl.b32 	%r1625, %r1623, 1;
	xor.b32  	%r1626, %r1625, %r1624;
	xor.b32  	%r1627, %r1626, %r1623;
	xor.b32  	%r229, %r1627, %r1619;
	add.s32 	%r1628, %r5576, %r229;
	add.s32 	%r1629, %r1628, 1449748;
	cvt.rn.f32.u32 	%f713, %r1629;
	fma.rn.f32 	%f714, %f713, 0f2F800000, 0f2F000000;
	mul.f32 	%f715, %f714, %f714;
	fma.rn.f32 	%f716, %f712, %f712, %f715;
	sqrt.rn.f32 	%f717, %f716;
	setp.le.f32 	%p61, %f717, 0f3F800000;
	add.f32 	%f718, %f2799, 0f3F800000;
	selp.f32 	%f2799, %f718, %f2799, %p61;
	setp.eq.s32 	%p62, %r93, 2;
	@%p62 bra 	$L__BB1_76;
	shr.u32 	%r1630, %r5581, 2;
	xor.b32  	%r1631, %r1630, %r5581;
	shl.b32 	%r1632, %r229, 4;
	shl.b32 	%r1633, %r1631, 1;
	xor.b32  	%r1634, %r1632, %r1633;
	xor.b32  	%r1635, %r1634, %r229;
	xor.b32  	%r1636, %r1635, %r1631;
	add.s32 	%r1637, %r5576, %r1636;
	add.s32 	%r1638, %r1637, 1812185;
	cvt.rn.f32.u32 	%f719, %r1638;
	fma.rn.f32 	%f720, %f719, 0f2F800000, 0f2F000000;
	shr.u32 	%r1639, %r227, 2;
	xor.b32  	%r1640, %r1639, %r227;
	shl.b32 	%r1641, %r1636, 4;
	shl.b32 	%r1642, %r1640, 1;
	xor.b32  	%r1643, %r1642, %r1641;
	xor.b32  	%r1644, %r1643, %r1640;
	xor.b32  	%r1645, %r1644, %r1636;
	add.s32 	%r1646, %r5576, %r1645;
	add.s32 	%r1647, %r1646, 2174622;
	cvt.rn.f32.u32 	%f721, %r1647;
	fma.rn.f32 	%f722, %f721, 0f2F800000, 0f2F000000;
	mul.f32 	%f723, %f722, %f722;
	fma.rn.f32 	%f724, %f720, %f720, %f723;
	sqrt.rn.f32 	%f725, %f724;
	setp.le.f32 	%p63, %f725, 0f3F800000;
	add.f32 	%f726, %f2799, 0f3F800000;
	selp.f32 	%f2799, %f726, %f2799, %p63;
$L__BB1_76:
	setp.lt.u32 	%p64, %r88, 3;
	mul.f32 	%f81, %f2799, 0f40800000;
	add.s32 	%r1650, %r87, 2560;
	xor.b32  	%r1651, %r1650, -1429050551;
	mul.lo.s32 	%r1652, %r1651, 1099087573;
	add.s32 	%r5594, %r1652, 5783321;
	xor.b32  	%r5591, %r1652, 362436069;
	add.s32 	%r5590, %r1652, 123456789;
	add.s32 	%r5589, %r1652, -638133224;
	mov.b32 	%r5593, -589760388;
	mov.b32 	%r5592, -123459836;
	mov.f32 	%f2803, 0f00000000;
	@%p64 bra 	$L__BB1_79;
	and.b32  	%r234, %r1023, 2147483644;
	mov.b32 	%r5588, 0;
	mov.b32 	%r5593, -589760388;
	mov.b32 	%r5592, -123459836;
	mov.f32 	%f2803, 0f00000000;
$L__BB1_78:
	shr.u32 	%r1656, %r5590, 2;
	xor.b32  	%r1657, %r1656, %r5590;
	shl.b32 	%r1658, %r5594, 4;
	shl.b32 	%r1659, %r1657, 1;
	xor.b32  	%r1660, %r1658, %r1659;
	xor.b32  	%r1661, %r1660, %r5594;
	xor.b32  	%r1662, %r1661, %r1657;
	add.s32 	%r1663, %r5589, %r1662;
	add.s32 	%r1664, %r1663, 362437;
	cvt.rn.f32.u32 	%f730, %r1664;
	fma.rn.f32 	%f731, %f730, 0f2F800000, 0f2F000000;
	shr.u32 	%r1665, %r5591, 2;
	xor.b32  	%r1666, %r1665, %r5591;
	shl.b32 	%r1667, %r1662, 4;
	shl.b32 	%r1668, %r1666, 1;
	xor.b32  	%r1669, %r1668, %r1667;
	xor.b32  	%r1670, %r1669, %r1666;
	xor.b32  	%r1671, %r1670, %r1662;
	add.s32 	%r1672, %r5589, %r1671;
	add.s32 	%r1673, %r1672, 724874;
	cvt.rn.f32.u32 	%f732, %r1673;
	fma.rn.f32 	%f733, %f732, 0f2F800000, 0f2F000000;
	mul.f32 	%f734, %f733, %f733;
	fma.rn.f32 	%f735, %f731, %f731, %f734;
	sqrt.rn.f32 	%f736, %f735;
	setp.le.f32 	%p65, %f736, 0f3F800000;
	add.f32 	%f737, %f2803, 0f3F800000;
	selp.f32 	%f738, %f737, %f2803, %p65;
	shr.u32 	%r1674, %r5592, 2;
	xor.b32  	%r1675, %r1674, %r5592;
	shl.b32 	%r1676, %r1671, 4;
	shl.b32 	%r1677, %r1675, 1;
	xor.b32  	%r1678, %r1676, %r1677;
	xor.b32  	%r1679, %r1678, %r1671;
	xor.b32  	%r1680, %r1679, %r1675;
	add.s32 	%r1681, %r5589, %r1680;
	add.s32 	%r1682, %r1681, 1087311;
	cvt.rn.f32.u32 	%f739, %r1682;
	fma.rn.f32 	%f740, %f739, 0f2F800000, 0f2F000000;
	shr.u32 	%r1683, %r5593, 2;
	xor.b32  	%r1684, %r1683, %r5593;
	shl.b32 	%r1685, %r1680, 4;
	shl.b32 	%r1686, %r1684, 1;
	xor.b32  	%r1687, %r1686, %r1685;
	xor.b32  	%r1688, %r1687, %r1684;
	xor.b32  	%r5590, %r1688, %r1680;
	add.s32 	%r1689, %r5589, %r5590;
	add.s32 	%r1690, %r1689, 1449748;
	cvt.rn.f32.u32 	%f741, %r1690;
	fma.rn.f32 	%f742, %f741, 0f2F800000, 0f2F000000;
	mul.f32 	%f743, %f742, %f742;
	fma.rn.f32 	%f744, %f740, %f740, %f743;
	sqrt.rn.f32 	%f745, %f744;
	setp.le.f32 	%p66, %f745, 0f3F800000;
	add.f32 	%f746, %f738, 0f3F800000;
	selp.f32 	%f747, %f746, %f738, %p66;
	shr.u32 	%r1691, %r5594, 2;
	xor.b32  	%r1692, %r1691, %r5594;
	shl.b32 	%r1693, %r5590, 4;
	shl.b32 	%r1694, %r1692, 1;
	xor.b32  	%r1695, %r1693, %r1694;
	xor.b32  	%r1696, %r1695, %r5590;
	xor.b32  	%r5591, %r1696, %r1692;
	add.s32 	%r1697, %r5589, %r5591;
	add.s32 	%r1698, %r1697, 1812185;
	cvt.rn.f32.u32 	%f748, %r1698;
	fma.rn.f32 	%f749, %f748, 0f2F800000, 0f2F000000;
	shr.u32 	%r1699, %r1662, 2;
	xor.b32  	%r1700, %r1699, %r1662;
	shl.b32 	%r1701, %r5591, 4;
	shl.b32 	%r1702, %r1700, 1;
	xor.b32  	%r1703, %r1702, %r1701;
	xor.b32  	%r1704, %r1703, %r1700;
	xor.b32  	%r5592, %r1704, %r5591;
	add.s32 	%r1705, %r5589, %r5592;
	add.s32 	%r1706, %r1705, 2174622;
	cvt.rn.f32.u32 	%f750, %r1706;
	fma.rn.f32 	%f751, %f750, 0f2F800000, 0f2F000000;
	mul.f32 	%f752, %f751, %f751;
	fma.rn.f32 	%f753, %f749, %f749, %f752;
	sqrt.rn.f32 	%f754, %f753;
	setp.le.f32 	%p67, %f754, 0f3F800000;
	add.f32 	%f755, %f747, 0f3F800000;
	selp.f32 	%f756, %f755, %f747, %p67;
	shr.u32 	%r1707, %r1671, 2;
	xor.b32  	%r1708, %r1707, %r1671;
	shl.b32 	%r1709, %r5592, 4;
	shl.b32 	%r1710, %r1708, 1;
	xor.b32  	%r1711, %r1709, %r1710;
	xor.b32  	%r1712, %r1711, %r5592;
	xor.b32  	%r5593, %r1712, %r1708;
	add.s32 	%r1713, %r5589, %r5593;
	add.s32 	%r1714, %r1713, 2537059;
	cvt.rn.f32.u32 	%f757, %r1714;
	fma.rn.f32 	%f758, %f757, 0f2F800000, 0f2F000000;
	shr.u32 	%r1715, %r1680, 2;
	xor.b32  	%r1716, %r1715, %r1680;
	shl.b32 	%r1717, %r5593, 4;
	shl.b32 	%r1718, %r1716, 1;
	xor.b32  	%r1719, %r1718, %r1717;
	xor.b32  	%r1720, %r1719, %r1716;
	xor.b32  	%r5594, %r1720, %r5593;
	add.s32 	%r5589, %r5589, 2899496;
	add.s32 	%r1721, %r5594, %r5589;
	cvt.rn.f32.u32 	%f759, %r1721;
	fma.rn.f32 	%f760, %f759, 0f2F800000, 0f2F000000;
	mul.f32 	%f761, %f760, %f760;
	fma.rn.f32 	%f762, %f758, %f758, %f761;
	sqrt.rn.f32 	%f763, %f762;
	setp.le.f32 	%p68, %f763, 0f3F800000;
	add.f32 	%f764, %f756, 0f3F800000;
	selp.f32 	%f2803, %f764, %f756, %p68;
	add.s32 	%r5588, %r5588, 4;
	setp.ne.s32 	%p69, %r5588, %r234;
	@%p69 bra 	$L__BB1_78;
$L__BB1_79:
	setp.eq.s32 	%p70, %r93, 0;
	@%p70 bra 	$L__BB1_83;
	shr.u32 	%r1722, %r5590, 2;
	xor.b32  	%r1723, %r1722, %r5590;
	shl.b32 	%r1724, %r5594, 4;
	shl.b32 	%r1725, %r1723, 1;
	xor.b32  	%r1726, %r1724, %r1725;
	xor.b32  	%r1727, %r1726, %r5594;
	xor.b32  	%r255, %r1727, %r1723;
	add.s32 	%r1728, %r5589, %r255;
	add.s32 	%r1729, %r1728, 362437;
	cvt.rn.f32.u32 	%f765, %r1729;
	fma.rn.f32 	%f766, %f765, 0f2F800000, 0f2F000000;
	shr.u32 	%r1730, %r5591, 2;
	xor.b32  	%r1731, %r1730, %r5591;
	shl.b32 	%r1732, %r255, 4;
	shl.b32 	%r1733, %r1731, 1;
	xor.b32  	%r1734, %r1733, %r1732;
	xor.b32  	%r1735, %r1734, %r1731;
	xor.b32  	%r256, %r1735, %r255;
	add.s32 	%r1736, %r5589, %r256;
	add.s32 	%r1737, %r1736, 724874;
	cvt.rn.f32.u32 	%f767, %r1737;
	fma.rn.f32 	%f768, %f767, 0f2F800000, 0f2F000000;
	mul.f32 	%f769, %f768, %f768;
	fma.rn.f32 	%f770, %f766, %f766, %f769;
	sqrt.rn.f32 	%f771, %f770;
	setp.le.f32 	%p71, %f771, 0f3F800000;
	add.f32 	%f772, %f2803, 0f3F800000;
	selp.f32 	%f2803, %f772, %f2803, %p71;
	setp.eq.s32 	%p72, %r93, 1;
	@%p72 bra 	$L__BB1_83;
	shr.u32 	%r1738, %r5592, 2;
	xor.b32  	%r1739, %r1738, %r5592;
	shl.b32 	%r1740, %r256, 4;
	shl.b32 	%r1741, %r1739, 1;
	xor.b32  	%r1742, %r1740, %r1741;
	xor.b32  	%r1743, %r1742, %r256;
	xor.b32  	%r1744, %r1743, %r1739;
	add.s32 	%r1745, %r5589, %r1744;
	add.s32 	%r1746, %r1745, 1087311;
	cvt.rn.f32.u32 	%f773, %r1746;
	fma.rn.f32 	%f774, %f773, 0f2F800000, 0f2F000000;
	shr.u32 	%r1747, %r5593, 2;
	xor.b32  	%r1748, %r1747, %r5593;
	shl.b32 	%r1749, %r1744, 4;
	shl.b32 	%r1750, %r1748, 1;
	xor.b32  	%r1751, %r1750, %r1749;
	xor.b32  	%r1752, %r1751, %r1748;
	xor.b32  	%r257, %r1752, %r1744;
	add.s32 	%r1753, %r5589, %r257;
	add.s32 	%r1754, %r1753, 1449748;
	cvt.rn.f32.u32 	%f775, %r1754;
	fma.rn.f32 	%f776, %f775, 0f2F800000, 0f2F000000;
	mul.f32 	%f777, %f776, %f776;
	fma.rn.f32 	%f778, %f774, %f774, %f777;
	sqrt.rn.f32 	%f779, %f778;
	setp.le.f32 	%p73, %f779, 0f3F800000;
	add.f32 	%f780, %f2803, 0f3F800000;
	selp.f32 	%f2803, %f780, %f2803, %p73;
	setp.eq.s32 	%p74, %r93, 2;
	@%p74 bra 	$L__BB1_83;
	shr.u32 	%r1755, %r5594, 2;
	xor.b32  	%r1756, %r1755, %r5594;
	shl.b32 	%r1757, %r257, 4;
	shl.b32 	%r1758, %r1756, 1;
	xor.b32  	%r1759, %r1757, %r1758;
	xor.b32  	%r1760, %r1759, %r257;
	xor.b32  	%r1761, %r1760, %r1756;
	add.s32 	%r1762, %r5589, %r1761;
	add.s32 	%r1763, %r1762, 1812185;
	cvt.rn.f32.u32 	%f781, %r1763;
	fma.rn.f32 	%f782, %f781, 0f2F800000, 0f2F000000;
	shr.u32 	%r1764, %r255, 2;
	xor.b32  	%r1765, %r1764, %r255;
	shl.b32 	%r1766, %r1761, 4;
	shl.b32 	%r1767, %r1765, 1;
	xor.b32  	%r1768, %r1767, %r1766;
	xor.b32  	%r1769, %r1768, %r1765;
	xor.b32  	%r1770, %r1769, %r1761;
	add.s32 	%r1771, %r5589, %r1770;
	add.s32 	%r1772, %r1771, 2174622;
	cvt.rn.f32.u32 	%f783, %r1772;
	fma.rn.f32 	%f784, %f783, 0f2F800000, 0f2F000000;
	mul.f32 	%f785, %f784, %f784;
	fma.rn.f32 	%f786, %f782, %f782, %f785;
	sqrt.rn.f32 	%f787, %f786;
	setp.le.f32 	%p75, %f787, 0f3F800000;
	add.f32 	%f788, %f2803, 0f3F800000;
	selp.f32 	%f2803, %f788, %f2803, %p75;
$L__BB1_83:
	setp.lt.u32 	%p76, %r88, 3;
	mul.f32 	%f90, %f2803, 0f40800000;
	add.s32 	%r1775, %r87, 3072;
	xor.b32  	%r1776, %r1775, -1429050551;
	mul.lo.s32 	%r1777, %r1776, 1099087573;
	add.s32 	%r5607, %r1777, 5783321;
	xor.b32  	%r5604, %r1777, 362436069;
	add.s32 	%r5603, %r1777, 123456789;
	add.s32 	%r5602, %r1777, -638133224;
	mov.b32 	%r5606, -589760388;
	mov.b32 	%r5605, -123459836;
	mov.f32 	%f2807, 0f00000000;
	@%p76 bra 	$L__BB1_86;
	and.b32  	%r262, %r1023, 2147483644;
	mov.b32 	%r5601, 0;
	mov.b32 	%r5606, -589760388;
	mov.b32 	%r5605, -123459836;
	mov.f32 	%f2807, 0f00000000;
$L__BB1_85:
	shr.u32 	%r1781, %r5603, 2;
	xor.b32  	%r1782, %r1781, %r5603;
	shl.b32 	%r1783, %r5607, 4;
	shl.b32 	%r1784, %r1782, 1;
	xor.b32  	%r1785, %r1783, %r1784;
	xor.b32  	%r1786, %r1785, %r5607;
	xor.b32  	%r1787, %r1786, %r1782;
	add.s32 	%r1788, %r5602, %r1787;
	add.s32 	%r1789, %r1788, 362437;
	cvt.rn.f32.u32 	%f792, %r1789;
	fma.rn.f32 	%f793, %f792, 0f2F800000, 0f2F000000;
	shr.u32 	%r1790, %r5604, 2;
	xor.b32  	%r1791, %r1790, %r5604;
	shl.b32 	%r1792, %r1787, 4;
	shl.b32 	%r1793, %r1791, 1;
	xor.b32  	%r1794, %r1793, %r1792;
	xor.b32  	%r1795, %r1794, %r1791;
	xor.b32  	%r1796, %r1795, %r1787;
	add.s32 	%r1797, %r5602, %r1796;
	add.s32 	%r1798, %r1797, 724874;
	cvt.rn.f32.u32 	%f794, %r1798;
	fma.rn.f32 	%f795, %f794, 0f2F800000, 0f2F000000;
	mul.f32 	%f796, %f795, %f795;
	fma.rn.f32 	%f797, %f793, %f793, %f796;
	sqrt.rn.f32 	%f798, %f797;
	setp.le.f32 	%p77, %f798, 0f3F800000;
	add.f32 	%f799, %f2807, 0f3F800000;
	selp.f32 	%f800, %f799, %f2807, %p77;
	shr.u32 	%r1799, %r5605, 2;
	xor.b32  	%r1800, %r1799, %r5605;
	shl.b32 	%r1801, %r1796, 4;
	shl.b32 	%r1802, %r1800, 1;
	xor.b32  	%r1803, %r1801, %r1802;
	xor.b32  	%r1804, %r1803, %r1796;
	xor.b32  	%r1805, %r1804, %r1800;
	add.s32 	%r1806, %r5602, %r1805;
	add.s32 	%r1807, %r1806, 1087311;
	cvt.rn.f32.u32 	%f801, %r1807;
	fma.rn.f32 	%f802, %f801, 0f2F800000, 0f2F000000;
	shr.u32 	%r1808, %r5606, 2;
	xor.b32  	%r1809, %r1808, %r5606;
	shl.b32 	%r1810, %r1805, 4;
	shl.b32 	%r1811, %r1809, 1;
	xor.b32  	%r1812, %r1811, %r1810;
	xor.b32  	%r1813, %r1812, %r1809;
	xor.b32  	%r5603, %r1813, %r1805;
	add.s32 	%r1814, %r5602, %r5603;
	add.s32 	%r1815, %r1814, 1449748;
	cvt.rn.f32.u32 	%f803, %r1815;
	fma.rn.f32 	%f804, %f803, 0f2F800000, 0f2F000000;
	mul.f32 	%f805, %f804, %f804;
	fma.rn.f32 	%f806, %f802, %f802, %f805;
	sqrt.rn.f32 	%f807, %f806;
	setp.le.f32 	%p78, %f807, 0f3F800000;
	add.f32 	%f808, %f800, 0f3F800000;
	selp.f32 	%f809, %f808, %f800, %p78;
	shr.u32 	%r1816, %r5607, 2;
	xor.b32  	%r1817, %r1816, %r5607;
	shl.b32 	%r1818, %r5603, 4;
	shl.b32 	%r1819, %r1817, 1;
	xor.b32  	%r1820, %r1818, %r1819;
	xor.b32  	%r1821, %r1820, %r5603;
	xor.b32  	%r5604, %r1821, %r1817;
	add.s32 	%r1822, %r5602, %r5604;
	add.s32 	%r1823, %r1822, 1812185;
	cvt.rn.f32.u32 	%f810, %r1823;
	fma.rn.f32 	%f811, %f810, 0f2F800000, 0f2F000000;
	shr.u32 	%r1824, %r1787, 2;
	xor.b32  	%r1825, %r1824, %r1787;
	shl.b32 	%r1826, %r5604, 4;
	shl.b32 	%r1827, %r1825, 1;
	xor.b32  	%r1828, %r1827, %r1826;
	xor.b32  	%r1829, %r1828, %r1825;
	xor.b32  	%r5605, %r1829, %r5604;
	add.s32 	%r1830, %r5602, %r5605;
	add.s32 	%r1831, %r1830, 2174622;
	cvt.rn.f32.u32 	%f812, %r1831;
	fma.rn.f32 	%f813, %f812, 0f2F800000, 0f2F000000;
	mul.f32 	%f814, %f813, %f813;
	fma.rn.f32 	%f815, %f811, %f811, %f814;
	sqrt.rn.f32 	%f816, %f815;
	setp.le.f32 	%p79, %f816, 0f3F800000;
	add.f32 	%f817, %f809, 0f3F800000;
	selp.f32 	%f818, %f817, %f809, %p79;
	shr.u32 	%r1832, %r1796, 2;
	xor.b32  	%r1833, %r1832, %r1796;
	shl.b32 	%r1834, %r5605, 4;
	shl.b32 	%r1835, %r1833, 1;
	xor.b32  	%r1836, %r1834, %r1835;
	xor.b32  	%r1837, %r1836, %r5605;
	xor.b32  	%r5606, %r1837, %r1833;
	add.s32 	%r1838, %r5602, %r5606;
	add.s32 	%r1839, %r1838, 2537059;
	cvt.rn.f32.u32 	%f819, %r1839;
	fma.rn.f32 	%f820, %f819, 0f2F800000, 0f2F000000;
	shr.u32 	%r1840, %r1805, 2;
	xor.b32  	%r1841, %r1840, %r1805;
	shl.b32 	%r1842, %r5606, 4;
	shl.b32 	%r1843, %r1841, 1;
	xor.b32  	%r1844, %r1843, %r1842;
	xor.b32  	%r1845, %r1844, %r1841;
	xor.b32  	%r5607, %r1845, %r5606;
	add.s32 	%r5602, %r5602, 2899496;
	add.s32 	%r1846, %r5607, %r5602;
	cvt.rn.f32.u32 	%f821, %r1846;
	fma.rn.f32 	%f822, %f821, 0f2F800000, 0f2F000000;
	mul.f32 	%f823, %f822, %f822;
	fma.rn.f32 	%f824, %f820, %f820, %f823;
	sqrt.rn.f32 	%f825, %f824;
	setp.le.f32 	%p80, %f825, 0f3F800000;
	add.f32 	%f826, %f818, 0f3F800000;
	selp.f32 	%f2807, %f826, %f818, %p80;
	add.s32 	%r5601, %r5601, 4;
	setp.ne.s32 	%p81, %r5601, %r262;
	@%p81 bra 	$L__BB1_85;
$L__BB1_86:
	setp.eq.s32 	%p82, %r93, 0;
	@%p82 bra 	$L__BB1_90;
	shr.u32 	%r1847, %r5603, 2;
	xor.b32  	%r1848, %r1847, %r5603;
	shl.b32 	%r1849, %r5607, 4;
	shl.b32 	%r1850, %r1848, 1;
	xor.b32  	%r1851, %r1849, %r1850;
	xor.b32  	%r1852, %r1851, %r5607;
	xor.b32  	%r283, %r1852, %r1848;
	add.s32 	%r1853, %r5602, %r283;
	add.s32 	%r1854, %r1853, 362437;
	cvt.rn.f32.u32 	%f827, %r1854;
	fma.rn.f32 	%f828, %f827, 0f2F800000, 0f2F000000;
	shr.u32 	%r1855, %r5604, 2;
	xor.b32  	%r1856, %r1855, %r5604;
	shl.b32 	%r1857, %r283, 4;
	shl.b32 	%r1858, %r1856, 1;
	xor.b32  	%r1859, %r1858, %r1857;
	xor.b32  	%r1860, %r1859, %r1856;
	xor.b32  	%r284, %r1860, %r283;
	add.s32 	%r1861, %r5602, %r284;
	add.s32 	%r1862, %r1861, 724874;
	cvt.rn.f32.u32 	%f829, %r1862;
	fma.rn.f32 	%f830, %f829, 0f2F800000, 0f2F000000;
	mul.f32 	%f831, %f830, %f830;
	fma.rn.f32 	%f832, %f828, %f828, %f831;
	sqrt.rn.f32 	%f833, %f832;
	setp.le.f32 	%p83, %f833, 0f3F800000;
	add.f32 	%f834, %f2807, 0f3F800000;
	selp.f32 	%f2807, %f834, %f2807, %p83;
	setp.eq.s32 	%p84, %r93, 1;
	@%p84 bra 	$L__BB1_90;
	shr.u32 	%r1863, %r5605, 2;
	xor.b32  	%r1864, %r1863, %r5605;
	shl.b32 	%r1865, %r284, 4;
	shl.b32 	%r1866, %r1864, 1;
	xor.b32  	%r1867, %r1865, %r1866;
	xor.b32  	%r1868, %r1867, %r284;
	xor.b32  	%r1869, %r1868, %r1864;
	add.s32 	%r1870, %r5602, %r1869;
	add.s32 	%r1871, %r1870, 1087311;
	cvt.rn.f32.u32 	%f835, %r1871;
	fma.rn.f32 	%f836, %f835, 0f2F800000, 0f2F000000;
	shr.u32 	%r1872, %r5606, 2;
	xor.b32  	%r1873, %r1872, %r5606;
	shl.b32 	%r1874, %r1869, 4;
	shl.b32 	%r1875, %r1873, 1;
	xor.b32  	%r1876, %r1875, %r1874;
	xor.b32  	%r1877, %r1876, %r1873;
	xor.b32  	%r285, %r1877, %r1869;
	add.s32 	%r1878, %r5602, %r285;
	add.s32 	%r1879, %r1878, 1449748;
	cvt.rn.f32.u32 	%f837, %r1879;
	fma.rn.f32 	%f838, %f837, 0f2F800000, 0f2F000000;
	mul.f32 	%f839, %f838, %f838;
	fma.rn.f32 	%f840, %f836, %f836, %f839;
	sqrt.rn.f32 	%f841, %f840;
	setp.le.f32 	%p85, %f841, 0f3F800000;
	add.f32 	%f842, %f2807, 0f3F800000;
	selp.f32 	%f2807, %f842, %f2807, %p85;
	setp.eq.s32 	%p86, %r93, 2;
	@%p86 bra 	$L__BB1_90;
	shr.u32 	%r1880, %r5607, 2;
	xor.b32  	%r1881, %r1880, %r5607;
	shl.b32 	%r1882, %r285, 4;
	shl.b32 	%r1883, %r1881, 1;
	xor.b32  	%r1884, %r1882, %r1883;
	xor.b32  	%r1885, %r1884, %r285;
	xor.b32  	%r1886, %r1885, %r1881;
	add.s32 	%r1887, %r5602, %r1886;
	add.s32 	%r1888, %r1887, 1812185;
	cvt.rn.f32.u32 	%f843, %r1888;
	fma.rn.f32 	%f844, %f843, 0f2F800000, 0f2F000000;
	shr.u32 	%r1889, %r283, 2;
	xor.b32  	%r1890, %r1889, %r283;
	shl.b32 	%r1891, %r1886, 4;
	shl.b32 	%r1892, %r1890, 1;
	xor.b32  	%r1893, %r1892, %r1891;
	xor.b32  	%r1894, %r1893, %r1890;
	xor.b32  	%r1895, %r1894, %r1886;
	add.s32 	%r1896, %r5602, %r1895;
	add.s32 	%r1897, %r1896, 2174622;
	cvt.rn.f32.u32 	%f845, %r1897;
	fma.rn.f32 	%f846, %f845, 0f2F800000, 0f2F000000;
	mul.f32 	%f847, %f846, %f846;
	fma.rn.f32 	%f848, %f844, %f844, %f847;
	sqrt.rn.f32 	%f849, %f848;
	setp.le.f32 	%p87, %f849, 0f3F800000;
	add.f32 	%f850, %f2807, 0f3F800000;
	selp.f32 	%f2807, %f850, %f2807, %p87;
$L__BB1_90:
	setp.lt.u32 	%p88, %r88, 3;
	mul.f32 	%f99, %f2807, 0f40800000;
	add.s32 	%r1900, %r87, 3584;
	xor.b32  	%r1901, %r1900, -1429050551;
	mul.lo.s32 	%r1902, %r1901, 1099087573;
	add.s32 	%r5620, %r1902, 5783321;
	xor.b32  	%r5617, %r1902, 362436069;
	add.s32 	%r5616, %r1902, 123456789;
	add.s32 	%r5615, %r1902, -638133224;
	mov.b32 	%r5619, -589760388;
	mov.b32 	%r5618, -123459836;
	mov.f32 	%f2811, 0f00000000;
	@%p88 bra 	$L__BB1_93;
	and.b32  	%r290, %r1023, 2147483644;
	mov.b32 	%r5614, 0;
	mov.b32 	%r5619, -589760388;
	mov.b32 	%r5618, -123459836;
	mov.f32 	%f2811, 0f00000000;
$L__BB1_92:
	shr.u32 	%r1906, %r5616, 2;
	xor.b32  	%r1907, %r1906, %r5616;
	shl.b32 	%r1908, %r5620, 4;
	shl.b32 	%r1909, %r1907, 1;
	xor.b32  	%r1910, %r1908, %r1909;
	xor.b32  	%r1911, %r1910, %r5620;
	xor.b32  	%r1912, %r1911, %r1907;
	add.s32 	%r1913, %r5615, %r1912;
	add.s32 	%r1914, %r1913, 362437;
	cvt.rn.f32.u32 	%f854, %r1914;
	fma.rn.f32 	%f855, %f854, 0f2F800000, 0f2F000000;
	shr.u32 	%r1915, %r5617, 2;
	xor.b32  	%r1916, %r1915, %r5617;
	shl.b32 	%r1917, %r1912, 4;
	shl.b32 	%r1918, %r1916, 1;
	xor.b32  	%r1919, %r1918, %r1917;
	xor.b32  	%r1920, %r1919, %r1916;
	xor.b32  	%r1921, %r1920, %r1912;
	add.s32 	%r1922, %r5615, %r1921;
	add.s32 	%r1923, %r1922, 724874;
	cvt.rn.f32.u32 	%f856, %r1923;
	fma.rn.f32 	%f857, %f856, 0f2F800000, 0f2F000000;
	mul.f32 	%f858, %f857, %f857;
	fma.rn.f32 	%f859, %f855, %f855, %f858;
	sqrt.rn.f32 	%f860, %f859;
	setp.le.f32 	%p89, %f860, 0f3F800000;
	add.f32 	%f861, %f2811, 0f3F800000;
	selp.f32 	%f862, %f861, %f2811, %p89;
	shr.u32 	%r1924, %r5618, 2;
	xor.b32  	%r1925, %r1924, %r5618;
	shl.b32 	%r1926, %r1921, 4;
	shl.b32 	%r1927, %r1925, 1;
	xor.b32  	%r1928, %r1926, %r1927;
	xor.b32  	%r1929, %r1928, %r1921;
	xor.b32  	%r1930, %r1929, %r1925;
	add.s32 	%r1931, %r5615, %r1930;
	add.s32 	%r1932, %r1931, 1087311;
	cvt.rn.f32.u32 	%f863, %r1932;
	fma.rn.f32 	%f864, %f863, 0f2F800000, 0f2F000000;
	shr.u32 	%r1933, %r5619, 2;
	xor.b32  	%r1934, %r1933, %r5619;
	shl.b32 	%r1935, %r1930, 4;
	shl.b32 	%r1936, %r1934, 1;
	xor.b32  	%r1937, %r1936, %r1935;
	xor.b32  	%r1938, %r1937, %r1934;
	xor.b32  	%r5616, %r1938, %r1930;
	add.s32 	%r1939, %r5615, %r5616;
	add.s32 	%r1940, %r1939, 1449748;
	cvt.rn.f32.u32 	%f865, %r1940;
	fma.rn.f32 	%f866, %f865, 0f2F800000, 0f2F000000;
	mul.f32 	%f867, %f866, %f866;
	fma.rn.f32 	%f868, %f864, %f864, %f867;
	sqrt.rn.f32 	%f869, %f868;
	setp.le.f32 	%p90, %f869, 0f3F800000;
	add.f32 	%f870, %f862, 0f3F800000;
	selp.f32 	%f871, %f870, %f862, %p90;
	shr.u32 	%r1941, %r5620, 2;
	xor.b32  	%r1942, %r1941, %r5620;
	shl.b32 	%r1943, %r5616, 4;
	shl.b32 	%r1944, %r1942, 1;
	xor.b32  	%r1945, %r1943, %r1944;
	xor.b32  	%r1946, %r1945, %r5616;
	xor.b32  	%r5617, %r1946, %r1942;
	add.s32 	%r1947, %r5615, %r5617;
	add.s32 	%r1948, %r1947, 1812185;
	cvt.rn.f32.u32 	%f872, %r1948;
	fma.rn.f32 	%f873, %f872, 0f2F800000, 0f2F000000;
	shr.u32 	%r1949, %r1912, 2;
	xor.b32  	%r1950, %r1949, %r1912;
	shl.b32 	%r1951, %r5617, 4;
	shl.b32 	%r1952, %r1950, 1;
	xor.b32  	%r1953, %r1952, %r1951;
	xor.b32  	%r1954, %r1953, %r1950;
	xor.b32  	%r5618, %r1954, %r5617;
	add.s32 	%r1955, %r5615, %r5618;
	add.s32 	%r1956, %r1955, 2174622;
	cvt.rn.f32.u32 	%f874, %r1956;
	fma.rn.f32 	%f875, %f874, 0f2F800000, 0f2F000000;
	mul.f32 	%f876, %f875, %f875;
	fma.rn.f32 	%f877, %f873, %f873, %f876;
	sqrt.rn.f32 	%f878, %f877;
	setp.le.f32 	%p91, %f878, 0f3F800000;
	add.f32 	%f879, %f871, 0f3F800000;
	selp.f32 	%f880, %f879, %f871, %p91;
	shr.u32 	%r1957, %r1921, 2;
	xor.b32  	%r1958, %r1957, %r1921;
	shl.b32 	%r1959, %r5618, 4;
	shl.b32 	%r1960, %r1958, 1;
	xor.b32  	%r1961, %r1959, %r1960;
	xor.b32  	%r1962, %r1961, %r5618;
	xor.b32  	%r5619, %r1962, %r1958;
	add.s32 	%r1963, %r5615, %r5619;
	add.s32 	%r1964, %r1963, 2537059;
	cvt.rn.f32.u32 	%f881, %r1964;
	fma.rn.f32 	%f882, %f881, 0f2F800000, 0f2F000000;
	shr.u32 	%r1965, %r1930, 2;
	xor.b32  	%r1966, %r1965, %r1930;
	shl.b32 	%r1967, %r5619, 4;
	shl.b32 	%r1968, %r1966, 1;
	xor.b32  	%r1969, %r1968, %r1967;
	xor.b32  	%r1970, %r1969, %r1966;
	xor.b32  	%r5620, %r1970, %r5619;
	add.s32 	%r5615, %r5615, 2899496;
	add.s32 	%r1971, %r5620, %r5615;
	cvt.rn.f32.u32 	%f883, %r1971;
	fma.rn.f32 	%f884, %f883, 0f2F800000, 0f2F000000;
	mul.f32 	%f885, %f884, %f884;
	fma.rn.f32 	%f886, %f882, %f882, %f885;
	sqrt.rn.f32 	%f887, %f886;
	setp.le.f32 	%p92, %f887, 0f3F800000;
	add.f32 	%f888, %f880, 0f3F800000;
	selp.f32 	%f2811, %f888, %f880, %p92;
	add.s32 	%r5614, %r5614, 4;
	setp.ne.s32 	%p93, %r5614, %r290;
	@%p93 bra 	$L__BB1_92;
$L__BB1_93:
	setp.eq.s32 	%p94, %r93, 0;
	@%p94 bra 	$L__BB1_97;
	shr.u32 	%r1972, %r5616, 2;
	xor.b32  	%r1973, %r1972, %r5616;
	shl.b32 	%r1974, %r5620, 4;
	shl.b32 	%r1975, %r1973, 1;
	xor.b32  	%r1976, %r1974, %r1975;
	xor.b32  	%r1977, %r1976, %r5620;
	xor.b32  	%r311, %r1977, %r1973;
	add.s32 	%r1978, %r5615, %r311;
	add.s32 	%r1979, %r1978, 362437;
	cvt.rn.f32.u32 	%f889, %r1979;
	fma.rn.f32 	%f890, %f889, 0f2F800000, 0f2F000000;
	shr.u32 	%r1980, %r5617, 2;
	xor.b32  	%r1981, %r1980, %r5617;
	shl.b32 	%r1982, %r311, 4;
	shl.b32 	%r1983, %r1981, 1;
	xor.b32  	%r1984, %r1983, %r1982;
	xor.b32  	%r1985, %r1984, %r1981;
	xor.b32  	%r312, %r1985, %r311;
	add.s32 	%r1986, %r5615, %r312;
	add.s32 	%r1987, %r1986, 724874;
	cvt.rn.f32.u32 	%f891, %r1987;
	fma.rn.f32 	%f892, %f891, 0f2F800000, 0f2F000000;
	mul.f32 	%f893, %f892, %f892;
	fma.rn.f32 	%f894, %f890, %f890, %f893;
	sqrt.rn.f32 	%f895, %f894;
	setp.le.f32 	%p95, %f895, 0f3F800000;
	add.f32 	%f896, %f2811, 0f3F800000;
	selp.f32 	%f2811, %f896, %f2811, %p95;
	setp.eq.s32 	%p96, %r93, 1;
	@%p96 bra 	$L__BB1_97;
	shr.u32 	%r1988, %r5618, 2;
	xor.b32  	%r1989, %r1988, %r5618;
	shl.b32 	%r1990, %r312, 4;
	shl.b32 	%r1991, %r1989, 1;
	xor.b32  	%r1992, %r1990, %r1991;
	xor.b32  	%r1993, %r1992, %r312;
	xor.b32  	%r1994, %r1993, %r1989;
	add.s32 	%r1995, %r5615, %r1994;
	add.s32 	%r1996, %r1995, 1087311;
	cvt.rn.f32.u32 	%f897, %r1996;
	fma.rn.f32 	%f898, %f897, 0f2F800000, 0f2F000000;
	shr.u32 	%r1997, %r5619, 2;
	xor.b32  	%r1998, %r1997, %r5619;
	shl.b32 	%r1999, %r1994, 4;
	shl.b32 	%r2000, %r1998, 1;
	xor.b32  	%r2001, %r2000, %r1999;
	xor.b32  	%r2002, %r2001, %r1998;
	xor.b32  	%r313, %r2002, %r1994;
	add.s32 	%r2003, %r5615, %r313;
	add.s32 	%r2004, %r2003, 1449748;
	cvt.rn.f32.u32 	%f899, %r2004;
	fma.rn.f32 	%f900, %f899, 0f2F800000, 0f2F000000;
	mul.f32 	%f901, %f900, %f900;
	fma.rn.f32 	%f902, %f898, %f898, %f901;
	sqrt.rn.f32 	%f903, %f902;
	setp.le.f32 	%p97, %f903, 0f3F800000;
	add.f32 	%f904, %f2811, 0f3F800000;
	selp.f32 	%f2811, %f904, %f2811, %p97;
	setp.eq.s32 	%p98, %r93, 2;
	@%p98 bra 	$L__BB1_97;
	shr.u32 	%r2005, %r5620, 2;
	xor.b32  	%r2006, %r2005, %r5620;
	shl.b32 	%r2007, %r313, 4;
	shl.b32 	%r2008, %r2006, 1;
	xor.b32  	%r2009, %r2007, %r2008;
	xor.b32  	%r2010, %r2009, %r313;
	xor.b32  	%r2011, %r2010, %r2006;
	add.s32 	%r2012, %r5615, %r2011;
	add.s32 	%r2013, %r2012, 1812185;
	cvt.rn.f32.u32 	%f905, %r2013;
	fma.rn.f32 	%f906, %f905, 0f2F800000, 0f2F000000;
	shr.u32 	%r2014, %r311, 2;
	xor.b32  	%r2015, %r2014, %r311;
	shl.b32 	%r2016, %r2011, 4;
	shl.b32 	%r2017, %r2015, 1;
	xor.b32  	%r2018, %r2017, %r2016;
	xor.b32  	%r2019, %r2018, %r2015;
	xor.b32  	%r2020, %r2019, %r2011;
	add.s32 	%r2021, %r5615, %r2020;
	add.s32 	%r2022, %r2021, 2174622;
	cvt.rn.f32.u32 	%f907, %r2022;
	fma.rn.f32 	%f908, %f907, 0f2F800000, 0f2F000000;
	mul.f32 	%f909, %f908, %f908;
	fma.rn.f32 	%f910, %f906, %f906, %f909;
	sqrt.rn.f32 	%f911, %f910;
	setp.le.f32 	%p99, %f911, 0f3F800000;
	add.f32 	%f912, %f2811, 0f3F800000;
	selp.f32 	%f2811, %f912, %f2811, %p99;
$L__BB1_97:
	setp.lt.u32 	%p100, %r88, 3;
	mul.f32 	%f108, %f2811, 0f40800000;
	add.s32 	%r2025, %r87, 4096;
	xor.b32  	%r2026, %r2025, -1429050551;
	mul.lo.s32 	%r2027, %r2026, 1099087573;
	add.s32 	%r5633, %r2027, 5783321;
	xor.b32  	%r5630, %r2027, 362436069;
	add.s32 	%r5629, %r2027, 123456789;
	add.s32 	%r5628, %r2027, -638133224;
	mov.b32 	%r5632, -589760388;
	mov.b32 	%r5631, -123459836;
	mov.f32 	%f2815, 0f00000000;
	@%p100 bra 	$L__BB1_100;
	and.b32  	%r318, %r1023, 2147483644;
	mov.b32 	%r5627, 0;
	mov.b32 	%r5632, -589760388;
	mov.b32 	%r5631, -123459836;
	mov.f32 	%f2815, 0f00000000;
$L__BB1_99:
	shr.u32 	%r2031, %r5629, 2;
	xor.b32  	%r2032, %r2031, %r5629;
	shl.b32 	%r2033, %r5633, 4;
	shl.b32 	%r2034, %r2032, 1;
	xor.b32  	%r2035, %r2033, %r2034;
	xor.b32  	%r2036, %r2035, %r5633;
	xor.b32  	%r2037, %r2036, %r2032;
	add.s32 	%r2038, %r5628, %r2037;
	add.s32 	%r2039, %r2038, 362437;
	cvt.rn.f32.u32 	%f916, %r2039;
	fma.rn.f32 	%f917, %f916, 0f2F800000, 0f2F000000;
	shr.u32 	%r2040, %r5630, 2;
	xor.b32  	%r2041, %r2040, %r5630;
	shl.b32 	%r2042, %r2037, 4;
	shl.b32 	%r2043, %r2041, 1;
	xor.b32  	%r2044, %r2043, %r2042;
	xor.b32  	%r2045, %r2044, %r2041;
	xor.b32  	%r2046, %r2045, %r2037;
	add.s32 	%r2047, %r5628, %r2046;
	add.s32 	%r2048, %r2047, 724874;
	cvt.rn.f32.u32 	%f918, %r2048;
	fma.rn.f32 	%f919, %f918, 0f2F800000, 0f2F000000;
	mul.f32 	%f920, %f919, %f919;
	fma.rn.f32 	%f921, %f917, %f917, %f920;
	sqrt.rn.f32 	%f922, %f921;
	setp.le.f32 	%p101, %f922, 0f3F800000;
	add.f32 	%f923, %f2815, 0f3F800000;
	selp.f32 	%f924, %f923, %f2815, %p101;
	shr.u32 	%r2049, %r5631, 2;
	xor.b32  	%r2050, %r2049, %r5631;
	shl.b32 	%r2051, %r2046, 4;
	shl.b32 	%r2052, %r2050, 1;
	xor.b32  	%r2053, %r2051, %r2052;
	xor.b32  	%r2054, %r2053, %r2046;
	xor.b32  	%r2055, %r2054, %r2050;
	add.s32 	%r2056, %r5628, %r2055;
	add.s32 	%r2057, %r2056, 1087311;
	cvt.rn.f32.u32 	%f925, %r2057;
	fma.rn.f32 	%f926, %f925, 0f2F800000, 0f2F000000;
	shr.u32 	%r2058, %r5632, 2;
	xor.b32  	%r2059, %r2058, %r5632;
	shl.b32 	%r2060, %r2055, 4;
	shl.b32 	%r2061, %r2059, 1;
	xor.b32  	%r2062, %r2061, %r2060;
	xor.b32  	%r2063, %r2062, %r2059;
	xor.b32  	%r5629, %r2063, %r2055;
	add.s32 	%r2064, %r5628, %r5629;
	add.s32 	%r2065, %r2064, 1449748;
	cvt.rn.f32.u32 	%f927, %r2065;
	fma.rn.f32 	%f928, %f927, 0f2F800000, 0f2F000000;
	mul.f32 	%f929, %f928, %f928;
	fma.rn.f32 	%f930, %f926, %f926, %f929;
	sqrt.rn.f32 	%f931, %f930;
	setp.le.f32 	%p102, %f931, 0f3F800000;
	add.f32 	%f932, %f924, 0f3F800000;
	selp.f32 	%f933, %f932, %f924, %p102;
	shr.u32 	%r2066, %r5633, 2;
	xor.b32  	%r2067, %r2066, %r5633;
	shl.b32 	%r2068, %r5629, 4;
	shl.b32 	%r2069, %r2067, 1;
	xor.b32  	%r2070, %r2068, %r2069;
	xor.b32  	%r2071, %r2070, %r5629;
	xor.b32  	%r5630, %r2071, %r2067;
	add.s32 	%r2072, %r5628, %r5630;
	add.s32 	%r2073, %r2072, 1812185;
	cvt.rn.f32.u32 	%f934, %r2073;
	fma.rn.f32 	%f935, %f934, 0f2F800000, 0f2F000000;
	shr.u32 	%r2074, %r2037, 2;
	xor.b32  	%r2075, %r2074, %r2037;
	shl.b32 	%r2076, %r5630, 4;
	shl.b32 	%r2077, %r2075, 1;
	xor.b32  	%r2078, %r2077, %r2076;
	xor.b32  	%r2079, %r2078, %r2075;
	xor.b32  	%r5631, %r2079, %r5630;
	add.s32 	%r2080, %r5628, %r5631;
	add.s32 	%r2081, %r2080, 2174622;
	cvt.rn.f32.u32 	%f936, %r2081;
	fma.rn.f32 	%f937, %f936, 0f2F800000, 0f2F000000;
	mul.f32 	%f938, %f937, %f937;
	fma.rn.f32 	%f939, %f935, %f935, %f938;
	sqrt.rn.f32 	%f940, %f939;
	setp.le.f32 	%p103, %f940, 0f3F800000;
	add.f32 	%f941, %f933, 0f3F800000;
	selp.f32 	%f942, %f941, %f933, %p103;
	shr.u32 	%r2082, %r2046, 2;
	xor.b32  	%r2083, %r2082, %r2046;
	shl.b32 	%r2084, %r5631, 4;
	shl.b32 	%r2085, %r2083, 1;
	xor.b32  	%r2086, %r2084, %r2085;
	xor.b32  	%r2087, %r2086, %r5631;
	xor.b32  	%r5632, %r2087, %r2083;
	add.s32 	%r2088, %r5628, %r5632;
	add.s32 	%r2089, %r2088, 2537059;
	cvt.rn.f32.u32 	%f943, %r2089;
	fma.rn.f32 	%f944, %f943, 0f2F800000, 0f2F000000;
	shr.u32 	%r2090, %r2055, 2;
	xor.b32  	%r2091, %r2090, %r2055;
	shl.b32 	%r2092, %r5632, 4;
	shl.b32 	%r2093, %r2091, 1;
	xor.b32  	%r2094, %r2093, %r2092;
	xor.b32  	%r2095, %r2094, %r2091;
	xor.b32  	%r5633, %r2095, %r5632;
	add.s32 	%r5628, %r5628, 2899496;
	add.s32 	%r2096, %r5633, %r5628;
	cvt.rn.f32.u32 	%f945, %r2096;
	fma.rn.f32 	%f946, %f945, 0f2F800000, 0f2F000000;
	mul.f32 	%f947, %f946, %f946;
	fma.rn.f32 	%f948, %f944, %f944, %f947;
	sqrt.rn.f32 	%f949, %f948;
	setp.le.f32 	%p104, %f949, 0f3F800000;
	add.f32 	%f950, %f942, 0f3F800000;
	selp.f32 	%f2815, %f950, %f942, %p104;
	add.s32 	%r5627, %r5627, 4;
	setp.ne.s32 	%p105, %r5627, %r318;
	@%p105 bra 	$L__BB1_99;
$L__BB1_100:
	setp.eq.s32 	%p106, %r93, 0;
	@%p106 bra 	$L__BB1_104;
	shr.u32 	%r2097, %r5629, 2;
	xor.b32  	%r2098, %r2097, %r5629;
	shl.b32 	%r2099, %r5633, 4;
	shl.b32 	%r2100, %r2098, 1;
	xor.b32  	%r2101, %r2099, %r2100;
	xor.b32  	%r2102, %r2101, %r5633;
	xor.b32  	%r339, %r2102, %r2098;
	add.s32 	%r2103, %r5628, %r339;
	add.s32 	%r2104, %r2103, 362437;
	cvt.rn.f32.u32 	%f951, %r2104;
	fma.rn.f32 	%f952, %f951, 0f2F800000, 0f2F000000;
	shr.u32 	%r2105, %r5630, 2;
	xor.b32  	%r2106, %r2105, %r5630;
	shl.b32 	%r2107, %r339, 4;
	shl.b32 	%r2108, %r2106, 1;
	xor.b32  	%r2109, %r2108, %r2107;
	xor.b32  	%r2110, %r2109, %r2106;
	xor.b32  	%r340, %r2110, %r339;
	add.s32 	%r2111, %r5628, %r340;
	add.s32 	%r2112, %r2111, 724874;
	cvt.rn.f32.u32 	%f953, %r2112;
	fma.rn.f32 	%f954, %f953, 0f2F800000, 0f2F000000;
	mul.f32 	%f955, %f954, %f954;
	fma.rn.f32 	%f956, %f952, %f952, %f955;
	sqrt.rn.f32 	%f957, %f956;
	setp.le.f32 	%p107, %f957, 0f3F800000;
	add.f32 	%f958, %f2815, 0f3F800000;
	selp.f32 	%f2815, %f958, %f2815, %p107;
	setp.eq.s32 	%p108, %r93, 1;
	@%p108 bra 	$L__BB1_104;
	shr.u32 	%r2113, %r5631, 2;
	xor.b32  	%r2114, %r2113, %r5631;
	shl.b32 	%r2115, %r340, 4;
	shl.b32 	%r2116, %r2114, 1;
	xor.b32  	%r2117, %r2115, %r2116;
	xor.b32  	%r2118, %r2117, %r340;
	xor.b32  	%r2119, %r2118, %r2114;
	add.s32 	%r2120, %r5628, %r2119;
	add.s32 	%r2121, %r2120, 1087311;
	cvt.rn.f32.u32 	%f959, %r2121;
	fma.rn.f32 	%f960, %f959, 0f2F800000, 0f2F000000;
	shr.u32 	%r2122, %r5632, 2;
	xor.b32  	%r2123, %r2122, %r5632;
	shl.b32 	%r2124, %r2119, 4;
	shl.b32 	%r2125, %r2123, 1;
	xor.b32  	%r2126, %r2125, %r2124;
	xor.b32  	%r2127, %r2126, %r2123;
	xor.b32  	%r341, %r2127, %r2119;
	add.s32 	%r2128, %r5628, %r341;
	add.s32 	%r2129, %r2128, 1449748;
	cvt.rn.f32.u32 	%f961, %r2129;
	fma.rn.f32 	%f962, %f961, 0f2F800000, 0f2F000000;
	mul.f32 	%f963, %f962, %f962;
	fma.rn.f32 	%f964, %f960, %f960, %f963;
	sqrt.rn.f32 	%f965, %f964;
	setp.le.f32 	%p109, %f965, 0f3F800000;
	add.f32 	%f966, %f2815, 0f3F800000;
	selp.f32 	%f2815, %f966, %f2815, %p109;
	setp.eq.s32 	%p110, %r93, 2;
	@%p110 bra 	$L__BB1_104;
	shr.u32 	%r2130, %r5633, 2;
	xor.b32  	%r2131, %r2130, %r5633;
	shl.b32 	%r2132, %r341, 4;
	shl.b32 	%r2133, %r2131, 1;
	xor.b32  	%r2134, %r2132, %r2133;
	xor.b32  	%r2135, %r2134, %r341;
	xor.b32  	%r2136, %r2135, %r2131;
	add.s32 	%r2137, %r5628, %r2136;
	add.s32 	%r2138, %r2137, 1812185;
	cvt.rn.f32.u32 	%f967, %r2138;
	fma.rn.f32 	%f968, %f967, 0f2F800000, 0f2F000000;
	shr.u32 	%r2139, %r339, 2;
	xor.b32  	%r2140, %r2139, %r339;
	shl.b32 	%r2141, %r2136, 4;
	shl.b32 	%r2142, %r2140, 1;
	xor.b32  	%r2143, %r2142, %r2141;
	xor.b32  	%r2144, %r2143, %r2140;
	xor.b32  	%r2145, %r2144, %r2136;
	add.s32 	%r2146, %r5628, %r2145;
	add.s32 	%r2147, %r2146, 2174622;
	cvt.rn.f32.u32 	%f969, %r2147;
	fma.rn.f32 	%f970, %f969, 0f2F800000, 0f2F000000;
	mul.f32 	%f971, %f970, %f970;
	fma.rn.f32 	%f972, %f968, %f968, %f971;
	sqrt.rn.f32 	%f973, %f972;
	setp.le.f32 	%p111, %f973, 0f3F800000;
	add.f32 	%f974, %f2815, 0f3F800000;
	selp.f32 	%f2815, %f974, %f2815, %p111;
$L__BB1_104:
	setp.lt.u32 	%p112, %r88, 3;
	mul.f32 	%f117, %f2815, 0f40800000;
	add.s32 	%r2150, %r87, 4608;
	xor.b32  	%r2151, %r2150, -1429050551;
	mul.lo.s32 	%r2152, %r2151, 1099087573;
	add.s32 	%r5646, %r2152, 5783321;
	xor.b32  	%r5643, %r2152, 362436069;
	add.s32 	%r5642, %r2152, 123456789;
	add.s32 	%r5641, %r2152, -638133224;
	mov.b32 	%r5645, -589760388;
	mov.b32 	%r5644, -123459836;
	mov.f32 	%f2819, 0f00000000;
	@%p112 bra 	$L__BB1_107;
	and.b32  	%r346, %r1023, 2147483644;
	mov.b32 	%r5640, 0;
	mov.b32 	%r5645, -589760388;
	mov.b32 	%r5644, -123459836;
	mov.f32 	%f2819, 0f00000000;
$L__BB1_106:
	shr.u32 	%r2156, %r5642, 2;
	xor.b32  	%r2157, %r2156, %r5642;
	shl.b32 	%r2158, %r5646, 4;
	shl.b32 	%r2159, %r2157, 1;
	xor.b32  	%r2160, %r2158, %r2159;
	xor.b32  	%r2161, %r2160, %r5646;
	xor.b32  	%r2162, %r2161, %r2157;
	add.s32 	%r2163, %r5641, %r2162;
	add.s32 	%r2164, %r2163, 362437;
	cvt.rn.f32.u32 	%f978, %r2164;
	fma.rn.f32 	%f979, %f978, 0f2F800000, 0f2F000000;
	shr.u32 	%r2165, %r5643, 2;
	xor.b32  	%r2166, %r2165, %r5643;
	shl.b32 	%r2167, %r2162, 4;
	shl.b32 	%r2168, %r2166, 1;
	xor.b32  	%r2169, %r2168, %r2167;
	xor.b32  	%r2170, %r2169, %r2166;
	xor.b32  	%r2171, %r2170, %r2162;
	add.s32 	%r2172, %r5641, %r2171;
	add.s32 	%r2173, %r2172, 724874;
	cvt.rn.f32.u32 	%f980, %r2173;
	fma.rn.f32 	%f981, %f980, 0f2F800000, 0f2F000000;
	mul.f32 	%f982, %f981, %f981;
	fma.rn.f32 	%f983, %f979, %f979, %f982;
	sqrt.rn.f32 	%f984, %f983;
	setp.le.f32 	%p113, %f984, 0f3F800000;
	add.f32 	%f985, %f2819, 0f3F800000;
	selp.f32 	%f986, %f985, %f2819, %p113;
	shr.u32 	%r2174, %r5644, 2;
	xor.b32  	%r2175, %r2174, %r5644;
	shl.b32 	%r2176, %r2171, 4;
	shl.b32 	%r2177, %r2175, 1;
	xor.b32  	%r2178, %r2176, %r2177;
	xor.b32  	%r2179, %r2178, %r2171;
	xor.b32  	%r2180, %r2179, %r2175;
	add.s32 	%r2181, %r5641, %r2180;
	add.s32 	%r2182, %r2181, 1087311;
	cvt.rn.f32.u32 	%f987, %r2182;
	fma.rn.f32 	%f988, %f987, 0f2F800000, 0f2F000000;
	shr.u32 	%r2183, %r5645, 2;
	xor.b32  	%r2184, %r2183, %r5645;
	shl.b32 	%r2185, %r2180, 4;
	shl.b32 	%r2186, %r2184, 1;
	xor.b32  	%r2187, %r2186, %r2185;
	xor.b32  	%r2188, %r2187, %r2184;
	xor.b32  	%r5642, %r2188, %r2180;
	add.s32 	%r2189, %r5641, %r5642;
	add.s32 	%r2190, %r2189, 1449748;
	cvt.rn.f32.u32 	%f989, %r2190;
	fma.rn.f32 	%f990, %f989, 0f2F800000, 0f2F000000;
	mul.f32 	%f991, %f990, %f990;
	fma.rn.f32 	%f992, %f988, %f988, %f991;
	sqrt.rn.f32 	%f993, %f992;
	setp.le.f32 	%p114, %f993, 0f3F800000;
	add.f32 	%f994, %f986, 0f3F800000;
	selp.f32 	%f995, %f994, %f986, %p114;
	shr.u32 	%r2191, %r5646, 2;
	xor.b32  	%r2192, %r2191, %r5646;
	shl.b32 	%r2193, %r5642, 4;
	shl.b32 	%r2194, %r2192, 1;
	xor.b32  	%r2195, %r2193, %r2194;
	xor.b32  	%r2196, %r2195, %r5642;
	xor.b32  	%r5643, %r2196, %r2192;
	add.s32 	%r2197, %r5641, %r5643;
	add.s32 	%r2198, %r2197, 1812185;
	cvt.rn.f32.u32 	%f996, %r2198;
	fma.rn.f32 	%f997, %f996, 0f2F800000, 0f2F000000;
	shr.u32 	%r2199, %r2162, 2;
	xor.b32  	%r2200, %r2199, %r2162;
	shl.b32 	%r2201, %r5643, 4;
	shl.b32 	%r2202, %r2200, 1;
	xor.b32  	%r2203, %r2202, %r2201;
	xor.b32  	%r2204, %r2203, %r2200;
	xor.b32  	%r5644, %r2204, %r5643;
	add.s32 	%r2205, %r5641, %r5644;
	add.s32 	%r2206, %r2205, 2174622;
	cvt.rn.f32.u32 	%f998, %r2206;
	fma.rn.f32 	%f999, %f998, 0f2F800000, 0f2F000000;
	mul.f32 	%f1000, %f999, %f999;
	fma.rn.f32 	%f1001, %f997, %f997, %f1000;
	sqrt.rn.f32 	%f1002, %f1001;
	setp.le.f32 	%p115, %f1002, 0f3F800000;
	add.f32 	%f1003, %f995, 0f3F800000;
	selp.f32 	%f1004, %f1003, %f995, %p115;
	shr.u32 	%r2207, %r2171, 2;
	xor.b32  	%r2208, %r2207, %r2171;
	shl.b32 	%r2209, %r5644, 4;
	shl.b32 	%r2210, %r2208, 1;
	xor.b32  	%r2211, %r2209, %r2210;
	xor.b32  	%r2212, %r2211, %r5644;
	xor.b32  	%r5645, %r2212, %r2208;
	add.s32 	%r2213, %r5641, %r5645;
	add.s32 	%r2214, %r2213, 2537059;
	cvt.rn.f32.u32 	%f1005, %r2214;
	fma.rn.f32 	%f1006, %f1005, 0f2F800000, 0f2F000000;
	shr.u32 	%r2215, %r2180, 2;
	xor.b32  	%r2216, %r2215, %r2180;
	shl.b32 	%r2217, %r5645, 4;
	shl.b32 	%r2218, %r2216, 1;
	xor.b32  	%r2219, %r2218, %r2217;
	xor.b32  	%r2220, %r2219, %r2216;
	xor.b32  	%r5646, %r2220, %r5645;
	add.s32 	%r5641, %r5641, 2899496;
	add.s32 	%r2221, %r5646, %r5641;
	cvt.rn.f32.u32 	%f1007, %r2221;
	fma.rn.f32 	%f1008, %f1007, 0f2F800000, 0f2F000000;
	mul.f32 	%f1009, %f1008, %f1008;
	fma.rn.f32 	%f1010, %f1006, %f1006, %f1009;
	sqrt.rn.f32 	%f1011, %f1010;
	setp.le.f32 	%p116, %f1011, 0f3F800000;
	add.f32 	%f1012, %f1004, 0f3F800000;
	selp.f32 	%f2819, %f1012, %f1004, %p116;
	add.s32 	%r5640, %r5640, 4;
	setp.ne.s32 	%p117, %r5640, %r346;
	@%p117 bra 	$L__BB1_106;
$L__BB1_107:
	setp.eq.s32 	%p118, %r93, 0;
	@%p118 bra 	$L__BB1_111;
	shr.u32 	%r2222, %r5642, 2;
	xor.b32  	%r2223, %r2222, %r5642;
	shl.b32 	%r2224, %r5646, 4;
	shl.b32 	%r2225, %r2223, 1;
	xor.b32  	%r2226, %r2224, %r2225;
	xor.b32  	%r2227, %r2226, %r5646;
	xor.b32  	%r367, %r2227, %r2223;
	add.s32 	%r2228, %r5641, %r367;
	add.s32 	%r2229, %r2228, 362437;
	cvt.rn.f32.u32 	%f1013, %r2229;
	fma.rn.f32 	%f1014, %f1013, 0f2F800000, 0f2F000000;
	shr.u32 	%r2230, %r5643, 2;
	xor.b32  	%r2231, %r2230, %r5643;
	shl.b32 	%r2232, %r367, 4;
	shl.b32 	%r2233, %r2231, 1;
	xor.b32  	%r2234, %r2233, %r2232;
	xor.b32  	%r2235, %r2234, %r2231;
	xor.b32  	%r368, %r2235, %r367;
	add.s32 	%r2236, %r5641, %r368;
	add.s32 	%r2237, %r2236, 724874;
	cvt.rn.f32.u32 	%f1015, %r2237;
	fma.rn.f32 	%f1016, %f1015, 0f2F800000, 0f2F000000;
	mul.f32 	%f1017, %f1016, %f1016;
	fma.rn.f32 	%f1018, %f1014, %f1014, %f1017;
	sqrt.rn.f32 	%f1019, %f1018;
	setp.le.f32 	%p119, %f1019, 0f3F800000;
	add.f32 	%f1020, %f2819, 0f3F800000;
	selp.f32 	%f2819, %f1020, %f2819, %p119;
	setp.eq.s32 	%p120, %r93, 1;
	@%p120 bra 	$L__BB1_111;
	shr.u32 	%r2238, %r5644, 2;
	xor.b32  	%r2239, %r2238, %r5644;
	shl.b32 	%r2240, %r368, 4;
	shl.b32 	%r2241, %r2239, 1;
	xor.b32  	%r2242, %r2240, %r2241;
	xor.b32  	%r2243, %r2242, %r368;
	xor.b32  	%r2244, %r2243, %r2239;
	add.s32 	%r2245, %r5641, %r2244;
	add.s32 	%r2246, %r2245, 1087311;
	cvt.rn.f32.u32 	%f1021, %r2246;
	fma.rn.f32 	%f1022, %f1021, 0f2F800000, 0f2F000000;
	shr.u32 	%r2247, %r5645, 2;
	xor.b32  	%r2248, %r2247, %r5645;
	shl.b32 	%r2249, %r2244, 4;
	shl.b32 	%r2250, %r2248, 1;
	xor.b32  	%r2251, %r2250, %r2249;
	xor.b32  	%r2252, %r2251, %r2248;
	xor.b32  	%r369, %r2252, %r2244;
	add.s32 	%r2253, %r5641, %r369;
	add.s32 	%r2254, %r2253, 1449748;
	cvt.rn.f32.u32 	%f1023, %r2254;
	fma.rn.f32 	%f1024, %f1023, 0f2F800000, 0f2F000000;
	mul.f32 	%f1025, %f1024, %f1024;
	fma.rn.f32 	%f1026, %f1022, %f1022, %f1025;
	sqrt.rn.f32 	%f1027, %f1026;
	setp.le.f32 	%p121, %f1027, 0f3F800000;
	add.f32 	%f1028, %f2819, 0f3F800000;
	selp.f32 	%f2819, %f1028, %f2819, %p121;
	setp.eq.s32 	%p122, %r93, 2;
	@%p122 bra 	$L__BB1_111;
	shr.u32 	%r2255, %r5646, 2;
	xor.b32  	%r2256, %r2255, %r5646;
	shl.b32 	%r2257, %r369, 4;
	shl.b32 	%r2258, %r2256, 1;
	xor.b32  	%r2259, %r2257, %r2258;
	xor.b32  	%r2260, %r2259, %r369;
	xor.b32  	%r2261, %r2260, %r2256;
	add.s32 	%r2262, %r5641, %r2261;
	add.s32 	%r2263, %r2262, 1812185;
	cvt.rn.f32.u32 	%f1029, %r2263;
	fma.rn.f32 	%f1030, %f1029, 0f2F800000, 0f2F000000;
	shr.u32 	%r2264, %r367, 2;
	xor.b32  	%r2265, %r2264, %r367;
	shl.b32 	%r2266, %r2261, 4;
	shl.b32 	%r2267, %r2265, 1;
	xor.b32  	%r2268, %r2267, %r2266;
	xor.b32  	%r2269, %r2268, %r2265;
	xor.b32  	%r2270, %r2269, %r2261;
	add.s32 	%r2271, %r5641, %r2270;
	add.s32 	%r2272, %r2271, 2174622;
	cvt.rn.f32.u32 	%f1031, %r2272;
	fma.rn.f32 	%f1032, %f1031, 0f2F800000, 0f2F000000;
	mul.f32 	%f1033, %f1032, %f1032;
	fma.rn.f32 	%f1034, %f1030, %f1030, %f1033;
	sqrt.rn.f32 	%f1035, %f1034;
	setp.le.f32 	%p123, %f1035, 0f3F800000;
	add.f32 	%f1036, %f2819, 0f3F800000;
	selp.f32 	%f2819, %f1036, %f2819, %p123;
$L__BB1_111:
	setp.lt.u32 	%p124, %r88, 3;
	mul.f32 	%f126, %f2819, 0f40800000;
	add.s32 	%r2275, %r87, 5120;
	xor.b32  	%r2276, %r2275, -1429050551;
	mul.lo.s32 	%r2277, %r2276, 1099087573;
	add.s32 	%r5659, %r2277, 5783321;
	xor.b32  	%r5656, %r2277, 362436069;
	add.s32 	%r5655, %r2277, 123456789;
	add.s32 	%r5654, %r2277, -638133224;
	mov.b32 	%r5658, -589760388;
	mov.b32 	%r5657, -123459836;
	mov.f32 	%f2823, 0f00000000;
	@%p124 bra 	$L__BB1_114;
	and.b32  	%r374, %r1023, 2147483644;
	mov.b32 	%r5653, 0;
	mov.b32 	%r5658, -589760388;
	mov.b32 	%r5657, -123459836;
	mov.f32 	%f2823, 0f00000000;
$L__BB1_113:
	shr.u32 	%r2281, %r5655, 2;
	xor.b32  	%r2282, %r2281, %r5655;
	shl.b32 	%r2283, %r5659, 4;
	shl.b32 	%r2284, %r2282, 1;
	xor.b32  	%r2285, %r2283, %r2284;
	xor.b32  	%r2286, %r2285, %r5659;
	xor.b32  	%r2287, %r2286, %r2282;
	add.s32 	%r2288, %r5654, %r2287;
	add.s32 	%r2289, %r2288, 362437;
	cvt.rn.f32.u32 	%f1040, %r2289;
	fma.rn.f32 	%f1041, %f1040, 0f2F800000, 0f2F000000;
	shr.u32 	%r2290, %r5656, 2;
	xor.b32  	%r2291, %r2290, %r5656;
	shl.b32 	%r2292, %r2287, 4;
	shl.b32 	%r2293, %r2291, 1;
	xor.b32  	%r2294, %r2293, %r2292;
	xor.b32  	%r2295, %r2294, %r2291;
	xor.b32  	%r2296, %r2295, %r2287;
	add.s32 	%r2297, %r5654, %r2296;
	add.s32 	%r2298, %r2297, 724874;
	cvt.rn.f32.u32 	%f1042, %r2298;
	fma.rn.f32 	%f1043, %f1042, 0f2F800000, 0f2F000000;
	mul.f32 	%f1044, %f1043, %f1043;
	fma.rn.f32 	%f1045, %f1041, %f1041, %f1044;
	sqrt.rn.f32 	%f1046, %f1045;
	setp.le.f32 	%p125, %f1046, 0f3F800000;
	add.f32 	%f1047, %f2823, 0f3F800000;
	selp.f32 	%f1048, %f1047, %f2823, %p125;
	shr.u32 	%r2299, %r5657, 2;
	xor.b32  	%r2300, %r2299, %r5657;
	shl.b32 	%r2301, %r2296, 4;
	shl.b32 	%r2302, %r2300, 1;
	xor.b32  	%r2303, %r2301, %r2302;
	xor.b32  	%r2304, %r2303, %r2296;
	xor.b32  	%r2305, %r2304, %r2300;
	add.s32 	%r2306, %r5654, %r2305;
	add.s32 	%r2307, %r2306, 1087311;
	cvt.rn.f32.u32 	%f1049, %r2307;
	fma.rn.f32 	%f1050, %f1049, 0f2F800000, 0f2F000000;
	shr.u32 	%r2308, %r5658, 2;
	xor.b32  	%r2309, %r2308, %r5658;
	shl.b32 	%r2310, %r2305, 4;
	shl.b32 	%r2311, %r2309, 1;
	xor.b32  	%r2312, %r2311, %r2310;
	xor.b32  	%r2313, %r2312, %r2309;
	xor.b32  	%r5655, %r2313, %r2305;
	add.s32 	%r2314, %r5654, %r5655;
	add.s32 	%r2315, %r2314, 1449748;
	cvt.rn.f32.u32 	%f1051, %r2315;
	fma.rn.f32 	%f1052, %f1051, 0f2F800000, 0f2F000000;
	mul.f32 	%f1053, %f1052, %f1052;
	fma.rn.f32 	%f1054, %f1050, %f1050, %f1053;
	sqrt.rn.f32 	%f1055, %f1054;
	setp.le.f32 	%p126, %f1055, 0f3F800000;
	add.f32 	%f1056, %f1048, 0f3F800000;
	selp.f32 	%f1057, %f1056, %f1048, %p126;
	shr.u32 	%r2316, %r5659, 2;
	xor.b32  	%r2317, %r2316, %r5659;
	shl.b32 	%r2318, %r5655, 4;
	shl.b32 	%r2319, %r2317, 1;
	xor.b32  	%r2320, %r2318, %r2319;
	xor.b32  	%r2321, %r2320, %r5655;
	xor.b32  	%r5656, %r2321, %r2317;
	add.s32 	%r2322, %r5654, %r5656;
	add.s32 	%r2323, %r2322, 1812185;
	cvt.rn.f32.u32 	%f1058, %r2323;
	fma.rn.f32 	%f1059, %f1058, 0f2F800000, 0f2F000000;
	shr.u32 	%r2324, %r2287, 2;
	xor.b32  	%r2325, %r2324, %r2287;
	shl.b32 	%r2326, %r5656, 4;
	shl.b32 	%r2327, %r2325, 1;
	xor.b32  	%r2328, %r2327, %r2326;
	xor.b32  	%r2329, %r2328, %r2325;
	xor.b32  	%r5657, %r2329, %r5656;
	add.s32 	%r2330, %r5654, %r5657;
	add.s32 	%r2331, %r2330, 2174622;
	cvt.rn.f32.u32 	%f1060, %r2331;
	fma.rn.f32 	%f1061, %f1060, 0f2F800000, 0f2F000000;
	mul.f32 	%f1062, %f1061, %f1061;
	fma.rn.f32 	%f1063, %f1059, %f1059, %f1062;
	sqrt.rn.f32 	%f1064, %f1063;
	setp.le.f32 	%p127, %f1064, 0f3F800000;
	add.f32 	%f1065, %f1057, 0f3F800000;
	selp.f32 	%f1066, %f1065, %f1057, %p127;
	shr.u32 	%r2332, %r2296, 2;
	xor.b32  	%r2333, %r2332, %r2296;
	shl.b32 	%r2334, %r5657, 4;
	shl.b32 	%r2335, %r2333, 1;
	xor.b32  	%r2336, %r2334, %r2335;
	xor.b32  	%r2337, %r2336, %r5657;
	xor.b32  	%r5658, %r2337, %r2333;
	add.s32 	%r2338, %r5654, %r5658;
	add.s32 	%r2339, %r2338, 2537059;
	cvt.rn.f32.u32 	%f1067, %r2339;
	fma.rn.f32 	%f1068, %f1067, 0f2F800000, 0f2F000000;
	shr.u32 	%r2340, %r2305, 2;
	xor.b32  	%r2341, %r2340, %r2305;
	shl.b32 	%r2342, %r5658, 4;
	shl.b32 	%r2343, %r2341, 1;
	xor.b32  	%r2344, %r2343, %r2342;
	xor.b32  	%r2345, %r2344, %r2341;
	xor.b32  	%r5659, %r2345, %r5658;
	add.s32 	%r5654, %r5654, 2899496;
	add.s32 	%r2346, %r5659, %r5654;
	cvt.rn.f32.u32 	%f1069, %r2346;
	fma.rn.f32 	%f1070, %f1069, 0f2F800000, 0f2F000000;
	mul.f32 	%f1071, %f1070, %f1070;
	fma.rn.f32 	%f1072, %f1068, %f1068, %f1071;
	sqrt.rn.f32 	%f1073, %f1072;
	setp.le.f32 	%p128, %f1073, 0f3F800000;
	add.f32 	%f1074, %f1066, 0f3F800000;
	selp.f32 	%f2823, %f1074, %f1066, %p128;
	add.s32 	%r5653, %r5653, 4;
	setp.ne.s32 	%p129, %r5653, %r374;
	@%p129 bra 	$L__BB1_113;
$L__BB1_114:
	setp.eq.s32 	%p130, %r93, 0;
	@%p130 bra 	$L__BB1_118;
	shr.u32 	%r2347, %r5655, 2;
	xor.b32  	%r2348, %r2347, %r5655;
	shl.b32 	%r2349, %r5659, 4;
	shl.b32 	%r2350, %r2348, 1;
	xor.b32  	%r2351, %r2349, %r2350;
	xor.b32  	%r2352, %r2351, %r5659;
	xor.b32  	%r395, %r2352, %r2348;
	add.s32 	%r2353, %r5654, %r395;
	add.s32 	%r2354, %r2353, 362437;
	cvt.rn.f32.u32 	%f1075, %r2354;
	fma.rn.f32 	%f1076, %f1075, 0f2F800000, 0f2F000000;
	shr.u32 	%r2355, %r5656, 2;
	xor.b32  	%r2356, %r2355, %r5656;
	shl.b32 	%r2357, %r395, 4;
	shl.b32 	%r2358, %r2356, 1;
	xor.b32  	%r2359, %r2358, %r2357;
	xor.b32  	%r2360, %r2359, %r2356;
	xor.b32  	%r396, %r2360, %r395;
	add.s32 	%r2361, %r5654, %r396;
	add.s32 	%r2362, %r2361, 724874;
	cvt.rn.f32.u32 	%f1077, %r2362;
	fma.rn.f32 	%f1078, %f1077, 0f2F800000, 0f2F000000;
	mul.f32 	%f1079, %f1078, %f1078;
	fma.rn.f32 	%f1080, %f1076, %f1076, %f1079;
	sqrt.rn.f32 	%f1081, %f1080;
	setp.le.f32 	%p131, %f1081, 0f3F800000;
	add.f32 	%f1082, %f2823, 0f3F800000;
	selp.f32 	%f2823, %f1082, %f2823, %p131;
	setp.eq.s32 	%p132, %r93, 1;
	@%p132 bra 	$L__BB1_118;
	shr.u32 	%r2363, %r5657, 2;
	xor.b32  	%r2364, %r2363, %r5657;
	shl.b32 	%r2365, %r396, 4;
	shl.b32 	%r2366, %r2364, 1;
	xor.b32  	%r2367, %r2365, %r2366;
	xor.b32  	%r2368, %r2367, %r396;
	xor.b32  	%r2369, %r2368, %r2364;
	add.s32 	%r2370, %r5654, %r2369;
	add.s32 	%r2371, %r2370, 1087311;
	cvt.rn.f32.u32 	%f1083, %r2371;
	fma.rn.f32 	%f1084, %f1083, 0f2F800000, 0f2F000000;
	shr.u32 	%r2372, %r5658, 2;
	xor.b32  	%r2373, %r2372, %r5658;
	shl.b32 	%r2374, %r2369, 4;
	shl.b32 	%r2375, %r2373, 1;
	xor.b32  	%r2376, %r2375, %r2374;
	xor.b32  	%r2377, %r2376, %r2373;
	xor.b32  	%r397, %r2377, %r2369;
	add.s32 	%r2378, %r5654, %r397;
	add.s32 	%r2379, %r2378, 1449748;
	cvt.rn.f32.u32 	%f1085, %r2379;
	fma.rn.f32 	%f1086, %f1085, 0f2F800000, 0f2F000000;
	mul.f32 	%f1087, %f1086, %f1086;
	fma.rn.f32 	%f1088, %f1084, %f1084, %f1087;
	sqrt.rn.f32 	%f1089, %f1088;
	setp.le.f32 	%p133, %f1089, 0f3F800000;
	add.f32 	%f1090, %f2823, 0f3F800000;
	selp.f32 	%f2823, %f1090, %f2823, %p133;
	setp.eq.s32 	%p134, %r93, 2;
	@%p134 bra 	$L__BB1_118;
	shr.u32 	%r2380, %r5659, 2;
	xor.b32  	%r2381, %r2380, %r5659;
	shl.b32 	%r2382, %r397, 4;
	shl.b32 	%r2383, %r2381, 1;
	xor.b32  	%r2384, %r2382, %r2383;
	xor.b32  	%r2385, %r2384, %r397;
	xor.b32  	%r2386, %r2385, %r2381;
	add.s32 	%r2387, %r5654, %r2386;
	add.s32 	%r2388, %r2387, 1812185;
	cvt.rn.f32.u32 	%f1091, %r2388;
	fma.rn.f32 	%f1092, %f1091, 0f2F800000, 0f2F000000;
	shr.u32 	%r2389, %r395, 2;
	xor.b32  	%r2390, %r2389, %r395;
	shl.b32 	%r2391, %r2386, 4;
	shl.b32 	%r2392, %r2390, 1;
	xor.b32  	%r2393, %r2392, %r2391;
	xor.b32  	%r2394, %r2393, %r2390;
	xor.b32  	%r2395, %r2394, %r2386;
	add.s32 	%r2396, %r5654, %r2395;
	add.s32 	%r2397, %r2396, 2174622;
	cvt.rn.f32.u32 	%f1093, %r2397;
	fma.rn.f32 	%f1094, %f1093, 0f2F800000, 0f2F000000;
	mul.f32 	%f1095, %f1094, %f1094;
	fma.rn.f32 	%f1096, %f1092, %f1092, %f1095;
	sqrt.rn.f32 	%f1097, %f1096;
	setp.le.f32 	%p135, %f1097, 0f3F800000;
	add.f32 	%f1098, %f2823, 0f3F800000;
	selp.f32 	%f2823, %f1098, %f2823, %p135;
$L__BB1_118:
	setp.lt.u32 	%p136, %r88, 3;
	mul.f32 	%f135, %f2823, 0f40800000;
	add.s32 	%r2400, %r87, 5632;
	xor.b32  	%r2401, %r2400, -1429050551;
	mul.lo.s32 	%r2402, %r2401, 1099087573;
	add.s32 	%r5672, %r2402, 5783321;
	xor.b32  	%r5669, %r2402, 362436069;
	add.s32 	%r5668, %r2402, 123456789;
	add.s32 	%r5667, %r2402, -638133224;
	mov.b32 	%r5671, -589760388;
	mov.b32 	%r5670, -123459836;
	mov.f32 	%f2827, 0f00000000;
	@%p136 bra 	$L__BB1_121;
	and.b32  	%r402, %r1023, 2147483644;
	mov.b32 	%r5666, 0;
	mov.b32 	%r5671, -589760388;
	mov.b32 	%r5670, -123459836;
	mov.f32 	%f2827, 0f00000000;
$L__BB1_120:
	shr.u32 	%r2406, %r5668, 2;
	xor.b32  	%r2407, %r2406, %r5668;
	shl.b32 	%r2408, %r5672, 4;
	shl.b32 	%r2409, %r2407, 1;
	xor.b32  	%r2410, %r2408, %r2409;
	xor.b32  	%r2411, %r2410, %r5672;
	xor.b32  	%r2412, %r2411, %r2407;
	add.s32 	%r2413, %r5667, %r2412;
	add.s32 	%r2414, %r2413, 362437;
	cvt.rn.f32.u32 	%f1102, %r2414;
	fma.rn.f32 	%f1103, %f1102, 0f2F800000, 0f2F000000;
	shr.u32 	%r2415, %r5669, 2;
	xor.b32  	%r2416, %r2415, %r5669;
	shl.b32 	%r2417, %r2412, 4;
	shl.b32 	%r2418, %r2416, 1;
	xor.b32  	%r2419, %r2418, %r2417;
	xor.b32  	%r2420, %r2419, %r2416;
	xor.b32  	%r2421, %r2420, %r2412;
	add.s32 	%r2422, %r5667, %r2421;
	add.s32 	%r2423, %r2422, 724874;
	cvt.rn.f32.u32 	%f1104, %r2423;
	fma.rn.f32 	%f1105, %f1104, 0f2F800000, 0f2F000000;
	mul.f32 	%f1106, %f1105, %f1105;
	fma.rn.f32 	%f1107, %f1103, %f1103, %f1106;
	sqrt.rn.f32 	%f1108, %f1107;
	setp.le.f32 	%p137, %f1108, 0f3F800000;
	add.f32 	%f1109, %f2827, 0f3F800000;
	selp.f32 	%f1110, %f1109, %f2827, %p137;
	shr.u32 	%r2424, %r5670, 2;
	xor.b32  	%r2425, %r2424, %r5670;
	shl.b32 	%r2426, %r2421, 4;
	shl.b32 	%r2427, %r2425, 1;
	xor.b32  	%r2428, %r2426, %r2427;
	xor.b32  	%r2429, %r2428, %r2421;
	xor.b32  	%r2430, %r2429, %r2425;
	add.s32 	%r2431, %r5667, %r2430;
	add.s32 	%r2432, %r2431, 1087311;
	cvt.rn.f32.u32 	%f1111, %r2432;
	fma.rn.f32 	%f1112, %f1111, 0f2F800000, 0f2F000000;
	shr.u32 	%r2433, %r5671, 2;
	xor.b32  	%r2434, %r2433, %r5671;
	shl.b32 	%r2435, %r2430, 4;
	shl.b32 	%r2436, %r2434, 1;
	xor.b32  	%r2437, %r2436, %r2435;
	xor.b32  	%r2438, %r2437, %r2434;
	xor.b32  	%r5668, %r2438, %r2430;
	add.s32 	%r2439, %r5667, %r5668;
	add.s32 	%r2440, %r2439, 1449748;
	cvt.rn.f32.u32 	%f1113, %r2440;
	fma.rn.f32 	%f1114, %f1113, 0f2F800000, 0f2F000000;
	mul.f32 	%f1115, %f1114, %f1114;
	fma.rn.f32 	%f1116, %f1112, %f1112, %f1115;
	sqrt.rn.f32 	%f1117, %f1116;
	setp.le.f32 	%p138, %f1117, 0f3F800000;
	add.f32 	%f1118, %f1110, 0f3F800000;
	selp.f32 	%f1119, %f1118, %f1110, %p138;
	shr.u32 	%r2441, %r5672, 2;
	xor.b32  	%r2442, %r2441, %r5672;
	shl.b32 	%r2443, %r5668, 4;
	shl.b32 	%r2444, %r2442, 1;
	xor.b32  	%r2445, %r2443, %r2444;
	xor.b32  	%r2446, %r2445, %r5668;
	xor.b32  	%r5669, %r2446, %r2442;
	add.s32 	%r2447, %r5667, %r5669;
	add.s32 	%r2448, %r2447, 1812185;
	cvt.rn.f32.u32 	%f1120, %r2448;
	fma.rn.f32 	%f1121, %f1120, 0f2F800000, 0f2F000000;
	shr.u32 	%r2449, %r2412, 2;
	xor.b32  	%r2450, %r2449, %r2412;
	shl.b32 	%r2451, %r5669, 4;
	shl.b32 	%r2452, %r2450, 1;
	xor.b32  	%r2453, %r2452, %r2451;
	xor.b32  	%r2454, %r2453, %r2450;
	xor.b32  	%r5670, %r2454, %r5669;
	add.s32 	%r2455, %r5667, %r5670;
	add.s32 	%r2456, %r2455, 2174622;
	cvt.rn.f32.u32 	%f1122, %r2456;
	fma.rn.f32 	%f1123, %f1122, 0f2F800000, 0f2F000000;
	mul.f32 	%f1124, %f1123, %f1123;
	fma.rn.f32 	%f1125, %f1121, %f1121, %f1124;
	sqrt.rn.f32 	%f1126, %f1125;
	setp.le.f32 	%p139, %f1126, 0f3F800000;
	add.f32 	%f1127, %f1119, 0f3F800000;
	selp.f32 	%f1128, %f1127, %f1119, %p139;
	shr.u32 	%r2457, %r2421, 2;
	xor.b32  	%r2458, %r2457, %r2421;
	shl.b32 	%r2459, %r5670, 4;
	shl.b32 	%r2460, %r2458, 1;
	xor.b32  	%r2461, %r2459, %r2460;
	xor.b32  	%r2462, %r2461, %r5670;
	xor.b32  	%r5671, %r2462, %r2458;
	add.s32 	%r2463, %r5667, %r5671;
	add.s32 	%r2464, %r2463, 2537059;
	cvt.rn.f32.u32 	%f1129, %r2464;
	fma.rn.f32 	%f1130, %f1129, 0f2F800000, 0f2F000000;
	shr.u32 	%r2465, %r2430, 2;
	xor.b32  	%r2466, %r2465, %r2430;
	shl.b32 	%r2467, %r5671, 4;
	shl.b32 	%r2468, %r2466, 1;
	xor.b32  	%r2469, %r2468, %r2467;
	xor.b32  	%r2470, %r2469, %r2466;
	xor.b32  	%r5672, %r2470, %r5671;
	add.s32 	%r5667, %r5667, 2899496;
	add.s32 	%r2471, %r5672, %r5667;
	cvt.rn.f32.u32 	%f1131, %r2471;
	fma.rn.f32 	%f1132, %f1131, 0f2F800000, 0f2F000000;
	mul.f32 	%f1133, %f1132, %f1132;
	fma.rn.f32 	%f1134, %f1130, %f1130, %f1133;
	sqrt.rn.f32 	%f1135, %f1134;
	setp.le.f32 	%p140, %f1135, 0f3F800000;
	add.f32 	%f1136, %f1128, 0f3F800000;
	selp.f32 	%f2827, %f1136, %f1128, %p140;
	add.s32 	%r5666, %r5666, 4;
	setp.ne.s32 	%p141, %r5666, %r402;
	@%p141 bra 	$L__BB1_120;
$L__BB1_121:
	setp.eq.s32 	%p142, %r93, 0;
	@%p142 bra 	$L__BB1_125;
	shr.u32 	%r2472, %r5668, 2;
	xor.b32  	%r2473, %r2472, %r5668;
	shl.b32 	%r2474, %r5672, 4;
	shl.b32 	%r2475, %r2473, 1;
	xor.b32  	%r2476, %r2474, %r2475;
	xor.b32  	%r2477, %r2476, %r5672;
	xor.b32  	%r423, %r2477, %r2473;
	add.s32 	%r2478, %r5667, %r423;
	add.s32 	%r2479, %r2478, 362437;
	cvt.rn.f32.u32 	%f1137, %r2479;
	fma.rn.f32 	%f1138, %f1137, 0f2F800000, 0f2F000000;
	shr.u32 	%r2480, %r5669, 2;
	xor.b32  	%r2481, %r2480, %r5669;
	shl.b32 	%r2482, %r423, 4;
	shl.b32 	%r2483, %r2481, 1;
	xor.b32  	%r2484, %r2483, %r2482;
	xor.b32  	%r2485, %r2484, %r2481;
	xor.b32  	%r424, %r2485, %r423;
	add.s32 	%r2486, %r5667, %r424;
	add.s32 	%r2487, %r2486, 724874;
	cvt.rn.f32.u32 	%f1139, %r2487;
	fma.rn.f32 	%f1140, %f1139, 0f2F800000, 0f2F000000;
	mul.f32 	%f1141, %f1140, %f1140;
	fma.rn.f32 	%f1142, %f1138, %f1138, %f1141;
	sqrt.rn.f32 	%f1143, %f1142;
	setp.le.f32 	%p143, %f1143, 0f3F800000;
	add.f32 	%f1144, %f2827, 0f3F800000;
	selp.f32 	%f2827, %f1144, %f2827, %p143;
	setp.eq.s32 	%p144, %r93, 1;
	@%p144 bra 	$L__BB1_125;
	shr.u32 	%r2488, %r5670, 2;
	xor.b32  	%r2489, %r2488, %r5670;
	shl.b32 	%r2490, %r424, 4;
	shl.b32 	%r2491, %r2489, 1;
	xor.b32  	%r2492, %r2490, %r2491;
	xor.b32  	%r2493, %r2492, %r424;
	xor.b32  	%r2494, %r2493, %r2489;
	add.s32 	%r2495, %r5667, %r2494;
	add.s32 	%r2496, %r2495, 1087311;
	cvt.rn.f32.u32 	%f1145, %r2496;
	fma.rn.f32 	%f1146, %f1145, 0f2F800000, 0f2F000000;
	shr.u32 	%r2497, %r5671, 2;
	xor.b32  	%r2498, %r2497, %r5671;
	shl.b32 	%r2499, %r2494, 4;
	shl.b32 	%r2500, %r2498, 1;
	xor.b32  	%r2501, %r2500, %r2499;
	xor.b32  	%r2502, %r2501, %r2498;
	xor.b32  	%r425, %r2502, %r2494;
	add.s32 	%r2503, %r5667, %r425;
	add.s32 	%r2504, %r2503, 1449748;
	cvt.rn.f32.u32 	%f1147, %r2504;
	fma.rn.f32 	%f1148, %f1147, 0f2F800000, 0f2F000000;
	mul.f32 	%f1149, %f1148, %f1148;
	fma.rn.f32 	%f1150, %f1146, %f1146, %f1149;
	sqrt.rn.f32 	%f1151, %f1150;
	setp.le.f32 	%p145, %f1151, 0f3F800000;
	add.f32 	%f1152, %f2827, 0f3F800000;
	selp.f32 	%f2827, %f1152, %f2827, %p145;
	setp.eq.s32 	%p146, %r93, 2;
	@%p146 bra 	$L__BB1_125;
	shr.u32 	%r2505, %r5672, 2;
	xor.b32  	%r2506, %r2505, %r5672;
	shl.b32 	%r2507, %r425, 4;
	shl.b32 	%r2508, %r2506, 1;
	xor.b32  	%r2509, %r2507, %r2508;
	xor.b32  	%r2510, %r2509, %r425;
	xor.b32  	%r2511, %r2510, %r2506;
	add.s32 	%r2512, %r5667, %r2511;
	add.s32 	%r2513, %r2512, 1812185;
	cvt.rn.f32.u32 	%f1153, %r2513;
	fma.rn.f32 	%f1154, %f1153, 0f2F800000, 0f2F000000;
	shr.u32 	%r2514, %r423, 2;
	xor.b32  	%r2515, %r2514, %r423;
	shl.b32 	%r2516, %r2511, 4;
	shl.b32 	%r2517, %r2515, 1;
	xor.b32  	%r2518, %r2517, %r2516;
	xor.b32  	%r2519, %r2518, %r2515;
	xor.b32  	%r2520, %r2519, %r2511;
	add.s32 	%r2521, %r5667, %r2520;
	add.s32 	%r2522, %r2521, 2174622;
	cvt.rn.f32.u32 	%f1155, %r2522;
	fma.rn.f32 	%f1156, %f1155, 0f2F800000, 0f2F000000;
	mul.f32 	%f1157, %f1156, %f1156;
	fma.rn.f32 	%f1158, %f1154, %f1154, %f1157;
	sqrt.rn.f32 	%f1159, %f1158;
	setp.le.f32 	%p147, %f1159, 0f3F800000;
	add.f32 	%f1160, %f2827, 0f3F800000;
	selp.f32 	%f2827, %f1160, %f2827, %p147;
$L__BB1_125:
	setp.lt.u32 	%p148, %r88, 3;
	mul.f32 	%f144, %f2827, 0f40800000;
	add.s32 	%r2525, %r87, 6144;
	xor.b32  	%r2526, %r2525, -1429050551;
	mul.lo.s32 	%r2527, %r2526, 1099087573;
	add.s32 	%r5685, %r2527, 5783321;
	xor.b32  	%r5682, %r2527, 362436069;
	add.s32 	%r5681, %r2527, 123456789;
	add.s32 	%r5680, %r2527, -638133224;
	mov.b32 	%r5684, -589760388;
	mov.b32 	%r5683, -123459836;
	mov.f32 	%f2831, 0f00000000;
	@%p148 bra 	$L__BB1_128;
	and.b32  	%r430, %r1023, 2147483644;
	mov.b32 	%r5679, 0;
	mov.b32 	%r5684, -589760388;
	mov.b32 	%r5683, -123459836;
	mov.f32 	%f2831, 0f00000000;
$L__BB1_127:
	shr.u32 	%r2531, %r5681, 2;
	xor.b32  	%r2532, %r2531, %r5681;
	shl.b32 	%r2533, %r5685, 4;
	shl.b32 	%r2534, %r2532, 1;
	xor.b32  	%r2535, %r2533, %r2534;
	xor.b32  	%r2536, %r2535, %r5685;
	xor.b32  	%r2537, %r2536, %r2532;
	add.s32 	%r2538, %r5680, %r2537;
	add.s32 	%r2539, %r2538, 362437;
	cvt.rn.f32.u32 	%f1164, %r2539;
	fma.rn.f32 	%f1165, %f1164, 0f2F800000, 0f2F000000;
	shr.u32 	%r2540, %r5682, 2;
	xor.b32  	%r2541, %r2540, %r5682;
	shl.b32 	%r2542, %r2537, 4;
	shl.b32 	%r2543, %r2541, 1;
	xor.b32  	%r2544, %r2543, %r2542;
	xor.b32  	%r2545, %r2544, %r2541;
	xor.b32  	%r2546, %r2545, %r2537;
	add.s32 	%r2547, %r5680, %r2546;
	add.s32 	%r2548, %r2547, 724874;
	cvt.rn.f32.u32 	%f1166, %r2548;
	fma.rn.f32 	%f1167, %f1166, 0f2F800000, 0f2F000000;
	mul.f32 	%f1168, %f1167, %f1167;
	fma.rn.f32 	%f1169, %f1165, %f1165, %f1168;
	sqrt.rn.f32 	%f1170, %f1169;
	setp.le.f32 	%p149, %f1170, 0f3F800000;
	add.f32 	%f1171, %f2831, 0f3F800000;
	selp.f32 	%f1172, %f1171, %f2831, %p149;
	shr.u32 	%r2549, %r5683, 2;
	xor.b32  	%r2550, %r2549, %r5683;
	shl.b32 	%r2551, %r2546, 4;
	shl.b32 	%r2552, %r2550, 1;
	xor.b32  	%r2553, %r2551, %r2552;
	xor.b32  	%r2554, %r2553, %r2546;
	xor.b32  	%r2555, %r2554, %r2550;
	add.s32 	%r2556, %r5680, %r2555;
	add.s32 	%r2557, %r2556, 1087311;
	cvt.rn.f32.u32 	%f1173, %r2557;
	fma.rn.f32 	%f1174, %f1173, 0f2F800000, 0f2F000000;
	shr.u32 	%r2558, %r5684, 2;
	xor.b32  	%r2559, %r2558, %r5684;
	shl.b32 	%r2560, %r2555, 4;
	shl.b32 	%r2561, %r2559, 1;
	xor.b32  	%r2562, %r2561, %r2560;
	xor.b32  	%r2563, %r2562, %r2559;
	xor.b32  	%r5681, %r2563, %r2555;
	add.s32 	%r2564, %r5680, %r5681;
	add.s32 	%r2565, %r2564, 1449748;
	cvt.rn.f32.u32 	%f1175, %r2565;
	fma.rn.f32 	%f1176, %f1175, 0f2F800000, 0f2F000000;
	mul.f32 	%f1177, %f1176, %f1176;
	fma.rn.f32 	%f1178, %f1174, %f1174, %f1177;
	sqrt.rn.f32 	%f1179, %f1178;
	setp.le.f32 	%p150, %f1179, 0f3F800000;
	add.f32 	%f1180, %f1172, 0f3F800000;
	selp.f32 	%f1181, %f1180, %f1172, %p150;
	shr.u32 	%r2566, %r5685, 2;
	xor.b32  	%r2567, %r2566, %r5685;
	shl.b32 	%r2568, %r5681, 4;
	shl.b32 	%r2569, %r2567, 1;
	xor.b32  	%r2570, %r2568, %r2569;
	xor.b32  	%r2571, %r2570, %r5681;
	xor.b32  	%r5682, %r2571, %r2567;
	add.s32 	%r2572, %r5680, %r5682;
	add.s32 	%r2573, %r2572, 1812185;
	cvt.rn.f32.u32 	%f1182, %r2573;
	fma.rn.f32 	%f1183, %f1182, 0f2F800000, 0f2F000000;
	shr.u32 	%r2574, %r2537, 2;
	xor.b32  	%r2575, %r2574, %r2537;
	shl.b32 	%r2576, %r5682, 4;
	shl.b32 	%r2577, %r2575, 1;
	xor.b32  	%r2578, %r2577, %r2576;
	xor.b32  	%r2579, %r2578, %r2575;
	xor.b32  	%r5683, %r2579, %r5682;
	add.s32 	%r2580, %r5680, %r5683;
	add.s32 	%r2581, %r2580, 2174622;
	cvt.rn.f32.u32 	%f1184, %r2581;
	fma.rn.f32 	%f1185, %f1184, 0f2F800000, 0f2F000000;
	mul.f32 	%f1186, %f1185, %f1185;
	fma.rn.f32 	%f1187, %f1183, %f1183, %f1186;
	sqrt.rn.f32 	%f1188, %f1187;
	setp.le.f32 	%p151, %f1188, 0f3F800000;
	add.f32 	%f1189, %f1181, 0f3F800000;
	selp.f32 	%f1190, %f1189, %f1181, %p151;
	shr.u32 	%r2582, %r2546, 2;
	xor.b32  	%r2583, %r2582, %r2546;
	shl.b32 	%r2584, %r5683, 4;
	shl.b32 	%r2585, %r2583, 1;
	xor.b32  	%r2586, %r2584, %r2585;
	xor.b32  	%r2587, %r2586, %r5683;
	xor.b32  	%r5684, %r2587, %r2583;
	add.s32 	%r2588, %r5680, %r5684;
	add.s32 	%r2589, %r2588, 2537059;
	cvt.rn.f32.u32 	%f1191, %r2589;
	fma.rn.f32 	%f1192, %f1191, 0f2F800000, 0f2F000000;
	shr.u32 	%r2590, %r2555, 2;
	xor.b32  	%r2591, %r2590, %r2555;
	shl.b32 	%r2592, %r5684, 4;
	shl.b32 	%r2593, %r2591, 1;
	xor.b32  	%r2594, %r2593, %r2592;
	xor.b32  	%r2595, %r2594, %r2591;
	xor.b32  	%r5685, %r2595, %r5684;
	add.s32 	%r5680, %r5680, 2899496;
	add.s32 	%r2596, %r5685, %r5680;
	cvt.rn.f32.u32 	%f1193, %r2596;
	fma.rn.f32 	%f1194, %f1193, 0f2F800000, 0f2F000000;
	mul.f32 	%f1195, %f1194, %f1194;
	fma.rn.f32 	%f1196, %f1192, %f1192, %f1195;
	sqrt.rn.f32 	%f1197, %f1196;
	setp.le.f32 	%p152, %f1197, 0f3F800000;
	add.f32 	%f1198, %f1190, 0f3F800000;
	selp.f32 	%f2831, %f1198, %f1190, %p152;
	add.s32 	%r5679, %r5679, 4;
	setp.ne.s32 	%p153, %r5679, %r430;
	@%p153 bra 	$L__BB1_127;
$L__BB1_128:
	setp.eq.s32 	%p154, %r93, 0;
	@%p154 bra 	$L__BB1_132;
	shr.u32 	%r2597, %r5681, 2;
	xor.b32  	%r2598, %r2597, %r5681;
	shl.b32 	%r2599, %r5685, 4;
	shl.b32 	%r2600, %r2598, 1;
	xor.b32  	%r2601, %r2599, %r2600;
	xor.b32  	%r2602, %r2601, %r5685;
	xor.b32  	%r451, %r2602, %r2598;
	add.s32 	%r2603, %r5680, %r451;
	add.s32 	%r2604, %r2603, 362437;
	cvt.rn.f32.u32 	%f1199, %r2604;
	fma.rn.f32 	%f1200, %f1199, 0f2F800000, 0f2F000000;
	shr.u32 	%r2605, %r5682, 2;
	xor.b32  	%r2606, %r2605, %r5682;
	shl.b32 	%r2607, %r451, 4;
	shl.b32 	%r2608, %r2606, 1;
	xor.b32  	%r2609, %r2608, %r2607;
	xor.b32  	%r2610, %r2609, %r2606;
	xor.b32  	%r452, %r2610, %r451;
	add.s32 	%r2611, %r5680, %r452;
	add.s32 	%r2612, %r2611, 724874;
	cvt.rn.f32.u32 	%f1201, %r2612;
	fma.rn.f32 	%f1202, %f1201, 0f2F800000, 0f2F000000;
	mul.f32 	%f1203, %f1202, %f1202;
	fma.rn.f32 	%f1204, %f1200, %f1200, %f1203;
	sqrt.rn.f32 	%f1205, %f1204;
	setp.le.f32 	%p155, %f1205, 0f3F800000;
	add.f32 	%f1206, %f2831, 0f3F800000;
	selp.f32 	%f2831, %f1206, %f2831, %p155;
	setp.eq.s32 	%p156, %r93, 1;
	@%p156 bra 	$L__BB1_132;
	shr.u32 	%r2613, %r5683, 2;
	xor.b32  	%r2614, %r2613, %r5683;
	shl.b32 	%r2615, %r452, 4;
	shl.b32 	%r2616, %r2614, 1;
	xor.b32  	%r2617, %r2615, %r2616;
	xor.b32  	%r2618, %r2617, %r452;
	xor.b32  	%r2619, %r2618, %r2614;
	add.s32 	%r2620, %r5680, %r2619;
	add.s32 	%r2621, %r2620, 1087311;
	cvt.rn.f32.u32 	%f1207, %r2621;
	fma.rn.f32 	%f1208, %f1207, 0f2F800000, 0f2F000000;
	shr.u32 	%r2622, %r5684, 2;
	xor.b32  	%r2623, %r2622, %r5684;
	shl.b32 	%r2624, %r2619, 4;
	shl.b32 	%r2625, %r2623, 1;
	xor.b32  	%r2626, %r2625, %r2624;
	xor.b32  	%r2627, %r2626, %r2623;
	xor.b32  	%r453, %r2627, %r2619;
	add.s32 	%r2628, %r5680, %r453;
	add.s32 	%r2629, %r2628, 1449748;
	cvt.rn.f32.u32 	%f1209, %r2629;
	fma.rn.f32 	%f1210, %f1209, 0f2F800000, 0f2F000000;
	mul.f32 	%f1211, %f1210, %f1210;
	fma.rn.f32 	%f1212, %f1208, %f1208, %f1211;
	sqrt.rn.f32 	%f1213, %f1212;
	setp.le.f32 	%p157, %f1213, 0f3F800000;
	add.f32 	%f1214, %f2831, 0f3F800000;
	selp.f32 	%f2831, %f1214, %f2831, %p157;
	setp.eq.s32 	%p158, %r93, 2;
	@%p158 bra 	$L__BB1_132;
	shr.u32 	%r2630, %r5685, 2;
	xor.b32  	%r2631, %r2630, %r5685;
	shl.b32 	%r2632, %r453, 4;
	shl.b32 	%r2633, %r2631, 1;
	xor.b32  	%r2634, %r2632, %r2633;
	xor.b32  	%r2635, %r2634, %r453;
	xor.b32  	%r2636, %r2635, %r2631;
	add.s32 	%r2637, %r5680, %r2636;
	add.s32 	%r2638, %r2637, 1812185;
	cvt.rn.f32.u32 	%f1215, %r2638;
	fma.rn.f32 	%f1216, %f1215, 0f2F800000, 0f2F000000;
	shr.u32 	%r2639, %r451, 2;
	xor.b32  	%r2640, %r2639, %r451;
	shl.b32 	%r2641, %r2636, 4;
	shl.b32 	%r2642, %r2640, 1;
	xor.b32  	%r2643, %r2642, %r2641;
	xor.b32  	%r2644, %r2643, %r2640;
	xor.b32  	%r2645, %r2644, %r2636;
	add.s32 	%r2646, %r5680, %r2645;
	add.s32 	%r2647, %r2646, 2174622;
	cvt.rn.f32.u32 	%f1217, %r2647;
	fma.rn.f32 	%f1218, %f1217, 0f2F800000, 0f2F000000;
	mul.f32 	%f1219, %f1218, %f1218;
	fma.rn.f32 	%f1220, %f1216, %f1216, %f1219;
	sqrt.rn.f32 	%f1221, %f1220;
	setp.le.f32 	%p159, %f1221, 0f3F800000;
	add.f32 	%f1222, %f2831, 0f3F800000;
	selp.f32 	%f2831, %f1222, %f2831, %p159;
$L__BB1_132:
	setp.lt.u32 	%p160, %r88, 3;
	mul.f32 	%f153, %f2831, 0f40800000;
	add.s32 	%r2650, %r87, 6656;
	xor.b32  	%r2651, %r2650, -1429050551;
	mul.lo.s32 	%r2652, %r2651, 1099087573;
	add.s32 	%r5698, %r2652, 5783321;
	xor.b32  	%r5695, %r2652, 362436069;
	add.s32 	%r5694, %r2652, 123456789;
	add.s32 	%r5693, %r2652, -638133224;
	mov.b32 	%r5697, -589760388;
	mov.b32 	%r5696, -123459836;
	mov.f32 	%f2835, 0f00000000;
	@%p160 bra 	$L__BB1_135;
	and.b32  	%r458, %r1023, 2147483644;
	mov.b32 	%r5692, 0;
	mov.b32 	%r5697, -589760388;
	mov.b32 	%r5696, -123459836;
	mov.f32 	%f2835, 0f00000000;
$L__BB1_134:
	shr.u32 	%r2656, %r5694, 2;
	xor.b32  	%r2657, %r2656, %r5694;
	shl.b32 	%r2658, %r5698, 4;
	shl.b32 	%r2659, %r2657, 1;
	xor.b32  	%r2660, %r2658, %r2659;
	xor.b32  	%r2661, %r2660, %r5698;
	xor.b32  	%r2662, %r2661, %r2657;
	add.s32 	%r2663, %r5693, %r2662;
	add.s32 	%r2664, %r2663, 362437;
	cvt.rn.f32.u32 	%f1226, %r2664;
	fma.rn.f32 	%f1227, %f1226, 0f2F800000, 0f2F000000;
	shr.u32 	%r2665, %r5695, 2;
	xor.b32  	%r2666, %r2665, %r5695;
	shl.b32 	%r2667, %r2662, 4;
	shl.b32 	%r2668, %r2666, 1;
	xor.b32  	%r2669, %r2668, %r2667;
	xor.b32  	%r2670, %r2669, %r2666;
	xor.b32  	%r2671, %r2670, %r2662;
	add.s32 	%r2672, %r5693, %r2671;
	add.s32 	%r2673, %r2672, 724874;
	cvt.rn.f32.u32 	%f1228, %r2673;
	fma.rn.f32 	%f1229, %f1228, 0f2F800000, 0f2F000000;
	mul.f32 	%f1230, %f1229, %f1229;
	fma.rn.f32 	%f1231, %f1227, %f1227, %f1230;
	sqrt.rn.f32 	%f1232, %f1231;
	setp.le.f32 	%p161, %f1232, 0f3F800000;
	add.f32 	%f1233, %f2835, 0f3F800000;
	selp.f32 	%f1234, %f1233, %f2835, %p161;
	shr.u32 	%r2674, %r5696, 2;
	xor.b32  	%r2675, %r2674, %r5696;
	shl.b32 	%r2676, %r2671, 4;
	shl.b32 	%r2677, %r2675, 1;
	xor.b32  	%r2678, %r2676, %r2677;
	xor.b32  	%r2679, %r2678, %r2671;
	xor.b32  	%r2680, %r2679, %r2675;
	add.s32 	%r2681, %r5693, %r2680;
	add.s32 	%r2682, %r2681, 1087311;
	cvt.rn.f32.u32 	%f1235, %r2682;
	fma.rn.f32 	%f1236, %f1235, 0f2F800000, 0f2F000000;
	shr.u32 	%r2683, %r5697, 2;
	xor.b32  	%r2684, %r2683, %r5697;
	shl.b32 	%r2685, %r2680, 4;
	shl.b32 	%r2686, %r2684, 1;
	xor.b32  	%r2687, %r2686, %r2685;
	xor.b32  	%r2688, %r2687, %r2684;
	xor.b32  	%r5694, %r2688, %r2680;
	add.s32 	%r2689, %r5693, %r5694;
	add.s32 	%r2690, %r2689, 1449748;
	cvt.rn.f32.u32 	%f1237, %r2690;
	fma.rn.f32 	%f1238, %f1237, 0f2F800000, 0f2F000000;
	mul.f32 	%f1239, %f1238, %f1238;
	fma.rn.f32 	%f1240, %f1236, %f1236, %f1239;
	sqrt.rn.f32 	%f1241, %f1240;
	setp.le.f32 	%p162, %f1241, 0f3F800000;
	add.f32 	%f1242, %f1234, 0f3F800000;
	selp.f32 	%f1243, %f1242, %f1234, %p162;
	shr.u32 	%r2691, %r5698, 2;
	xor.b32  	%r2692, %r2691, %r5698;
	shl.b32 	%r2693, %r5694, 4;
	shl.b32 	%r2694, %r2692, 1;
	xor.b32  	%r2695, %r2693, %r2694;
	xor.b32  	%r2696, %r2695, %r5694;
	xor.b32  	%r5695, %r2696, %r2692;
	add.s32 	%r2697, %r5693, %r5695;
	add.s32 	%r2698, %r2697, 1812185;
	cvt.rn.f32.u32 	%f1244, %r2698;
	fma.rn.f32 	%f1245, %f1244, 0f2F800000, 0f2F000000;
	shr.u32 	%r2699, %r2662, 2;
	xor.b32  	%r2700, %r2699, %r2662;
	shl.b32 	%r2701, %r5695, 4;
	shl.b32 	%r2702, %r2700, 1;
	xor.b32  	%r2703, %r2702, %r2701;
	xor.b32  	%r2704, %r2703, %r2700;
	xor.b32  	%r5696, %r2704, %r5695;
	add.s32 	%r2705, %r5693, %r5696;
	add.s32 	%r2706, %r2705, 2174622;
	cvt.rn.f32.u32 	%f1246, %r2706;
	fma.rn.f32 	%f1247, %f1246, 0f2F800000, 0f2F000000;
	mul.f32 	%f1248, %f1247, %f1247;
	fma.rn.f32 	%f1249, %f1245, %f1245, %f1248;
	sqrt.rn.f32 	%f1250, %f1249;
	setp.le.f32 	%p163, %f1250, 0f3F800000;
	add.f32 	%f1251, %f1243, 0f3F800000;
	selp.f32 	%f1252, %f1251, %f1243, %p163;
	shr.u32 	%r2707, %r2671, 2;
	xor.b32  	%r2708, %r2707, %r2671;
	shl.b32 	%r2709, %r5696, 4;
	shl.b32 	%r2710, %r2708, 1;
	xor.b32  	%r2711, %r2709, %r2710;
	xor.b32  	%r2712, %r2711, %r5696;
	xor.b32  	%r5697, %r2712, %r2708;
	add.s32 	%r2713, %r5693, %r5697;
	add.s32 	%r2714, %r2713, 2537059;
	cvt.rn.f32.u32 	%f1253, %r2714;
	fma.rn.f32 	%f1254, %f1253, 0f2F800000, 0f2F000000;
	shr.u32 	%r2715, %r2680, 2;
	xor.b32  	%r2716, %r2715, %r2680;
	shl.b32 	%r2717, %r5697, 4;
	shl.b32 	%r2718, %r2716, 1;
	xor.b32  	%r2719, %r2718, %r2717;
	xor.b32  	%r2720, %r2719, %r2716;
	xor.b32  	%r5698, %r2720, %r5697;
	add.s32 	%r5693, %r5693, 2899496;
	add.s32 	%r2721, %r5698, %r5693;
	cvt.rn.f32.u32 	%f1255, %r2721;
	fma.rn.f32 	%f1256, %f1255, 0f2F800000, 0f2F000000;
	mul.f32 	%f1257, %f1256, %f1256;
	fma.rn.f32 	%f1258, %f1254, %f1254, %f1257;
	sqrt.rn.f32 	%f1259, %f1258;
	setp.le.f32 	%p164, %f1259, 0f3F800000;
	add.f32 	%f1260, %f1252, 0f3F800000;
	selp.f32 	%f2835, %f1260, %f1252, %p164;
	add.s32 	%r5692, %r5692, 4;
	setp.ne.s32 	%p165, %r5692, %r458;
	@%p165 bra 	$L__BB1_134;
$L__BB1_135:
	setp.eq.s32 	%p166, %r93, 0;
	@%p166 bra 	$L__BB1_139;
	shr.u32 	%r2722, %r5694, 2;
	xor.b32  	%r2723, %r2722, %r5694;
	shl.b32 	%r2724, %r5698, 4;
	shl.b32 	%r2725, %r2723, 1;
	xor.b32  	%r2726, %r2724, %r2725;
	xor.b32  	%r2727, %r2726, %r5698;
	xor.b32  	%r479, %r2727, %r2723;
	add.s32 	%r2728, %r5693, %r479;
	add.s32 	%r2729, %r2728, 362437;
	cvt.rn.f32.u32 	%f1261, %r2729;
	fma.rn.f32 	%f1262, %f1261, 0f2F800000, 0f2F000000;
	shr.u32 	%r2730, %r5695, 2;
	xor.b32  	%r2731, %r2730, %r5695;
	shl.b32 	%r2732, %r479, 4;
	shl.b32 	%r2733, %r2731, 1;
	xor.b32  	%r2734, %r2733, %r2732;
	xor.b32  	%r2735, %r2734, %r2731;
	xor.b32  	%r480, %r2735, %r479;
	add.s32 	%r2736, %r5693, %r480;
	add.s32 	%r2737, %r2736, 724874;
	cvt.rn.f32.u32 	%f1263, %r2737;
	fma.rn.f32 	%f1264, %f1263, 0f2F800000, 0f2F000000;
	mul.f32 	%f1265, %f1264, %f1264;
	fma.rn.f32 	%f1266, %f1262, %f1262, %f1265;
	sqrt.rn.f32 	%f1267, %f1266;
	setp.le.f32 	%p167, %f1267, 0f3F800000;
	add.f32 	%f1268, %f2835, 0f3F800000;
	selp.f32 	%f2835, %f1268, %f2835, %p167;
	setp.eq.s32 	%p168, %r93, 1;
	@%p168 bra 	$L__BB1_139;
	shr.u32 	%r2738, %r5696, 2;
	xor.b32  	%r2739, %r2738, %r5696;
	shl.b32 	%r2740, %r480, 4;
	shl.b32 	%r2741, %r2739, 1;
	xor.b32  	%r2742, %r2740, %r2741;
	xor.b32  	%r2743, %r2742, %r480;
	xor.b32  	%r2744, %r2743, %r2739;
	add.s32 	%r2745, %r5693, %r2744;
	add.s32 	%r2746, %r2745, 1087311;
	cvt.rn.f32.u32 	%f1269, %r2746;
	fma.rn.f32 	%f1270, %f1269, 0f2F800000, 0f2F000000;
	shr.u32 	%r2747, %r5697, 2;
	xor.b32  	%r2748, %r2747, %r5697;
	shl.b32 	%r2749, %r2744, 4;
	shl.b32 	%r2750, %r2748, 1;
	xor.b32  	%r2751, %r2750, %r2749;
	xor.b32  	%r2752, %r2751, %r2748;
	xor.b32  	%r481, %r2752, %r2744;
	add.s32 	%r2753, %r5693, %r481;
	add.s32 	%r2754, %r2753, 1449748;
	cvt.rn.f32.u32 	%f1271, %r2754;
	fma.rn.f32 	%f1272, %f1271, 0f2F800000, 0f2F000000;
	mul.f32 	%f1273, %f1272, %f1272;
	fma.rn.f32 	%f1274, %f1270, %f1270, %f1273;
	sqrt.rn.f32 	%f1275, %f1274;
	setp.le.f32 	%p169, %f1275, 0f3F800000;
	add.f32 	%f1276, %f2835, 0f3F800000;
	selp.f32 	%f2835, %f1276, %f2835, %p169;
	setp.eq.s32 	%p170, %r93, 2;
	@%p170 bra 	$L__BB1_139;
	shr.u32 	%r2755, %r5698, 2;
	xor.b32  	%r2756, %r2755, %r5698;
	shl.b32 	%r2757, %r481, 4;
	shl.b32 	%r2758, %r2756, 1;
	xor.b32  	%r2759, %r2757, %r2758;
	xor.b32  	%r2760, %r2759, %r481;
	xor.b32  	%r2761, %r2760, %r2756;
	add.s32 	%r2762, %r5693, %r2761;
	add.s32 	%r2763, %r2762, 1812185;
	cvt.rn.f32.u32 	%f1277, %r2763;
	fma.rn.f32 	%f1278, %f1277, 0f2F800000, 0f2F000000;
	shr.u32 	%r2764, %r479, 2;
	xor.b32  	%r2765, %r2764, %r479;
	shl.b32 	%r2766, %r2761, 4;
	shl.b32 	%r2767, %r2765, 1;
	xor.b32  	%r2768, %r2767, %r2766;
	xor.b32  	%r2769, %r2768, %r2765;
	xor.b32  	%r2770, %r2769, %r2761;
	add.s32 	%r2771, %r5693, %r2770;
	add.s32 	%r2772, %r2771, 2174622;
	cvt.rn.f32.u32 	%f1279, %r2772;
	fma.rn.f32 	%f1280, %f1279, 0f2F800000, 0f2F000000;
	mul.f32 	%f1281, %f1280, %f1280;
	fma.rn.f32 	%f1282, %f1278, %f1278, %f1281;
	sqrt.rn.f32 	%f1283, %f1282;
	setp.le.f32 	%p171, %f1283, 0f3F800000;
	add.f32 	%f1284, %f2835, 0f3F800000;
	selp.f32 	%f2835, %f1284, %f2835, %p171;
$L__BB1_139:
	setp.lt.u32 	%p172, %r88, 3;
	mul.f32 	%f162, %f2835, 0f40800000;
	add.s32 	%r2775, %r87, 7168;
	xor.b32  	%r2776, %r2775, -1429050551;
	mul.lo.s32 	%r2777, %r2776, 1099087573;
	add.s32 	%r5711, %r2777, 5783321;
	xor.b32  	%r5708, %r2777, 362436069;
	add.s32 	%r5707, %r2777, 123456789;
	add.s32 	%r5706, %r2777, -638133224;
	mov.b32 	%r5710, -589760388;
	mov.b32 	%r5709, -123459836;
	mov.f32 	%f2839, 0f00000000;
	@%p172 bra 	$L__BB1_142;
	and.b32  	%r486, %r1023, 2147483644;
	mov.b32 	%r5705, 0;
	mov.b32 	%r5710, -589760388;
	mov.b32 	%r5709, -123459836;
	mov.f32 	%f2839, 0f00000000;
$L__BB1_141:
	shr.u32 	%r2781, %r5707, 2;
	xor.b32  	%r2782, %r2781, %r5707;
	shl.b32 	%r2783, %r5711, 4;
	shl.b32 	%r2784, %r2782, 1;
	xor.b32  	%r2785, %r2783, %r2784;
	xor.b32  	%r2786, %r2785, %r5711;
	xor.b32  	%r2787, %r2786, %r2782;
	add.s32 	%r2788, %r5706, %r2787;
	add.s32 	%r2789, %r2788, 362437;
	cvt.rn.f32.u32 	%f1288, %r2789;
	fma.rn.f32 	%f1289, %f1288, 0f2F800000, 0f2F000000;
	shr.u32 	%r2790, %r5708, 2;
	xor.b32  	%r2791, %r2790, %r5708;
	shl.b32 	%r2792, %r2787, 4;
	shl.b32 	%r2793, %r2791, 1;
	xor.b32  	%r2794, %r2793, %r2792;
	xor.b32  	%r2795, %r2794, %r2791;
	xor.b32  	%r2796, %r2795, %r2787;
	add.s32 	%r2797, %r5706, %r2796;
	add.s32 	%r2798, %r2797, 724874;
	cvt.rn.f32.u32 	%f1290, %r2798;
	fma.rn.f32 	%f1291, %f1290, 0f2F800000, 0f2F000000;
	mul.f32 	%f1292, %f1291, %f1291;
	fma.rn.f32 	%f1293, %f1289, %f1289, %f1292;
	sqrt.rn.f32 	%f1294, %f1293;
	setp.le.f32 	%p173, %f1294, 0f3F800000;
	add.f32 	%f1295, %f2839, 0f3F800000;
	selp.f32 	%f1296, %f1295, %f2839, %p173;
	shr.u32 	%r2799, %r5709, 2;
	xor.b32  	%r2800, %r2799, %r5709;
	shl.b32 	%r2801, %r2796, 4;
	shl.b32 	%r2802, %r2800, 1;
	xor.b32  	%r2803, %r2801, %r2802;
	xor.b32  	%r2804, %r2803, %r2796;
	xor.b32  	%r2805, %r2804, %r2800;
	add.s32 	%r2806, %r5706, %r2805;
	add.s32 	%r2807, %r2806, 1087311;
	cvt.rn.f32.u32 	%f1297, %r2807;
	fma.rn.f32 	%f1298, %f1297, 0f2F800000, 0f2F000000;
	shr.u32 	%r2808, %r5710, 2;
	xor.b32  	%r2809, %r2808, %r5710;
	shl.b32 	%r2810, %r2805, 4;
	shl.b32 	%r2811, %r2809, 1;
	xor.b32  	%r2812, %r2811, %r2810;
	xor.b32  	%r2813, %r2812, %r2809;
	xor.b32  	%r5707, %r2813, %r2805;
	add.s32 	%r2814, %r5706, %r5707;
	add.s32 	%r2815, %r2814, 1449748;
	cvt.rn.f32.u32 	%f1299, %r2815;
	fma.rn.f32 	%f1300, %f1299, 0f2F800000, 0f2F000000;
	mul.f32 	%f1301, %f1300, %f1300;
	fma.rn.f32 	%f1302, %f1298, %f1298, %f1301;
	sqrt.rn.f32 	%f1303, %f1302;
	setp.le.f32 	%p174, %f1303, 0f3F800000;
	add.f32 	%f1304, %f1296, 0f3F800000;
	selp.f32 	%f1305, %f1304, %f1296, %p174;
	shr.u32 	%r2816, %r5711, 2;
	xor.b32  	%r2817, %r2816, %r5711;
	shl.b32 	%r2818, %r5707, 4;
	shl.b32 	%r2819, %r2817, 1;
	xor.b32  	%r2820, %r2818, %r2819;
	xor.b32  	%r2821, %r2820, %r5707;
	xor.b32  	%r5708, %r2821, %r2817;
	add.s32 	%r2822, %r5706, %r5708;
	add.s32 	%r2823, %r2822, 1812185;
	cvt.rn.f32.u32 	%f1306, %r2823;
	fma.rn.f32 	%f1307, %f1306, 0f2F800000, 0f2F000000;
	shr.u32 	%r2824, %r2787, 2;
	xor.b32  	%r2825, %r2824, %r2787;
	shl.b32 	%r2826, %r5708, 4;
	shl.b32 	%r2827, %r2825, 1;
	xor.b32  	%r2828, %r2827, %r2826;
	xor.b32  	%r2829, %r2828, %r2825;
	xor.b32  	%r5709, %r2829, %r5708;
	add.s32 	%r2830, %r5706, %r5709;
	add.s32 	%r2831, %r2830, 2174622;
	cvt.rn.f32.u32 	%f1308, %r2831;
	fma.rn.f32 	%f1309, %f1308, 0f2F800000, 0f2F000000;
	mul.f32 	%f1310, %f1309, %f1309;
	fma.rn.f32 	%f1311, %f1307, %f1307, %f1310;
	sqrt.rn.f32 	%f1312, %f1311;
	setp.le.f32 	%p175, %f1312, 0f3F800000;
	add.f32 	%f1313, %f1305, 0f3F800000;
	selp.f32 	%f1314, %f1313, %f1305, %p175;
	shr.u32 	%r2832, %r2796, 2;
	xor.b32  	%r2833, %r2832, %r2796;
	shl.b32 	%r2834, %r5709, 4;
	shl.b32 	%r2835, %r2833, 1;
	xor.b32  	%r2836, %r2834, %r2835;
	xor.b32  	%r2837, %r2836, %r5709;
	xor.b32  	%r5710, %r2837, %r2833;
	add.s32 	%r2838, %r5706, %r5710;
	add.s32 	%r2839, %r2838, 2537059;
	cvt.rn.f32.u32 	%f1315, %r2839;
	fma.rn.f32 	%f1316, %f1315, 0f2F800000, 0f2F000000;
	shr.u32 	%r2840, %r2805, 2;
	xor.b32  	%r2841, %r2840, %r2805;
	shl.b32 	%r2842, %r5710, 4;
	shl.b32 	%r2843, %r2841, 1;
	xor.b32  	%r2844, %r2843, %r2842;
	xor.b32  	%r2845, %r2844, %r2841;
	xor.b32  	%r5711, %r2845, %r5710;
	add.s32 	%r5706, %r5706, 2899496;
	add.s32 	%r2846, %r5711, %r5706;
	cvt.rn.f32.u32 	%f1317, %r2846;
	fma.rn.f32 	%f1318, %f1317, 0f2F800000, 0f2F000000;
	mul.f32 	%f1319, %f1318, %f1318;
	fma.rn.f32 	%f1320, %f1316, %f1316, %f1319;
	sqrt.rn.f32 	%f1321, %f1320;
	setp.le.f32 	%p176, %f1321, 0f3F800000;
	add.f32 	%f1322, %f1314, 0f3F800000;
	selp.f32 	%f2839, %f1322, %f1314, %p176;
	add.s32 	%r5705, %r5705, 4;
	setp.ne.s32 	%p177, %r5705, %r486;
	@%p177 bra 	$L__BB1_141;
$L__BB1_142:
	setp.eq.s32 	%p178, %r93, 0;
	@%p178 bra 	$L__BB1_146;
	shr.u32 	%r2847, %r5707, 2;
	xor.b32  	%r2848, %r2847, %r5707;
	shl.b32 	%r2849, %r5711, 4;
	shl.b32 	%r2850, %r2848, 1;
	xor.b32  	%r2851, %r2849, %r2850;
	xor.b32  	%r2852, %r2851, %r5711;
	xor.b32  	%r507, %r2852, %r2848;
	add.s32 	%r2853, %r5706, %r507;
	add.s32 	%r2854, %r2853, 362437;
	cvt.rn.f32.u32 	%f1323, %r2854;
	fma.rn.f32 	%f1324, %f1323, 0f2F800000, 0f2F000000;
	shr.u32 	%r2855, %r5708, 2;
	xor.b32  	%r2856, %r2855, %r5708;
	shl.b32 	%r2857, %r507, 4;
	shl.b32 	%r2858, %r2856, 1;
	xor.b32  	%r2859, %r2858, %r2857;
	xor.b32  	%r2860, %r2859, %r2856;
	xor.b32  	%r508, %r2860, %r507;
	add.s32 	%r2861, %r5706, %r508;
	add.s32 	%r2862, %r2861, 724874;
	cvt.rn.f32.u32 	%f1325, %r2862;
	fma.rn.f32 	%f1326, %f1325, 0f2F800000, 0f2F000000;
	mul.f32 	%f1327, %f1326, %f1326;
	fma.rn.f32 	%f1328, %f1324, %f1324, %f1327;
	sqrt.rn.f32 	%f1329, %f1328;
	setp.le.f32 	%p179, %f1329, 0f3F800000;
	add.f32 	%f1330, %f2839, 0f3F800000;
	selp.f32 	%f2839, %f1330, %f2839, %p179;
	setp.eq.s32 	%p180, %r93, 1;
	@%p180 bra 	$L__BB1_146;
	shr.u32 	%r2863, %r5709, 2;
	xor.b32  	%r2864, %r2863, %r5709;
	shl.b32 	%r2865, %r508, 4;
	shl.b32 	%r2866, %r2864, 1;
	xor.b32  	%r2867, %r2865, %r2866;
	xor.b32  	%r2868, %r2867, %r508;
	xor.b32  	%r2869, %r2868, %r2864;
	add.s32 	%r2870, %r5706, %r2869;
	add.s32 	%r2871, %r2870, 1087311;
	cvt.rn.f32.u32 	%f1331, %r2871;
	fma.rn.f32 	%f1332, %f1331, 0f2F800000, 0f2F000000;
	shr.u32 	%r2872, %r5710, 2;
	xor.b32  	%r2873, %r2872, %r5710;
	shl.b32 	%r2874, %r2869, 4;
	shl.b32 	%r2875, %r2873, 1;
	xor.b32  	%r2876, %r2875, %r2874;
	xor.b32  	%r2877, %r2876, %r2873;
	xor.b32  	%r509, %r2877, %r2869;
	add.s32 	%r2878, %r5706, %r509;
	add.s32 	%r2879, %r2878, 1449748;
	cvt.rn.f32.u32 	%f1333, %r2879;
	fma.rn.f32 	%f1334, %f1333, 0f2F800000, 0f2F000000;
	mul.f32 	%f1335, %f1334, %f1334;
	fma.rn.f32 	%f1336, %f1332, %f1332, %f1335;
	sqrt.rn.f32 	%f1337, %f1336;
	setp.le.f32 	%p181, %f1337, 0f3F800000;
	add.f32 	%f1338, %f2839, 0f3F800000;
	selp.f32 	%f2839, %f1338, %f2839, %p181;
	setp.eq.s32 	%p182, %r93, 2;
	@%p182 bra 	$L__BB1_146;
	shr.u32 	%r2880, %r5711, 2;
	xor.b32  	%r2881, %r2880, %r5711;
	shl.b32 	%r2882, %r509, 4;
	shl.b32 	%r2883, %r2881, 1;
	xor.b32  	%r2884, %r2882, %r2883;
	xor.b32  	%r2885, %r2884, %r509;
	xor.b32  	%r2886, %r2885, %r2881;
	add.s32 	%r2887, %r5706, %r2886;
	add.s32 	%r2888, %r2887, 1812185;
	cvt.rn.f32.u32 	%f1339, %r2888;
	fma.rn.f32 	%f1340, %f1339, 0f2F800000, 0f2F000000;
	shr.u32 	%r2889, %r507, 2;
	xor.b32  	%r2890, %r2889, %r507;
	shl.b32 	%r2891, %r2886, 4;
	shl.b32 	%r2892, %r2890, 1;
	xor.b32  	%r2893, %r2892, %r2891;
	xor.b32  	%r2894, %r2893, %r2890;
	xor.b32  	%r2895, %r2894, %r2886;
	add.s32 	%r2896, %r5706, %r2895;
	add.s32 	%r2897, %r2896, 2174622;
	cvt.rn.f32.u32 	%f1341, %r2897;
	fma.rn.f32 	%f1342, %f1341, 0f2F800000, 0f2F000000;
	mul.f32 	%f1343, %f1342, %f1342;
	fma.rn.f32 	%f1344, %f1340, %f1340, %f1343;
	sqrt.rn.f32 	%f1345, %f1344;
	setp.le.f32 	%p183, %f1345, 0f3F800000;
	add.f32 	%f1346, %f2839, 0f3F800000;
	selp.f32 	%f2839, %f1346, %f2839, %p183;
$L__BB1_146:
	setp.lt.u32 	%p184, %r88, 3;
	mul.f32 	%f171, %f2839, 0f40800000;
	add.s32 	%r2900, %r87, 7680;
	xor.b32  	%r2901, %r2900, -1429050551;
	mul.lo.s32 	%r2902, %r2901, 1099087573;
	add.s32 	%r5724, %r2902, 5783321;
	xor.b32  	%r5721, %r2902, 362436069;
	add.s32 	%r5720, %r2902, 123456789;
	add.s32 	%r5719, %r2902, -638133224;
	mov.b32 	%r5723, -589760388;
	mov.b32 	%r5722, -123459836;
	mov.f32 	%f2843, 0f00000000;
	@%p184 bra 	$L__BB1_149;
	and.b32  	%r514, %r1023, 2147483644;
	mov.b32 	%r5718, 0;
	mov.b32 	%r5723, -589760388;
	mov.b32 	%r5722, -123459836;
	mov.f32 	%f2843, 0f00000000;
$L__BB1_148:
	shr.u32 	%r2906, %r5720, 2;
	xor.b32  	%r2907, %r2906, %r5720;
	shl.b32 	%r2908, %r5724, 4;
	shl.b32 	%r2909, %r2907, 1;
	xor.b32  	%r2910, %r2908, %r2909;
	xor.b32  	%r2911, %r2910, %r5724;
	xor.b32  	%r2912, %r2911, %r2907;
	add.s32 	%r2913, %r5719, %r2912;
	add.s32 	%r2914, %r2913, 362437;
	cvt.rn.f32.u32 	%f1350, %r2914;
	fma.rn.f32 	%f1351, %f1350, 0f2F800000, 0f2F000000;
	shr.u32 	%r2915, %r5721, 2;
	xor.b32  	%r2916, %r2915, %r5721;
	shl.b32 	%r2917, %r2912, 4;
	shl.b32 	%r2918, %r2916, 1;
	xor.b32  	%r2919, %r2918, %r2917;
	xor.b32  	%r2920, %r2919, %r2916;
	xor.b32  	%r2921, %r2920, %r2912;
	add.s32 	%r2922, %r5719, %r2921;
	add.s32 	%r2923, %r2922, 724874;
	cvt.rn.f32.u32 	%f1352, %r2923;
	fma.rn.f32 	%f1353, %f1352, 0f2F800000, 0f2F000000;
	mul.f32 	%f1354, %f1353, %f1353;
	fma.rn.f32 	%f1355, %f1351, %f1351, %f1354;
	sqrt.rn.f32 	%f1356, %f1355;
	setp.le.f32 	%p185, %f1356, 0f3F800000;
	add.f32 	%f1357, %f2843, 0f3F800000;
	selp.f32 	%f1358, %f1357, %f2843, %p185;
	shr.u32 	%r2924, %r5722, 2;
	xor.b32  	%r2925, %r2924, %r5722;
	shl.b32 	%r2926, %r2921, 4;
	shl.b32 	%r2927, %r2925, 1;
	xor.b32  	%r2928, %r2926, %r2927;
	xor.b32  	%r2929, %r2928, %r2921;
	xor.b32  	%r2930, %r2929, %r2925;
	add.s32 	%r2931, %r5719, %r2930;
	add.s32 	%r2932, %r2931, 1087311;
	cvt.rn.f32.u32 	%f1359, %r2932;
	fma.rn.f32 	%f1360, %f1359, 0f2F800000, 0f2F000000;
	shr.u32 	%r2933, %r5723, 2;
	xor.b32  	%r2934, %r2933, %r5723;
	shl.b32 	%r2935, %r2930, 4;
	shl.b32 	%r2936, %r2934, 1;
	xor.b32  	%r2937, %r2936, %r2935;
	xor.b32  	%r2938, %r2937, %r2934;
	xor.b32  	%r5720, %r2938, %r2930;
	add.s32 	%r2939, %r5719, %r5720;
	add.s32 	%r2940, %r2939, 1449748;
	cvt.rn.f32.u32 	%f1361, %r2940;
	fma.rn.f32 	%f1362, %f1361, 0f2F800000, 0f2F000000;
	mul.f32 	%f1363, %f1362, %f1362;
	fma.rn.f32 	%f1364, %f1360, %f1360, %f1363;
	sqrt.rn.f32 	%f1365, %f1364;
	setp.le.f32 	%p186, %f1365, 0f3F800000;
	add.f32 	%f1366, %f1358, 0f3F800000;
	selp.f32 	%f1367, %f1366, %f1358, %p186;
	shr.u32 	%r2941, %r5724, 2;
	xor.b32  	%r2942, %r2941, %r5724;
	shl.b32 	%r2943, %r5720, 4;
	shl.b32 	%r2944, %r2942, 1;
	xor.b32  	%r2945, %r2943, %r2944;
	xor.b32  	%r2946, %r2945, %r5720;
	xor.b32  	%r5721, %r2946, %r2942;
	add.s32 	%r2947, %r5719, %r5721;
	add.s32 	%r2948, %r2947, 1812185;
	cvt.rn.f32.u32 	%f1368, %r2948;
	fma.rn.f32 	%f1369, %f1368, 0f2F800000, 0f2F000000;
	shr.u32 	%r2949, %r2912, 2;
	xor.b32  	%r2950, %r2949, %r2912;
	shl.b32 	%r2951, %r5721, 4;
	shl.b32 	%r2952, %r2950, 1;
	xor.b32  	%r2953, %r2952, %r2951;
	xor.b32  	%r2954, %r2953, %r2950;
	xor.b32  	%r5722, %r2954, %r5721;
	add.s32 	%r2955, %r5719, %r5722;
	add.s32 	%r2956, %r2955, 2174622;
	cvt.rn.f32.u32 	%f1370, %r2956;
	fma.rn.f32 	%f1371, %f1370, 0f2F800000, 0f2F000000;
	mul.f32 	%f1372, %f1371, %f1371;
	fma.rn.f32 	%f1373, %f1369, %f1369, %f1372;
	sqrt.rn.f32 	%f1374, %f1373;
	setp.le.f32 	%p187, %f1374, 0f3F800000;
	add.f32 	%f1375, %f1367, 0f3F800000;
	selp.f32 	%f1376, %f1375, %f1367, %p187;
	shr.u32 	%r2957, %r2921, 2;
	xor.b32  	%r2958, %r2957, %r2921;
	shl.b32 	%r2959, %r5722, 4;
	shl.b32 	%r2960, %r2958, 1;
	xor.b32  	%r2961, %r2959, %r2960;
	xor.b32  	%r2962, %r2961, %r5722;
	xor.b32  	%r5723, %r2962, %r2958;
	add.s32 	%r2963, %r5719, %r5723;
	add.s32 	%r2964, %r2963, 2537059;
	cvt.rn.f32.u32 	%f1377, %r2964;
	fma.rn.f32 	%f1378, %f1377, 0f2F800000, 0f2F000000;
	shr.u32 	%r2965, %r2930, 2;
	xor.b32  	%r2966, %r2965, %r2930;
	shl.b32 	%r2967, %r5723, 4;
	shl.b32 	%r2968, %r2966, 1;
	xor.b32  	%r2969, %r2968, %r2967;
	xor.b32  	%r2970, %r2969, %r2966;
	xor.b32  	%r5724, %r2970, %r5723;
	add.s32 	%r5719, %r5719, 2899496;
	add.s32 	%r2971, %r5724, %r5719;
	cvt.rn.f32.u32 	%f1379, %r2971;
	fma.rn.f32 	%f1380, %f1379, 0f2F800000, 0f2F000000;
	mul.f32 	%f1381, %f1380, %f1380;
	fma.rn.f32 	%f1382, %f1378, %f1378, %f1381;
	sqrt.rn.f32 	%f1383, %f1382;
	setp.le.f32 	%p188, %f1383, 0f3F800000;
	add.f32 	%f1384, %f1376, 0f3F800000;
	selp.f32 	%f2843, %f1384, %f1376, %p188;
	add.s32 	%r5718, %r5718, 4;
	setp.ne.s32 	%p189, %r5718, %r514;
	@%p189 bra 	$L__BB1_148;
$L__BB1_149:
	setp.eq.s32 	%p190, %r93, 0;
	@%p190 bra 	$L__BB1_153;
	shr.u32 	%r2972, %r5720, 2;
	xor.b32  	%r2973, %r2972, %r5720;
	shl.b32 	%r2974, %r5724, 4;
	shl.b32 	%r2975, %r2973, 1;
	xor.b32  	%r2976, %r2974, %r2975;
	xor.b32  	%r2977, %r2976, %r5724;
	xor.b32  	%r535, %r2977, %r2973;
	add.s32 	%r2978, %r5719, %r535;
	add.s32 	%r2979, %r2978, 362437;
	cvt.rn.f32.u32 	%f1385, %r2979;
	fma.rn.f32 	%f1386, %f1385, 0f2F800000, 0f2F000000;
	shr.u32 	%r2980, %r5721, 2;
	xor.b32  	%r2981, %r2980, %r5721;
	shl.b32 	%r2982, %r535, 4;
	shl.b32 	%r2983, %r2981, 1;
	xor.b32  	%r2984, %r2983, %r2982;
	xor.b32  	%r2985, %r2984, %r2981;
	xor.b32  	%r536, %r2985, %r535;
	add.s32 	%r2986, %r5719, %r536;
	add.s32 	%r2987, %r2986, 724874;
	cvt.rn.f32.u32 	%f1387, %r2987;
	fma.rn.f32 	%f1388, %f1387, 0f2F800000, 0f2F000000;
	mul.f32 	%f1389, %f1388, %f1388;
	fma.rn.f32 	%f1390, %f1386, %f1386, %f1389;
	sqrt.rn.f32 	%f1391, %f1390;
	setp.le.f32 	%p191, %f1391, 0f3F800000;
	add.f32 	%f1392, %f2843, 0f3F800000;
	selp.f32 	%f2843, %f1392, %f2843, %p191;
	setp.eq.s32 	%p192, %r93, 1;
	@%p192 bra 	$L__BB1_153;
	shr.u32 	%r2988, %r5722, 2;
	xor.b32  	%r2989, %r2988, %r5722;
	shl.b32 	%r2990, %r536, 4;
	shl.b32 	%r2991, %r2989, 1;
	xor.b32  	%r2992, %r2990, %r2991;
	xor.b32  	%r2993, %r2992, %r536;
	xor.b32  	%r2994, %r2993, %r2989;
	add.s32 	%r2995, %r5719, %r2994;
	add.s32 	%r2996, %r2995, 1087311;
	cvt.rn.f32.u32 	%f1393, %r2996;
	fma.rn.f32 	%f1394, %f1393, 0f2F800000, 0f2F000000;
	shr.u32 	%r2997, %r5723, 2;
	xor.b32  	%r2998, %r2997, %r5723;
	shl.b32 	%r2999, %r2994, 4;
	shl.b32 	%r3000, %r2998, 1;
	xor.b32  	%r3001, %r3000, %r2999;
	xor.b32  	%r3002, %r3001, %r2998;
	xor.b32  	%r537, %r3002, %r2994;
	add.s32 	%r3003, %r5719, %r537;
	add.s32 	%r3004, %r3003, 1449748;
	cvt.rn.f32.u32 	%f1395, %r3004;
	fma.rn.f32 	%f1396, %f1395, 0f2F800000, 0f2F000000;
	mul.f32 	%f1397, %f1396, %f1396;
	fma.rn.f32 	%f1398, %f1394, %f1394, %f1397;
	sqrt.rn.f32 	%f1399, %f1398;
	setp.le.f32 	%p193, %f1399, 0f3F800000;
	add.f32 	%f1400, %f2843, 0f3F800000;
	selp.f32 	%f2843, %f1400, %f2843, %p193;
	setp.eq.s32 	%p194, %r93, 2;
	@%p194 bra 	$L__BB1_153;
	shr.u32 	%r3005, %r5724, 2;
	xor.b32  	%r3006, %r3005, %r5724;
	shl.b32 	%r3007, %r537, 4;
	shl.b32 	%r3008, %r3006, 1;
	xor.b32  	%r3009, %r3007, %r3008;
	xor.b32  	%r3010, %r3009, %r537;
	xor.b32  	%r3011, %r3010, %r3006;
	add.s32 	%r3012, %r5719, %r3011;
	add.s32 	%r3013, %r3012, 1812185;
	cvt.rn.f32.u32 	%f1401, %r3013;
	fma.rn.f32 	%f1402, %f1401, 0f2F800000, 0f2F000000;
	shr.u32 	%r3014, %r535, 2;
	xor.b32  	%r3015, %r3014, %r535;
	shl.b32 	%r3016, %r3011, 4;
	shl.b32 	%r3017, %r3015, 1;
	xor.b32  	%r3018, %r3017, %r3016;
	xor.b32  	%r3019, %r3018, %r3015;
	xor.b32  	%r3020, %r3019, %r3011;
	add.s32 	%r3021, %r5719, %r3020;
	add.s32 	%r3022, %r3021, 2174622;
	cvt.rn.f32.u32 	%f1403, %r3022;
	fma.rn.f32 	%f1404, %f1403, 0f2F800000, 0f2F000000;
	mul.f32 	%f1405, %f1404, %f1404;
	fma.rn.f32 	%f1406, %f1402, %f1402, %f1405;
	sqrt.rn.f32 	%f1407, %f1406;
	setp.le.f32 	%p195, %f1407, 0f3F800000;
	add.f32 	%f1408, %f2843, 0f3F800000;
	selp.f32 	%f2843, %f1408, %f2843, %p195;
$L__BB1_153:
	mul.f32 	%f1409, %f2843, 0f40800000;
	div.rn.f32 	%f2844, %f1409, %f36;
	div.rn.f32 	%f2859, %f45, %f36;
	div.rn.f32 	%f2858, %f54, %f36;
	div.rn.f32 	%f2857, %f63, %f36;
	div.rn.f32 	%f2856, %f72, %f36;
	div.rn.f32 	%f2855, %f81, %f36;
	div.rn.f32 	%f2854, %f90, %f36;
	div.rn.f32 	%f2853, %f99, %f36;
	div.rn.f32 	%f2852, %f108, %f36;
	div.rn.f32 	%f2851, %f117, %f36;
	div.rn.f32 	%f2850, %f126, %f36;
	div.rn.f32 	%f2849, %f135, %f36;
	div.rn.f32 	%f2848, %f144, %f36;
	div.rn.f32 	%f2847, %f153, %f36;
	div.rn.f32 	%f2846, %f162, %f36;
	div.rn.f32 	%f2845, %f171, %f36;
	bra.uni 	$L__BB1_155;
$L__BB1_154:
	mov.f32 	%f416, 0f00000000;
	div.rn.f32 	%f2844, %f416, %f36;
	mov.f32 	%f2845, %f2844;
	mov.f32 	%f2846, %f2844;
	mov.f32 	%f2847, %f2844;
	mov.f32 	%f2848, %f2844;
	mov.f32 	%f2849, %f2844;
	mov.f32 	%f2850, %f2844;
	mov.f32 	%f2851, %f2844;
	mov.f32 	%f2852, %f2844;
	mov.f32 	%f2853, %f2844;
	mov.f32 	%f2854, %f2844;
	mov.f32 	%f2855, %f2844;
	mov.f32 	%f2856, %f2844;
	mov.f32 	%f2857, %f2844;
	mov.f32 	%f2858, %f2844;
	mov.f32 	%f2859, %f2844;
$L__BB1_155:
	add.f32 	%f1410, %f2859, %f2858;
	add.f32 	%f1411, %f2857, %f2856;
	add.f32 	%f1412, %f2855, %f2854;
	add.f32 	%f1413, %f2853, %f2852;
	add.f32 	%f1414, %f2851, %f2850;
	add.f32 	%f1415, %f2849, %f2848;
	add.f32 	%f1416, %f2847, %f2846;
	add.f32 	%f1417, %f2845, %f2844;
	add.f32 	%f1418, %f1410, %f1411;
	add.f32 	%f1419, %f1412, %f1413;
	add.f32 	%f1420, %f1414, %f1415;
	add.f32 	%f1421, %f1416, %f1417;
	add.f32 	%f1422, %f1418, %f1419;
	add.f32 	%f1423, %f1420, %f1421;
	add.f32 	%f2951, %f1422, %f1423;
	add.s32 	%r538, %r1022, -8192;
	setp.lt.u32 	%p196, %r538, 8192;
	mov.b32 	%r5934, 8192;
	@%p196 bra 	$L__BB1_273;
	add.s32 	%r539, %r1023, -1;
	mov.f32 	%f1424, 0f00000000;
	div.rn.f32 	%f214, %f1424, %f36;
	and.b32  	%r540, %r1023, 3;
	and.b32  	%r541, %r1023, 2147483644;
	mov.b32 	%r5934, 8192;
$L__BB1_157:
	setp.lt.s32 	%p197, %r1023, 1;
	add.s32 	%r543, %r87, %r5934;
	mov.f32 	%f2925, %f214;
	mov.f32 	%f2926, %f214;
	mov.f32 	%f2927, %f214;
	mov.f32 	%f2928, %f214;
	mov.f32 	%f2929, %f214;
	mov.f32 	%f2930, %f214;
	mov.f32 	%f2931, %f214;
	mov.f32 	%f2932, %f214;
	mov.f32 	%f2933, %f214;
	mov.f32 	%f2934, %f214;
	mov.f32 	%f2935, %f214;
	mov.f32 	%f2936, %f214;
	mov.f32 	%f2937, %f214;
	mov.f32 	%f2938, %f214;
	mov.f32 	%f2939, %f214;
	mov.f32 	%f2940, %f214;
	@%p197 bra 	$L__BB1_271;
	setp.lt.u32 	%p198, %r539, 3;
	xor.b32  	%r3027, %r543, -1429050551;
	mul.lo.s32 	%r3028, %r3027, 1099087573;
	add.s32 	%r5733, %r3028, 5783321;
	xor.b32  	%r5736, %r3028, 362436069;
	add.s32 	%r5737, %r3028, 123456789;
	add.s32 	%r5738, %r3028, -638133224;
	mov.b32 	%r5735, -123459836;
	mov.b32 	%r5734, -589760388;
	mov.f32 	%f2864, 0f00000000;
	@%p198 bra 	$L__BB1_161;
	mov.b32 	%r5732, 0;
	mov.b32 	%r5735, -123459836;
	mov.b32 	%r5734, -589760388;
	mov.f32 	%f2864, 0f00000000;
$L__BB1_160:
	shr.u32 	%r3032, %r5737, 2;
	xor.b32  	%r3033, %r3032, %r5737;
	shl.b32 	%r3034, %r5733, 4;
	shl.b32 	%r3035, %r3033, 1;
	xor.b32  	%r3036, %r3035, %r3034;
	xor.b32  	%r3037, %r3036, %r3033;
	xor.b32  	%r3038, %r3037, %r5733;
	add.s32 	%r3039, %r5738, %r3038;
	add.s32 	%r3040, %r3039, 362437;
	cvt.rn.f32.u32 	%f1428, %r3040;
	fma.rn.f32 	%f1429, %f1428, 0f2F800000, 0f2F000000;
	shr.u32 	%r3041, %r5736, 2;
	xor.b32  	%r3042, %r3041, %r5736;
	shl.b32 	%r3043, %r3038, 4;
	shl.b32 	%r3044, %r3042, 1;
	xor.b32  	%r3045, %r3044, %r3043;
	xor.b32  	%r3046, %r3045, %r3042;
	xor.b32  	%r3047, %r3046, %r3038;
	add.s32 	%r3048, %r5738, %r3047;
	add.s32 	%r3049, %r3048, 724874;
	cvt.rn.f32.u32 	%f1430, %r3049;
	fma.rn.f32 	%f1431, %f1430, 0f2F800000, 0f2F000000;
	mul.f32 	%f1432, %f1431, %f1431;
	fma.rn.f32 	%f1433, %f1429, %f1429, %f1432;
	sqrt.rn.f32 	%f1434, %f1433;
	setp.le.f32 	%p199, %f1434, 0f3F800000;
	add.f32 	%f1435, %f2864, 0f3F800000;
	selp.f32 	%f1436, %f1435, %f2864, %p199;
	shr.u32 	%r3050, %r5735, 2;
	xor.b32  	%r3051, %r3050, %r5735;
	shl.b32 	%r3052, %r3047, 4;
	shl.b32 	%r3053, %r3051, 1;
	xor.b32  	%r3054, %r3053, %r3052;
	xor.b32  	%r3055, %r3054, %r3051;
	xor.b32  	%r3056, %r3055, %r3047;
	add.s32 	%r3057, %r5738, %r3056;
	add.s32 	%r3058, %r3057, 1087311;
	cvt.rn.f32.u32 	%f1437, %r3058;
	fma.rn.f32 	%f1438, %f1437, 0f2F800000, 0f2F000000;
	shr.u32 	%r3059, %r5734, 2;
	xor.b32  	%r3060, %r3059, %r5734;
	shl.b32 	%r3061, %r3056, 4;
	shl.b32 	%r3062, %r3060, 1;
	xor.b32  	%r3063, %r3062, %r3061;
	xor.b32  	%r3064, %r3063, %r3060;
	xor.b32  	%r5737, %r3064, %r3056;
	add.s32 	%r3065, %r5738, %r5737;
	add.s32 	%r3066, %r3065, 1449748;
	cvt.rn.f32.u32 	%f1439, %r3066;
	fma.rn.f32 	%f1440, %f1439, 0f2F800000, 0f2F000000;
	mul.f32 	%f1441, %f1440, %f1440;
	fma.rn.f32 	%f1442, %f1438, %f1438, %f1441;
	sqrt.rn.f32 	%f1443, %f1442;
	setp.le.f32 	%p200, %f1443, 0f3F800000;
	add.f32 	%f1444, %f1436, 0f3F800000;
	selp.f32 	%f1445, %f1444, %f1436, %p200;
	shr.u32 	%r3067, %r5733, 2;
	xor.b32  	%r3068, %r3067, %r5733;
	shl.b32 	%r3069, %r5737, 4;
	shl.b32 	%r3070, %r3068, 1;
	xor.b32  	%r3071, %r3070, %r3069;
	xor.b32  	%r3072, %r3071, %r3068;
	xor.b32  	%r5736, %r3072, %r5737;
	add.s32 	%r3073, %r5738, %r5736;
	add.s32 	%r3074, %r3073, 1812185;
	cvt.rn.f32.u32 	%f1446, %r3074;
	fma.rn.f32 	%f1447, %f1446, 0f2F800000, 0f2F000000;
	shr.u32 	%r3075, %r3038, 2;
	xor.b32  	%r3076, %r3075, %r3038;
	shl.b32 	%r3077, %r5736, 4;
	shl.b32 	%r3078, %r3076, 1;
	xor.b32  	%r3079, %r3078, %r3077;
	xor.b32  	%r3080, %r3079, %r3076;
	xor.b32  	%r5735, %r3080, %r5736;
	add.s32 	%r3081, %r5738, %r5735;
	add.s32 	%r3082, %r3081, 2174622;
	cvt.rn.f32.u32 	%f1448, %r3082;
	fma.rn.f32 	%f1449, %f1448, 0f2F800000, 0f2F000000;
	mul.f32 	%f1450, %f1449, %f1449;
	fma.rn.f32 	%f1451, %f1447, %f1447, %f1450;
	sqrt.rn.f32 	%f1452, %f1451;
	setp.le.f32 	%p201, %f1452, 0f3F800000;
	add.f32 	%f1453, %f1445, 0f3F800000;
	selp.f32 	%f1454, %f1453, %f1445, %p201;
	shr.u32 	%r3083, %r3047, 2;
	xor.b32  	%r3084, %r3083, %r3047;
	shl.b32 	%r3085, %r5735, 4;
	shl.b32 	%r3086, %r3084, 1;
	xor.b32  	%r3087, %r3086, %r3085;
	xor.b32  	%r3088, %r3087, %r3084;
	xor.b32  	%r5734, %r3088, %r5735;
	add.s32 	%r3089, %r5738, %r5734;
	add.s32 	%r3090, %r3089, 2537059;
	cvt.rn.f32.u32 	%f1455, %r3090;
	fma.rn.f32 	%f1456, %f1455, 0f2F800000, 0f2F000000;
	shr.u32 	%r3091, %r3056, 2;
	xor.b32  	%r3092, %r3091, %r3056;
	shl.b32 	%r3093, %r5734, 4;
	shl.b32 	%r3094, %r3092, 1;
	xor.b32  	%r3095, %r3094, %r3093;
	xor.b32  	%r3096, %r3095, %r3092;
	xor.b32  	%r5733, %r3096, %r5734;
	add.s32 	%r5738, %r5738, 2899496;
	add.s32 	%r3097, %r5733, %r5738;
	cvt.rn.f32.u32 	%f1457, %r3097;
	fma.rn.f32 	%f1458, %f1457, 0f2F800000, 0f2F000000;
	mul.f32 	%f1459, %f1458, %f1458;
	fma.rn.f32 	%f1460, %f1456, %f1456, %f1459;
	sqrt.rn.f32 	%f1461, %f1460;
	setp.le.f32 	%p202, %f1461, 0f3F800000;
	add.f32 	%f1462, %f1454, 0f3F800000;
	selp.f32 	%f2864, %f1462, %f1454, %p202;
	add.s32 	%r5732, %r5732, 4;
	setp.ne.s32 	%p203, %r5732, %r541;
	@%p203 bra 	$L__BB1_160;
$L__BB1_161:
	setp.eq.s32 	%p204, %r540, 0;
	@%p204 bra 	$L__BB1_165;
	setp.eq.s32 	%p205, %r540, 1;
	shr.u32 	%r3098, %r5737, 2;
	xor.b32  	%r3099, %r3098, %r5737;
	shl.b32 	%r3100, %r5733, 4;
	shl.b32 	%r3101, %r3099, 1;
	xor.b32  	%r3102, %r3101, %r3100;
	xor.b32  	%r3103, %r3102, %r3099;
	xor.b32  	%r568, %r3103, %r5733;
	add.s32 	%r3104, %r5738, %r568;
	add.s32 	%r3105, %r3104, 362437;
	cvt.rn.f32.u32 	%f1463, %r3105;
	fma.rn.f32 	%f1464, %f1463, 0f2F800000, 0f2F000000;
	shr.u32 	%r3106, %r5736, 2;
	xor.b32  	%r3107, %r3106, %r5736;
	shl.b32 	%r3108, %r568, 4;
	shl.b32 	%r3109, %r3107, 1;
	xor.b32  	%r3110, %r3109, %r3108;
	xor.b32  	%r3111, %r3110, %r3107;
	xor.b32  	%r569, %r3111, %r568;
	add.s32 	%r3112, %r5738, %r569;
	add.s32 	%r3113, %r3112, 724874;
	cvt.rn.f32.u32 	%f1465, %r3113;
	fma.rn.f32 	%f1466, %f1465, 0f2F800000, 0f2F000000;
	mul.f32 	%f1467, %f1466, %f1466;
	fma.rn.f32 	%f1468, %f1464, %f1464, %f1467;
	sqrt.rn.f32 	%f1469, %f1468;
	setp.le.f32 	%p206, %f1469, 0f3F800000;
	add.f32 	%f1470, %f2864, 0f3F800000;
	selp.f32 	%f2864, %f1470, %f2864, %p206;
	@%p205 bra 	$L__BB1_165;
	setp.eq.s32 	%p207, %r540, 2;
	shr.u32 	%r3114, %r5735, 2;
	xor.b32  	%r3115, %r3114, %r5735;
	shl.b32 	%r3116, %r569, 4;
	shl.b32 	%r3117, %r3115, 1;
	xor.b32  	%r3118, %r3117, %r3116;
	xor.b32  	%r3119, %r3118, %r3115;
	xor.b32  	%r3120, %r3119, %r569;
	add.s32 	%r3121, %r5738, %r3120;
	add.s32 	%r3122, %r3121, 1087311;
	cvt.rn.f32.u32 	%f1471, %r3122;
	fma.rn.f32 	%f1472, %f1471, 0f2F800000, 0f2F000000;
	shr.u32 	%r3123, %r5734, 2;
	xor.b32  	%r3124, %r3123, %r5734;
	shl.b32 	%r3125, %r3120, 4;
	shl.b32 	%r3126, %r3124, 1;
	xor.b32  	%r3127, %r3126, %r3125;
	xor.b32  	%r3128, %r3127, %r3124;
	xor.b32  	%r570, %r3128, %r3120;
	add.s32 	%r3129, %r5738, %r570;
	add.s32 	%r3130, %r3129, 1449748;
	cvt.rn.f32.u32 	%f1473, %r3130;
	fma.rn.f32 	%f1474, %f1473, 0f2F800000, 0f2F000000;
	mul.f32 	%f1475, %f1474, %f1474;
	fma.rn.f32 	%f1476, %f1472, %f1472, %f1475;
	sqrt.rn.f32 	%f1477, %f1476;
	setp.le.f32 	%p208, %f1477, 0f3F800000;
	add.f32 	%f1478, %f2864, 0f3F800000;
	selp.f32 	%f2864, %f1478, %f2864, %p208;
	@%p207 bra 	$L__BB1_165;
	shr.u32 	%r3131, %r5733, 2;
	xor.b32  	%r3132, %r3131, %r5733;
	shl.b32 	%r3133, %r570, 4;
	shl.b32 	%r3134, %r3132, 1;
	xor.b32  	%r3135, %r3134, %r3133;
	xor.b32  	%r3136, %r3135, %r3132;
	xor.b32  	%r3137, %r3136, %r570;
	add.s32 	%r3138, %r5738, %r3137;
	add.s32 	%r3139, %r3138, 1812185;
	cvt.rn.f32.u32 	%f1479, %r3139;
	fma.rn.f32 	%f1480, %f1479, 0f2F800000, 0f2F000000;
	shr.u32 	%r3140, %r568, 2;
	xor.b32  	%r3141, %r3140, %r568;
	shl.b32 	%r3142, %r3137, 4;
	shl.b32 	%r3143, %r3141, 1;
	xor.b32  	%r3144, %r3143, %r3142;
	xor.b32  	%r3145, %r3144, %r3141;
	xor.b32  	%r3146, %r3145, %r3137;
	add.s32 	%r3147, %r5738, %r3146;
	add.s32 	%r3148, %r3147, 2174622;
	cvt.rn.f32.u32 	%f1481, %r3148;
	fma.rn.f32 	%f1482, %f1481, 0f2F800000, 0f2F000000;
	mul.f32 	%f1483, %f1482, %f1482;
	fma.rn.f32 	%f1484, %f1480, %f1480, %f1483;
	sqrt.rn.f32 	%f1485, %f1484;
	setp.le.f32 	%p209, %f1485, 0f3F800000;
	add.f32 	%f1486, %f2864, 0f3F800000;
	selp.f32 	%f2864, %f1486, %f2864, %p209;
$L__BB1_165:
	setp.lt.u32 	%p210, %r539, 3;
	mul.f32 	%f224, %f2864, 0f40800000;
	add.s32 	%r3151, %r543, 512;
	xor.b32  	%r3152, %r3151, -1429050551;
	mul.lo.s32 	%r3153, %r3152, 1099087573;
	add.s32 	%r5746, %r3153, 5783321;
	xor.b32  	%r5749, %r3153, 362436069;
	add.s32 	%r5750, %r3153, 123456789;
	add.s32 	%r5751, %r3153, -638133224;
	mov.b32 	%r5748, -123459836;
	mov.b32 	%r5747, -589760388;
	mov.f32 	%f2868, 0f00000000;
	@%p210 bra 	$L__BB1_168;
	mov.b32 	%r5745, 0;
	mov.b32 	%r5748, -123459836;
	mov.b32 	%r5747, -589760388;
	mov.f32 	%f2868, 0f00000000;
$L__BB1_167:
	shr.u32 	%r3157, %r5750, 2;
	xor.b32  	%r3158, %r3157, %r5750;
	shl.b32 	%r3159, %r5746, 4;
	shl.b32 	%r3160, %r3158, 1;
	xor.b32  	%r3161, %r3160, %r3159;
	xor.b32  	%r3162, %r3161, %r3158;
	xor.b32  	%r3163, %r3162, %r5746;
	add.s32 	%r3164, %r5751, %r3163;
	add.s32 	%r3165, %r3164, 362437;
	cvt.rn.f32.u32 	%f1490, %r3165;
	fma.rn.f32 	%f1491, %f1490, 0f2F800000, 0f2F000000;
	shr.u32 	%r3166, %r5749, 2;
	xor.b32  	%r3167, %r3166, %r5749;
	shl.b32 	%r3168, %r3163, 4;
	shl.b32 	%r3169, %r3167, 1;
	xor.b32  	%r3170, %r3169, %r3168;
	xor.b32  	%r3171, %r3170, %r3167;
	xor.b32  	%r3172, %r3171, %r3163;
	add.s32 	%r3173, %r5751, %r3172;
	add.s32 	%r3174, %r3173, 724874;
	cvt.rn.f32.u32 	%f1492, %r3174;
	fma.rn.f32 	%f1493, %f1492, 0f2F800000, 0f2F000000;
	mul.f32 	%f1494, %f1493, %f1493;
	fma.rn.f32 	%f1495, %f1491, %f1491, %f1494;
	sqrt.rn.f32 	%f1496, %f1495;
	setp.le.f32 	%p211, %f1496, 0f3F800000;
	add.f32 	%f1497, %f2868, 0f3F800000;
	selp.f32 	%f1498, %f1497, %f2868, %p211;
	shr.u32 	%r3175, %r5748, 2;
	xor.b32  	%r3176, %r3175, %r5748;
	shl.b32 	%r3177, %r3172, 4;
	shl.b32 	%r3178, %r3176, 1;
	xor.b32  	%r3179, %r3178, %r3177;
	xor.b32  	%r3180, %r3179, %r3176;
	xor.b32  	%r3181, %r3180, %r3172;
	add.s32 	%r3182, %r5751, %r3181;
	add.s32 	%r3183, %r3182, 1087311;
	cvt.rn.f32.u32 	%f1499, %r3183;
	fma.rn.f32 	%f1500, %f1499, 0f2F800000, 0f2F000000;
	shr.u32 	%r3184, %r5747, 2;
	xor.b32  	%r3185, %r3184, %r5747;
	shl.b32 	%r3186, %r3181, 4;
	shl.b32 	%r3187, %r3185, 1;
	xor.b32  	%r3188, %r3187, %r3186;
	xor.b32  	%r3189, %r3188, %r3185;
	xor.b32  	%r5750, %r3189, %r3181;
	add.s32 	%r3190, %r5751, %r5750;
	add.s32 	%r3191, %r3190, 1449748;
	cvt.rn.f32.u32 	%f1501, %r3191;
	fma.rn.f32 	%f1502, %f1501, 0f2F800000, 0f2F000000;
	mul.f32 	%f1503, %f1502, %f1502;
	fma.rn.f32 	%f1504, %f1500, %f1500, %f1503;
	sqrt.rn.f32 	%f1505, %f1504;
	setp.le.f32 	%p212, %f1505, 0f3F800000;
	add.f32 	%f1506, %f1498, 0f3F800000;
	selp.f32 	%f1507, %f1506, %f1498, %p212;
	shr.u32 	%r3192, %r5746, 2;
	xor.b32  	%r3193, %r3192, %r5746;
	shl.b32 	%r3194, %r5750, 4;
	shl.b32 	%r3195, %r3193, 1;
	xor.b32  	%r3196, %r3195, %r3194;
	xor.b32  	%r3197, %r3196, %r3193;
	xor.b32  	%r5749, %r3197, %r5750;
	add.s32 	%r3198, %r5751, %r5749;
	add.s32 	%r3199, %r3198, 1812185;
	cvt.rn.f32.u32 	%f1508, %r3199;
	fma.rn.f32 	%f1509, %f1508, 0f2F800000, 0f2F000000;
	shr.u32 	%r3200, %r3163, 2;
	xor.b32  	%r3201, %r3200, %r3163;
	shl.b32 	%r3202, %r5749, 4;
	shl.b32 	%r3203, %r3201, 1;
	xor.b32  	%r3204, %r3203, %r3202;
	xor.b32  	%r3205, %r3204, %r3201;
	xor.b32  	%r5748, %r3205, %r5749;
	add.s32 	%r3206, %r5751, %r5748;
	add.s32 	%r3207, %r3206, 2174622;
	cvt.rn.f32.u32 	%f1510, %r3207;
	fma.rn.f32 	%f1511, %f1510, 0f2F800000, 0f2F000000;
	mul.f32 	%f1512, %f1511, %f1511;
	fma.rn.f32 	%f1513, %f1509, %f1509, %f1512;
	sqrt.rn.f32 	%f1514, %f1513;
	setp.le.f32 	%p213, %f1514, 0f3F800000;
	add.f32 	%f1515, %f1507, 0f3F800000;
	selp.f32 	%f1516, %f1515, %f1507, %p213;
	shr.u32 	%r3208, %r3172, 2;
	xor.b32  	%r3209, %r3208, %r3172;
	shl.b32 	%r3210, %r5748, 4;
	shl.b32 	%r3211, %r3209, 1;
	xor.b32  	%r3212, %r3211, %r3210;
	xor.b32  	%r3213, %r3212, %r3209;
	xor.b32  	%r5747, %r3213, %r5748;
	add.s32 	%r3214, %r5751, %r5747;
	add.s32 	%r3215, %r3214, 2537059;
	cvt.rn.f32.u32 	%f1517, %r3215;
	fma.rn.f32 	%f1518, %f1517, 0f2F800000, 0f2F000000;
	shr.u32 	%r3216, %r3181, 2;
	xor.b32  	%r3217, %r3216, %r3181;
	shl.b32 	%r3218, %r5747, 4;
	shl.b32 	%r3219, %r3217, 1;
	xor.b32  	%r3220, %r3219, %r3218;
	xor.b32  	%r3221, %r3220, %r3217;
	xor.b32  	%r5746, %r3221, %r5747;
	add.s32 	%r5751, %r5751, 2899496;
	add.s32 	%r3222, %r5746, %r5751;
	cvt.rn.f32.u32 	%f1519, %r3222;
	fma.rn.f32 	%f1520, %f1519, 0f2F800000, 0f2F000000;
	mul.f32 	%f1521, %f1520, %f1520;
	fma.rn.f32 	%f1522, %f1518, %f1518, %f1521;
	sqrt.rn.f32 	%f1523, %f1522;
	setp.le.f32 	%p214, %f1523, 0f3F800000;
	add.f32 	%f1524, %f1516, 0f3F800000;
	selp.f32 	%f2868, %f1524, %f1516, %p214;
	add.s32 	%r5745, %r5745, 4;
	setp.ne.s32 	%p215, %r5745, %r541;
	@%p215 bra 	$L__BB1_167;
$L__BB1_168:
	setp.eq.s32 	%p216, %r540, 0;
	@%p216 bra 	$L__BB1_172;
	setp.eq.s32 	%p217, %r540, 1;
	shr.u32 	%r3223, %r5750, 2;
	xor.b32  	%r3224, %r3223, %r5750;
	shl.b32 	%r3225, %r5746, 4;
	shl.b32 	%r3226, %r3224, 1;
	xor.b32  	%r3227, %r3226, %r3225;
	xor.b32  	%r3228, %r3227, %r3224;
	xor.b32  	%r595, %r3228, %r5746;
	add.s32 	%r3229, %r5751, %r595;
	add.s32 	%r3230, %r3229, 362437;
	cvt.rn.f32.u32 	%f1525, %r3230;
	fma.rn.f32 	%f1526, %f1525, 0f2F800000, 0f2F000000;
	shr.u32 	%r3231, %r5749, 2;
	xor.b32  	%r3232, %r3231, %r5749;
	shl.b32 	%r3233, %r595, 4;
	shl.b32 	%r3234, %r3232, 1;
	xor.b32  	%r3235, %r3234, %r3233;
	xor.b32  	%r3236, %r3235, %r3232;
	xor.b32  	%r596, %r3236, %r595;
	add.s32 	%r3237, %r5751, %r596;
	add.s32 	%r3238, %r3237, 724874;
	cvt.rn.f32.u32 	%f1527, %r3238;
	fma.rn.f32 	%f1528, %f1527, 0f2F800000, 0f2F000000;
	mul.f32 	%f1529, %f1528, %f1528;
	fma.rn.f32 	%f1530, %f1526, %f1526, %f1529;
	sqrt.rn.f32 	%f1531, %f1530;
	setp.le.f32 	%p218, %f1531, 0f3F800000;
	add.f32 	%f1532, %f2868, 0f3F800000;
	selp.f32 	%f2868, %f1532, %f2868, %p218;
	@%p217 bra 	$L__BB1_172;
	setp.eq.s32 	%p219, %r540, 2;
	shr.u32 	%r3239, %r5748, 2;
	xor.b32  	%r3240, %r3239, %r5748;
	shl.b32 	%r3241, %r596, 4;
	shl.b32 	%r3242, %r3240, 1;
	xor.b32  	%r3243, %r3242, %r3241;
	xor.b32  	%r3244, %r3243, %r3240;
	xor.b32  	%r3245, %r3244, %r596;
	add.s32 	%r3246, %r5751, %r3245;
	add.s32 	%r3247, %r3246, 1087311;
	cvt.rn.f32.u32 	%f1533, %r3247;
	fma.rn.f32 	%f1534, %f1533, 0f2F800000, 0f2F000000;
	shr.u32 	%r3248, %r5747, 2;
	xor.b32  	%r3249, %r3248, %r5747;
	shl.b32 	%r3250, %r3245, 4;
	shl.b32 	%r3251, %r3249, 1;
	xor.b32  	%r3252, %r3251, %r3250;
	xor.b32  	%r3253, %r3252, %r3249;
	xor.b32  	%r597, %r3253, %r3245;
	add.s32 	%r3254, %r5751, %r597;
	add.s32 	%r3255, %r3254, 1449748;
	cvt.rn.f32.u32 	%f1535, %r3255;
	fma.rn.f32 	%f1536, %f1535, 0f2F800000, 0f2F000000;
	mul.f32 	%f1537, %f1536, %f1536;
	fma.rn.f32 	%f1538, %f1534, %f1534, %f1537;
	sqrt.rn.f32 	%f1539, %f1538;
	setp.le.f32 	%p220, %f1539, 0f3F800000;
	add.f32 	%f1540, %f2868, 0f3F800000;
	selp.f32 	%f2868, %f1540, %f2868, %p220;
	@%p219 bra 	$L__BB1_172;
	shr.u32 	%r3256, %r5746, 2;
	xor.b32  	%r3257, %r3256, %r5746;
	shl.b32 	%r3258, %r597, 4;
	shl.b32 	%r3259, %r3257, 1;
	xor.b32  	%r3260, %r3259, %r3258;
	xor.b32  	%r3261, %r3260, %r3257;
	xor.b32  	%r3262, %r3261, %r597;
	add.s32 	%r3263, %r5751, %r3262;
	add.s32 	%r3264, %r3263, 1812185;
	cvt.rn.f32.u32 	%f1541, %r3264;
	fma.rn.f32 	%f1542, %f1541, 0f2F800000, 0f2F000000;
	shr.u32 	%r3265, %r595, 2;
	xor.b32  	%r3266, %r3265, %r595;
	shl.b32 	%r3267, %r3262, 4;
	shl.b32 	%r3268, %r3266, 1;
	xor.b32  	%r3269, %r3268, %r3267;
	xor.b32  	%r3270, %r3269, %r3266;
	xor.b32  	%r3271, %r3270, %r3262;
	add.s32 	%r3272, %r5751, %r3271;
	add.s32 	%r3273, %r3272, 2174622;
	cvt.rn.f32.u32 	%f1543, %r3273;
	fma.rn.f32 	%f1544, %f1543, 0f2F800000, 0f2F000000;
	mul.f32 	%f1545, %f1544, %f1544;
	fma.rn.f32 	%f1546, %f1542, %f1542, %f1545;
	sqrt.rn.f32 	%f1547, %f1546;
	setp.le.f32 	%p221, %f1547, 0f3F800000;
	add.f32 	%f1548, %f2868, 0f3F800000;
	selp.f32 	%f2868, %f1548, %f2868, %p221;
$L__BB1_172:
	setp.lt.u32 	%p222, %r539, 3;
	mul.f32 	%f233, %f2868, 0f40800000;
	add.s32 	%r3276, %r543, 1024;
	xor.b32  	%r3277, %r3276, -1429050551;
	mul.lo.s32 	%r3278, %r3277, 1099087573;
	add.s32 	%r5759, %r3278, 5783321;
	xor.b32  	%r5762, %r3278, 362436069;
	add.s32 	%r5763, %r3278, 123456789;
	add.s32 	%r5764, %r3278, -638133224;
	mov.b32 	%r5761, -123459836;
	mov.b32 	%r5760, -589760388;
	mov.f32 	%f2872, 0f00000000;
	@%p222 bra 	$L__BB1_175;
	mov.b32 	%r5758, 0;
	mov.b32 	%r5761, -123459836;
	mov.b32 	%r5760, -589760388;
	mov.f32 	%f2872, 0f00000000;
$L__BB1_174:
	shr.u32 	%r3282, %r5763, 2;
	xor.b32  	%r3283, %r3282, %r5763;
	shl.b32 	%r3284, %r5759, 4;
	shl.b32 	%r3285, %r3283, 1;
	xor.b32  	%r3286, %r3285, %r3284;
	xor.b32  	%r3287, %r3286, %r3283;
	xor.b32  	%r3288, %r3287, %r5759;
	add.s32 	%r3289, %r5764, %r3288;
	add.s32 	%r3290, %r3289, 362437;
	cvt.rn.f32.u32 	%f1552, %r3290;
	fma.rn.f32 	%f1553, %f1552, 0f2F800000, 0f2F000000;
	shr.u32 	%r3291, %r5762, 2;
	xor.b32  	%r3292, %r3291, %r5762;
	shl.b32 	%r3293, %r3288, 4;
	shl.b32 	%r3294, %r3292, 1;
	xor.b32  	%r3295, %r3294, %r3293;
	xor.b32  	%r3296, %r3295, %r3292;
	xor.b32  	%r3297, %r3296, %r3288;
	add.s32 	%r3298, %r5764, %r3297;
	add.s32 	%r3299, %r3298, 724874;
	cvt.rn.f32.u32 	%f1554, %r3299;
	fma.rn.f32 	%f1555, %f1554, 0f2F800000, 0f2F000000;
	mul.f32 	%f1556, %f1555, %f1555;
	fma.rn.f32 	%f1557, %f1553, %f1553, %f1556;
	sqrt.rn.f32 	%f1558, %f1557;
	setp.le.f32 	%p223, %f1558, 0f3F800000;
	add.f32 	%f1559, %f2872, 0f3F800000;
	selp.f32 	%f1560, %f1559, %f2872, %p223;
	shr.u32 	%r3300, %r5761, 2;
	xor.b32  	%r3301, %r3300, %r5761;
	shl.b32 	%r3302, %r3297, 4;
	shl.b32 	%r3303, %r3301, 1;
	xor.b32  	%r3304, %r3303, %r3302;
	xor.b32  	%r3305, %r3304, %r3301;
	xor.b32  	%r3306, %r3305, %r3297;
	add.s32 	%r3307, %r5764, %r3306;
	add.s32 	%r3308, %r3307, 1087311;
	cvt.rn.f32.u32 	%f1561, %r3308;
	fma.rn.f32 	%f1562, %f1561, 0f2F800000, 0f2F000000;
	shr.u32 	%r3309, %r5760, 2;
	xor.b32  	%r3310, %r3309, %r5760;
	shl.b32 	%r3311, %r3306, 4;
	shl.b32 	%r3312, %r3310, 1;
	xor.b32  	%r3313, %r3312, %r3311;
	xor.b32  	%r3314, %r3313, %r3310;
	xor.b32  	%r5763, %r3314, %r3306;
	add.s32 	%r3315, %r5764, %r5763;
	add.s32 	%r3316, %r3315, 1449748;
	cvt.rn.f32.u32 	%f1563, %r3316;
	fma.rn.f32 	%f1564, %f1563, 0f2F800000, 0f2F000000;
	mul.f32 	%f1565, %f1564, %f1564;
	fma.rn.f32 	%f1566, %f1562, %f1562, %f1565;
	sqrt.rn.f32 	%f1567, %f1566;
	setp.le.f32 	%p224, %f1567, 0f3F800000;
	add.f32 	%f1568, %f1560, 0f3F800000;
	selp.f32 	%f1569, %f1568, %f1560, %p224;
	shr.u32 	%r3317, %r5759, 2;
	xor.b32  	%r3318, %r3317, %r5759;
	shl.b32 	%r3319, %r5763, 4;
	shl.b32 	%r3320, %r3318, 1;
	xor.b32  	%r3321, %r3320, %r3319;
	xor.b32  	%r3322, %r3321, %r3318;
	xor.b32  	%r5762, %r3322, %r5763;
	add.s32 	%r3323, %r5764, %r5762;
	add.s32 	%r3324, %r3323, 1812185;
	cvt.rn.f32.u32 	%f1570, %r3324;
	fma.rn.f32 	%f1571, %f1570, 0f2F800000, 0f2F000000;
	shr.u32 	%r3325, %r3288, 2;
	xor.b32  	%r3326, %r3325, %r3288;
	shl.b32 	%r3327, %r5762, 4;
	shl.b32 	%r3328, %r3326, 1;
	xor.b32  	%r3329, %r3328, %r3327;
	xor.b32  	%r3330, %r3329, %r3326;
	xor.b32  	%r5761, %r3330, %r5762;
	add.s32 	%r3331, %r5764, %r5761;
	add.s32 	%r3332, %r3331, 2174622;
	cvt.rn.f32.u32 	%f1572, %r3332;
	fma.rn.f32 	%f1573, %f1572, 0f2F800000, 0f2F000000;
	mul.f32 	%f1574, %f1573, %f1573;
	fma.rn.f32 	%f1575, %f1571, %f1571, %f1574;
	sqrt.rn.f32 	%f1576, %f1575;
	setp.le.f32 	%p225, %f1576, 0f3F800000;
	add.f32 	%f1577, %f1569, 0f3F800000;
	selp.f32 	%f1578, %f1577, %f1569, %p225;
	shr.u32 	%r3333, %r3297, 2;
	xor.b32  	%r3334, %r3333, %r3297;
	shl.b32 	%r3335, %r5761, 4;
	shl.b32 	%r3336, %r3334, 1;
	xor.b32  	%r3337, %r3336, %r3335;
	xor.b32  	%r3338, %r3337, %r3334;
	xor.b32  	%r5760, %r3338, %r5761;
	add.s32 	%r3339, %r5764, %r5760;
	add.s32 	%r3340, %r3339, 2537059;
	cvt.rn.f32.u32 	%f1579, %r3340;
	fma.rn.f32 	%f1580, %f1579, 0f2F800000, 0f2F000000;
	shr.u32 	%r3341, %r3306, 2;
	xor.b32  	%r3342, %r3341, %r3306;
	shl.b32 	%r3343, %r5760, 4;
	shl.b32 	%r3344, %r3342, 1;
	xor.b32  	%r3345, %r3344, %r3343;
	xor.b32  	%r3346, %r3345, %r3342;
	xor.b32  	%r5759, %r3346, %r5760;
	add.s32 	%r5764, %r5764, 2899496;
	add.s32 	%r3347, %r5759, %r5764;
	cvt.rn.f32.u32 	%f1581, %r3347;
	fma.rn.f32 	%f1582, %f1581, 0f2F800000, 0f2F000000;
	mul.f32 	%f1583, %f1582, %f1582;
	fma.rn.f32 	%f1584, %f1580, %f1580, %f1583;
	sqrt.rn.f32 	%f1585, %f1584;
	setp.le.f32 	%p226, %f1585, 0f3F800000;
	add.f32 	%f1586, %f1578, 0f3F800000;
	selp.f32 	%f2872, %f1586, %f1578, %p226;
	add.s32 	%r5758, %r5758, 4;
	setp.ne.s32 	%p227, %r5758, %r541;
	@%p227 bra 	$L__BB1_174;
$L__BB1_175:
	setp.eq.s32 	%p228, %r540, 0;
	@%p228 bra 	$L__BB1_179;
	setp.eq.s32 	%p229, %r540, 1;
	shr.u32 	%r3348, %r5763, 2;
	xor.b32  	%r3349, %r3348, %r5763;
	shl.b32 	%r3350, %r5759, 4;
	shl.b32 	%r3351, %r3349, 1;
	xor.b32  	%r3352, %r3351, %r3350;
	xor.b32  	%r3353, %r3352, %r3349;
	xor.b32  	%r622, %r3353, %r5759;
	add.s32 	%r3354, %r5764, %r622;
	add.s32 	%r3355, %r3354, 362437;
	cvt.rn.f32.u32 	%f1587, %r3355;
	fma.rn.f32 	%f1588, %f1587, 0f2F800000, 0f2F000000;
	shr.u32 	%r3356, %r5762, 2;
	xor.b32  	%r3357, %r3356, %r5762;
	shl.b32 	%r3358, %r622, 4;
	shl.b32 	%r3359, %r3357, 1;
	xor.b32  	%r3360, %r3359, %r3358;
	xor.b32  	%r3361, %r3360, %r3357;
	xor.b32  	%r623, %r3361, %r622;
	add.s32 	%r3362, %r5764, %r623;
	add.s32 	%r3363, %r3362, 724874;
	cvt.rn.f32.u32 	%f1589, %r3363;
	fma.rn.f32 	%f1590, %f1589, 0f2F800000, 0f2F000000;
	mul.f32 	%f1591, %f1590, %f1590;
	fma.rn.f32 	%f1592, %f1588, %f1588, %f1591;
	sqrt.rn.f32 	%f1593, %f1592;
	setp.le.f32 	%p230, %f1593, 0f3F800000;
	add.f32 	%f1594, %f2872, 0f3F800000;
	selp.f32 	%f2872, %f1594, %f2872, %p230;
	@%p229 bra 	$L__BB1_179;
	setp.eq.s32 	%p231, %r540, 2;
	shr.u32 	%r3364, %r5761, 2;
	xor.b32  	%r3365, %r3364, %r5761;
	shl.b32 	%r3366, %r623, 4;
	shl.b32 	%r3367, %r3365, 1;
	xor.b32  	%r3368, %r3367, %r3366;
	xor.b32  	%r3369, %r3368, %r3365;
	xor.b32  	%r3370, %r3369, %r623;
	add.s32 	%r3371, %r5764, %r3370;
	add.s32 	%r3372, %r3371, 1087311;
	cvt.rn.f32.u32 	%f1595, %r3372;
	fma.rn.f32 	%f1596, %f1595, 0f2F800000, 0f2F000000;
	shr.u32 	%r3373, %r5760, 2;
	xor.b32  	%r3374, %r3373, %r5760;
	shl.b32 	%r3375, %r3370, 4;
	shl.b32 	%r3376, %r3374, 1;
	xor.b32  	%r3377, %r3376, %r3375;
	xor.b32  	%r3378, %r3377, %r3374;
	xor.b32  	%r624, %r3378, %r3370;
	add.s32 	%r3379, %r5764, %r624;
	add.s32 	%r3380, %r3379, 1449748;
	cvt.rn.f32.u32 	%f1597, %r3380;
	fma.rn.f32 	%f1598, %f1597, 0f2F800000, 0f2F000000;
	mul.f32 	%f1599, %f1598, %f1598;
	fma.rn.f32 	%f1600, %f1596, %f1596, %f1599;
	sqrt.rn.f32 	%f1601, %f1600;
	setp.le.f32 	%p232, %f1601, 0f3F800000;
	add.f32 	%f1602, %f2872, 0f3F800000;
	selp.f32 	%f2872, %f1602, %f2872, %p232;
	@%p231 bra 	$L__BB1_179;
	shr.u32 	%r3381, %r5759, 2;
	xor.b32  	%r3382, %r3381, %r5759;
	shl.b32 	%r3383, %r624, 4;
	shl.b32 	%r3384, %r3382, 1;
	xor.b32  	%r3385, %r3384, %r3383;
	xor.b32  	%r3386, %r3385, %r3382;
	xor.b32  	%r3387, %r3386, %r624;
	add.s32 	%r3388, %r5764, %r3387;
	add.s32 	%r3389, %r3388, 1812185;
	cvt.rn.f32.u32 	%f1603, %r3389;
	fma.rn.f32 	%f1604, %f1603, 0f2F800000, 0f2F000000;
	shr.u32 	%r3390, %r622, 2;
	xor.b32  	%r3391, %r3390, %r622;
	shl.b32 	%r3392, %r3387, 4;
	shl.b32 	%r3393, %r3391, 1;
	xor.b32  	%r3394, %r3393, %r3392;
	xor.b32  	%r3395, %r3394, %r3391;
	xor.b32  	%r3396, %r3395, %r3387;
	add.s32 	%r3397, %r5764, %r3396;
	add.s32 	%r3398, %r3397, 2174622;
	cvt.rn.f32.u32 	%f1605, %r3398;
	fma.rn.f32 	%f1606, %f1605, 0f2F800000, 0f2F000000;
	mul.f32 	%f1607, %f1606, %f1606;
	fma.rn.f32 	%f1608, %f1604, %f1604, %f1607;
	sqrt.rn.f32 	%f1609, %f1608;
	setp.le.f32 	%p233, %f1609, 0f3F800000;
	add.f32 	%f1610, %f2872, 0f3F800000;
	selp.f32 	%f2872, %f1610, %f2872, %p233;
$L__BB1_179:
	setp.lt.u32 	%p234, %r539, 3;
	mul.f32 	%f242, %f2872, 0f40800000;
	add.s32 	%r3401, %r543, 1536;
	xor.b32  	%r3402, %r3401, -1429050551;
	mul.lo.s32 	%r3403, %r3402, 1099087573;
	add.s32 	%r5772, %r3403, 5783321;
	xor.b32  	%r5775, %r3403, 362436069;
	add.s32 	%r5776, %r3403, 123456789;
	add.s32 	%r5777, %r3403, -638133224;
	mov.b32 	%r5774, -123459836;
	mov.b32 	%r5773, -589760388;
	mov.f32 	%f2876, 0f00000000;
	@%p234 bra 	$L__BB1_182;
	mov.b32 	%r5771, 0;
	mov.b32 	%r5774, -123459836;
	mov.b32 	%r5773, -589760388;
	mov.f32 	%f2876, 0f00000000;
$L__BB1_181:
	shr.u32 	%r3407, %r5776, 2;
	xor.b32  	%r3408, %r3407, %r5776;
	shl.b32 	%r3409, %r5772, 4;
	shl.b32 	%r3410, %r3408, 1;
	xor.b32  	%r3411, %r3410, %r3409;
	xor.b32  	%r3412, %r3411, %r3408;
	xor.b32  	%r3413, %r3412, %r5772;
	add.s32 	%r3414, %r5777, %r3413;
	add.s32 	%r3415, %r3414, 362437;
	cvt.rn.f32.u32 	%f1614, %r3415;
	fma.rn.f32 	%f1615, %f1614, 0f2F800000, 0f2F000000;
	shr.u32 	%r3416, %r5775, 2;
	xor.b32  	%r3417, %r3416, %r5775;
	shl.b32 	%r3418, %r3413, 4;
	shl.b32 	%r3419, %r3417, 1;
	xor.b32  	%r3420, %r3419, %r3418;
	xor.b32  	%r3421, %r3420, %r3417;
	xor.b32  	%r3422, %r3421, %r3413;
	add.s32 	%r3423, %r5777, %r3422;
	add.s32 	%r3424, %r3423, 724874;
	cvt.rn.f32.u32 	%f1616, %r3424;
	fma.rn.f32 	%f1617, %f1616, 0f2F800000, 0f2F000000;
	mul.f32 	%f1618, %f1617, %f1617;
	fma.rn.f32 	%f1619, %f1615, %f1615, %f1618;
	sqrt.rn.f32 	%f1620, %f1619;
	setp.le.f32 	%p235, %f1620, 0f3F800000;
	add.f32 	%f1621, %f2876, 0f3F800000;
	selp.f32 	%f1622, %f1621, %f2876, %p235;
	shr.u32 	%r3425, %r5774, 2;
	xor.b32  	%r3426, %r3425, %r5774;
	shl.b32 	%r3427, %r3422, 4;
	shl.b32 	%r3428, %r3426, 1;
	xor.b32  	%r3429, %r3428, %r3427;
	xor.b32  	%r3430, %r3429, %r3426;
	xor.b32  	%r3431, %r3430, %r3422;
	add.s32 	%r3432, %r5777, %r3431;
	add.s32 	%r3433, %r3432, 1087311;
	cvt.rn.f32.u32 	%f1623, %r3433;
	fma.rn.f32 	%f1624, %f1623, 0f2F800000, 0f2F000000;
	shr.u32 	%r3434, %r5773, 2;
	xor.b32  	%r3435, %r3434, %r5773;
	shl.b32 	%r3436, %r3431, 4;
	shl.b32 	%r3437, %r3435, 1;
	xor.b32  	%r3438, %r3437, %r3436;
	xor.b32  	%r3439, %r3438, %r3435;
	xor.b32  	%r5776, %r3439, %r3431;
	add.s32 	%r3440, %r5777, %r5776;
	add.s32 	%r3441, %r3440, 1449748;
	cvt.rn.f32.u32 	%f1625, %r3441;
	fma.rn.f32 	%f1626, %f1625, 0f2F800000, 0f2F000000;
	mul.f32 	%f1627, %f1626, %f1626;
	fma.rn.f32 	%f1628, %f1624, %f1624, %f1627;
	sqrt.rn.f32 	%f1629, %f1628;
	setp.le.f32 	%p236, %f1629, 0f3F800000;
	add.f32 	%f1630, %f1622, 0f3F800000;
	selp.f32 	%f1631, %f1630, %f1622, %p236;
	shr.u32 	%r3442, %r5772, 2;
	xor.b32  	%r3443, %r3442, %r5772;
	shl.b32 	%r3444, %r5776, 4;
	shl.b32 	%r3445, %r3443, 1;
	xor.b32  	%r3446, %r3445, %r3444;
	xor.b32  	%r3447, %r3446, %r3443;
	xor.b32  	%r5775, %r3447, %r5776;
	add.s32 	%r3448, %r5777, %r5775;
	add.s32 	%r3449, %r3448, 1812185;
	cvt.rn.f32.u32 	%f1632, %r3449;
	fma.rn.f32 	%f1633, %f1632, 0f2F800000, 0f2F000000;
	shr.u32 	%r3450, %r3413, 2;
	xor.b32  	%r3451, %r3450, %r3413;
	shl.b32 	%r3452, %r5775, 4;
	shl.b32 	%r3453, %r3451, 1;
	xor.b32  	%r3454, %r3453, %r3452;
	xor.b32  	%r3455, %r3454, %r3451;
	xor.b32  	%r5774, %r3455, %r5775;
	add.s32 	%r3456, %r5777, %r5774;
	add.s32 	%r3457, %r3456, 2174622;
	cvt.rn.f32.u32 	%f1634, %r3457;
	fma.rn.f32 	%f1635, %f1634, 0f2F800000, 0f2F000000;
	mul.f32 	%f1636, %f1635, %f1635;
	fma.rn.f32 	%f1637, %f1633, %f1633, %f1636;
	sqrt.rn.f32 	%f1638, %f1637;
	setp.le.f32 	%p237, %f1638, 0f3F800000;
	add.f32 	%f1639, %f1631, 0f3F800000;
	selp.f32 	%f1640, %f1639, %f1631, %p237;
	shr.u32 	%r3458, %r3422, 2;
	xor.b32  	%r3459, %r3458, %r3422;
	shl.b32 	%r3460, %r5774, 4;
	shl.b32 	%r3461, %r3459, 1;
	xor.b32  	%r3462, %r3461, %r3460;
	xor.b32  	%r3463, %r3462, %r3459;
	xor.b32  	%r5773, %r3463, %r5774;
	add.s32 	%r3464, %r5777, %r5773;
	add.s32 	%r3465, %r3464, 2537059;
	cvt.rn.f32.u32 	%f1641, %r3465;
	fma.rn.f32 	%f1642, %f1641, 0f2F800000, 0f2F000000;
	shr.u32 	%r3466, %r3431, 2;
	xor.b32  	%r3467, %r3466, %r3431;
	shl.b32 	%r3468, %r5773, 4;
	shl.b32 	%r3469, %r3467, 1;
	xor.b32  	%r3470, %r3469, %r3468;
	xor.b32  	%r3471, %r3470, %r3467;
	xor.b32  	%r5772, %r3471, %r5773;
	add.s32 	%r5777, %r5777, 2899496;
	add.s32 	%r3472, %r5772, %r5777;
	cvt.rn.f32.u32 	%f1643, %r3472;
	fma.rn.f32 	%f1644, %f1643, 0f2F800000, 0f2F000000;
	mul.f32 	%f1645, %f1644, %f1644;
	fma.rn.f32 	%f1646, %f1642, %f1642, %f1645;
	sqrt.rn.f32 	%f1647, %f1646;
	setp.le.f32 	%p238, %f1647, 0f3F800000;
	add.f32 	%f1648, %f1640, 0f3F800000;
	selp.f32 	%f2876, %f1648, %f1640, %p238;
	add.s32 	%r5771, %r5771, 4;
	setp.ne.s32 	%p239, %r5771, %r541;
	@%p239 bra 	$L__BB1_181;
$L__BB1_182:
	setp.eq.s32 	%p240, %r540, 0;
	@%p240 bra 	$L__BB1_186;
	setp.eq.s32 	%p241, %r540, 1;
	shr.u32 	%r3473, %r5776, 2;
	xor.b32  	%r3474, %r3473, %r5776;
	shl.b32 	%r3475, %r5772, 4;
	shl.b32 	%r3476, %r3474, 1;
	xor.b32  	%r3477, %r3476, %r3475;
	xor.b32  	%r3478, %r3477, %r3474;
	xor.b32  	%r649, %r3478, %r5772;
	add.s32 	%r3479, %r5777, %r649;
	add.s32 	%r3480, %r3479, 362437;
	cvt.rn.f32.u32 	%f1649, %r3480;
	fma.rn.f32 	%f1650, %f1649, 0f2F800000, 0f2F000000;
	shr.u32 	%r3481, %r5775, 2;
	xor.b32  	%r3482, %r3481, %r5775;
	shl.b32 	%r3483, %r649, 4;
	shl.b32 	%r3484, %r3482, 1;
	xor.b32  	%r3485, %r3484, %r3483;
	xor.b32  	%r3486, %r3485, %r3482;
	xor.b32  	%r650, %r3486, %r649;
	add.s32 	%r3487, %r5777, %r650;
	add.s32 	%r3488, %r3487, 724874;
	cvt.rn.f32.u32 	%f1651, %r3488;
	fma.rn.f32 	%f1652, %f1651, 0f2F800000, 0f2F000000;
	mul.f32 	%f1653, %f1652, %f1652;
	fma.rn.f32 	%f1654, %f1650, %f1650, %f1653;
	sqrt.rn.f32 	%f1655, %f1654;
	setp.le.f32 	%p242, %f1655, 0f3F800000;
	add.f32 	%f1656, %f2876, 0f3F800000;
	selp.f32 	%f2876, %f1656, %f2876, %p242;
	@%p241 bra 	$L__BB1_186;
	setp.eq.s32 	%p243, %r540, 2;
	shr.u32 	%r3489, %r5774, 2;
	xor.b32  	%r3490, %r3489, %r5774;
	shl.b32 	%r3491, %r650, 4;
	shl.b32 	%r3492, %r3490, 1;
	xor.b32  	%r3493, %r3492, %r3491;
	xor.b32  	%r3494, %r3493, %r3490;
	xor.b32  	%r3495, %r3494, %r650;
	add.s32 	%r3496, %r5777, %r3495;
	add.s32 	%r3497, %r3496, 1087311;
	cvt.rn.f32.u32 	%f1657, %r3497;
	fma.rn.f32 	%f1658, %f1657, 0f2F800000, 0f2F000000;
	shr.u32 	%r3498, %r5773, 2;
	xor.b32  	%r3499, %r3498, %r5773;
	shl.b32 	%r3500, %r3495, 4;
	shl.b32 	%r3501, %r3499, 1;
	xor.b32  	%r3502, %r3501, %r3500;
	xor.b32  	%r3503, %r3502, %r3499;
	xor.b32  	%r651, %r3503, %r3495;
	add.s32 	%r3504, %r5777, %r651;
	add.s32 	%r3505, %r3504, 1449748;
	cvt.rn.f32.u32 	%f1659, %r3505;
	fma.rn.f32 	%f1660, %f1659, 0f2F800000, 0f2F000000;
	mul.f32 	%f1661, %f1660, %f1660;
	fma.rn.f32 	%f1662, %f1658, %f1658, %f1661;
	sqrt.rn.f32 	%f1663, %f1662;
	setp.le.f32 	%p244, %f1663, 0f3F800000;
	add.f32 	%f1664, %f2876, 0f3F800000;
	selp.f32 	%f2876, %f1664, %f2876, %p244;
	@%p243 bra 	$L__BB1_186;
	shr.u32 	%r3506, %r5772, 2;
	xor.b32  	%r3507, %r3506, %r5772;
	shl.b32 	%r3508, %r651, 4;
	shl.b32 	%r3509, %r3507, 1;
	xor.b32  	%r3510, %r3509, %r3508;
	xor.b32  	%r3511, %r3510, %r3507;
	xor.b32  	%r3512, %r3511, %r651;
	add.s32 	%r3513, %r5777, %r3512;
	add.s32 	%r3514, %r3513, 1812185;
	cvt.rn.f32.u32 	%f1665, %r3514;
	fma.rn.f32 	%f1666, %f1665, 0f2F800000, 0f2F000000;
	shr.u32 	%r3515, %r649, 2;
	xor.b32  	%r3516, %r3515, %r649;
	shl.b32 	%r3517, %r3512, 4;
	shl.b32 	%r3518, %r3516, 1;
	xor.b32  	%r3519, %r3518, %r3517;
	xor.b32  	%r3520, %r3519, %r3516;
	xor.b32  	%r3521, %r3520, %r3512;
	add.s32 	%r3522, %r5777, %r3521;
	add.s32 	%r3523, %r3522, 2174622;
	cvt.rn.f32.u32 	%f1667, %r3523;
	fma.rn.f32 	%f1668, %f1667, 0f2F800000, 0f2F000000;
	mul.f32 	%f1669, %f1668, %f1668;
	fma.rn.f32 	%f1670, %f1666, %f1666, %f1669;
	sqrt.rn.f32 	%f1671, %f1670;
	setp.le.f32 	%p245, %f1671, 0f3F800000;
	add.f32 	%f1672, %f2876, 0f3F800000;
	selp.f32 	%f2876, %f1672, %f2876, %p245;
$L__BB1_186:
	setp.lt.u32 	%p246, %r539, 3;
	mul.f32 	%f251, %f2876, 0f40800000;
	add.s32 	%r3526, %r543, 2048;
	xor.b32  	%r3527, %r3526, -1429050551;
	mul.lo.s32 	%r3528, %r3527, 1099087573;
	add.s32 	%r5785, %r3528, 5783321;
	xor.b32  	%r5788, %r3528, 362436069;
	add.s32 	%r5789, %r3528, 123456789;
	add.s32 	%r5790, %r3528, -638133224;
	mov.b32 	%r5787, -123459836;
	mov.b32 	%r5786, -589760388;
	mov.f32 	%f2880, 0f00000000;
	@%p246 bra 	$L__BB1_189;
	mov.b32 	%r5784, 0;
	mov.b32 	%r5787, -123459836;
	mov.b32 	%r5786, -589760388;
	mov.f32 	%f2880, 0f00000000;
$L__BB1_188:
	shr.u32 	%r3532, %r5789, 2;
	xor.b32  	%r3533, %r3532, %r5789;
	shl.b32 	%r3534, %r5785, 4;
	shl.b32 	%r3535, %r3533, 1;
	xor.b32  	%r3536, %r3535, %r3534;
	xor.b32  	%r3537, %r3536, %r3533;
	xor.b32  	%r3538, %r3537, %r5785;
	add.s32 	%r3539, %r5790, %r3538;
	add.s32 	%r3540, %r3539, 362437;
	cvt.rn.f32.u32 	%f1676, %r3540;
	fma.rn.f32 	%f1677, %f1676, 0f2F800000, 0f2F000000;
	shr.u32 	%r3541, %r5788, 2;
	xor.b32  	%r3542, %r3541, %r5788;
	shl.b32 	%r3543, %r3538, 4;
	shl.b32 	%r3544, %r3542, 1;
	xor.b32  	%r3545, %r3544, %r3543;
	xor.b32  	%r3546, %r3545, %r3542;
	xor.b32  	%r3547, %r3546, %r3538;
	add.s32 	%r3548, %r5790, %r3547;
	add.s32 	%r3549, %r3548, 724874;
	cvt.rn.f32.u32 	%f1678, %r3549;
	fma.rn.f32 	%f1679, %f1678, 0f2F800000, 0f2F000000;
	mul.f32 	%f1680, %f1679, %f1679;
	fma.rn.f32 	%f1681, %f1677, %f1677, %f1680;
	sqrt.rn.f32 	%f1682, %f1681;
	setp.le.f32 	%p247, %f1682, 0f3F800000;
	add.f32 	%f1683, %f2880, 0f3F800000;
	selp.f32 	%f1684, %f1683, %f2880, %p247;
	shr.u32 	%r3550, %r5787, 2;
	xor.b32  	%r3551, %r3550, %r5787;
	shl.b32 	%r3552, %r3547, 4;
	shl.b32 	%r3553, %r3551, 1;
	xor.b32  	%r3554, %r3553, %r3552;
	xor.b32  	%r3555, %r3554, %r3551;
	xor.b32  	%r3556, %r3555, %r3547;
	add.s32 	%r3557, %r5790, %r3556;
	add.s32 	%r3558, %r3557, 1087311;
	cvt.rn.f32.u32 	%f1685, %r3558;
	fma.rn.f32 	%f1686, %f1685, 0f2F800000, 0f2F000000;
	shr.u32 	%r3559, %r5786, 2;
	xor.b32  	%r3560, %r3559, %r5786;
	shl.b32 	%r3561, %r3556, 4;
	shl.b32 	%r3562, %r3560, 1;
	xor.b32  	%r3563, %r3562, %r3561;
	xor.b32  	%r3564, %r3563, %r3560;
	xor.b32  	%r5789, %r3564, %r3556;
	add.s32 	%r3565, %r5790, %r5789;
	add.s32 	%r3566, %r3565, 1449748;
	cvt.rn.f32.u32 	%f1687, %r3566;
	fma.rn.f32 	%f1688, %f1687, 0f2F800000, 0f2F000000;
	mul.f32 	%f1689, %f1688, %f1688;
	fma.rn.f32 	%f1690, %f1686, %f1686, %f1689;
	sqrt.rn.f32 	%f1691, %f1690;
	setp.le.f32 	%p248, %f1691, 0f3F800000;
	add.f32 	%f1692, %f1684, 0f3F800000;
	selp.f32 	%f1693, %f1692, %f1684, %p248;
	shr.u32 	%r3567, %r5785, 2;
	xor.b32  	%r3568, %r3567, %r5785;
	shl.b32 	%r3569, %r5789, 4;
	shl.b32 	%r3570, %r3568, 1;
	xor.b32  	%r3571, %r3570, %r3569;
	xor.b32  	%r3572, %r3571, %r3568;
	xor.b32  	%r5788, %r3572, %r5789;
	add.s32 	%r3573, %r5790, %r5788;
	add.s32 	%r3574, %r3573, 1812185;
	cvt.rn.f32.u32 	%f1694, %r3574;
	fma.rn.f32 	%f1695, %f1694, 0f2F800000, 0f2F000000;
	shr.u32 	%r3575, %r3538, 2;
	xor.b32  	%r3576, %r3575, %r3538;
	shl.b32 	%r3577, %r5788, 4;
	shl.b32 	%r3578, %r3576, 1;
	xor.b32  	%r3579, %r3578, %r3577;
	xor.b32  	%r3580, %r3579, %r3576;
	xor.b32  	%r5787, %r3580, %r5788;
	add.s32 	%r3581, %r5790, %r5787;
	add.s32 	%r3582, %r3581, 2174622;
	cvt.rn.f32.u32 	%f1696, %r3582;
	fma.rn.f32 	%f1697, %f1696, 0f2F800000, 0f2F000000;
	mul.f32 	%f1698, %f1697, %f1697;
	fma.rn.f32 	%f1699, %f1695, %f1695, %f1698;
	sqrt.rn.f32 	%f1700, %f1699;
	setp.le.f32 	%p249, %f1700, 0f3F800000;
	add.f32 	%f1701, %f1693, 0f3F800000;
	selp.f32 	%f1702, %f1701, %f1693, %p249;
	shr.u32 	%r3583, %r3547, 2;
	xor.b32  	%r3584, %r3583, %r3547;
	shl.b32 	%r3585, %r5787, 4;
	shl.b32 	%r3586, %r3584, 1;
	xor.b32  	%r3587, %r3586, %r3585;
	xor.b32  	%r3588, %r3587, %r3584;
	xor.b32  	%r5786, %r3588, %r5787;
	add.s32 	%r3589, %r5790, %r5786;
	add.s32 	%r3590, %r3589, 2537059;
	cvt.rn.f32.u32 	%f1703, %r3590;
	fma.rn.f32 	%f1704, %f1703, 0f2F800000, 0f2F000000;
	shr.u32 	%r3591, %r3556, 2;
	xor.b32  	%r3592, %r3591, %r3556;
	shl.b32 	%r3593, %r5786, 4;
	shl.b32 	%r3594, %r3592, 1;
	xor.b32  	%r3595, %r3594, %r3593;
	xor.b32  	%r3596, %r3595, %r3592;
	xor.b32  	%r5785, %r3596, %r5786;
	add.s32 	%r5790, %r5790, 2899496;
	add.s32 	%r3597, %r5785, %r5790;
	cvt.rn.f32.u32 	%f1705, %r3597;
	fma.rn.f32 	%f1706, %f1705, 0f2F800000, 0f2F000000;
	mul.f32 	%f1707, %f1706, %f1706;
	fma.rn.f32 	%f1708, %f1704, %f1704, %f1707;
	sqrt.rn.f32 	%f1709, %f1708;
	setp.le.f32 	%p250, %f1709, 0f3F800000;
	add.f32 	%f1710, %f1702, 0f3F800000;
	selp.f32 	%f2880, %f1710, %f1702, %p250;
	add.s32 	%r5784, %r5784, 4;
	setp.ne.s32 	%p251, %r5784, %r541;
	@%p251 bra 	$L__BB1_188;
$L__BB1_189:
	setp.eq.s32 	%p252, %r540, 0;
	@%p252 bra 	$L__BB1_193;
	setp.eq.s32 	%p253, %r540, 1;
	shr.u32 	%r3598, %r5789, 2;
	xor.b32  	%r3599, %r3598, %r5789;
	shl.b32 	%r3600, %r5785, 4;
	shl.b32 	%r3601, %r3599, 1;
	xor.b32  	%r3602, %r3601, %r3600;
	xor.b32  	%r3603, %r3602, %r3599;
	xor.b32  	%r676, %r3603, %r5785;
	add.s32 	%r3604, %r5790, %r676;
	add.s32 	%r3605, %r3604, 362437;
	cvt.rn.f32.u32 	%f1711, %r3605;
	fma.rn.f32 	%f1712, %f1711, 0f2F800000, 0f2F000000;
	shr.u32 	%r3606, %r5788, 2;
	xor.b32  	%r3607, %r3606, %r5788;
	shl.b32 	%r3608, %r676, 4;
	shl.b32 	%r3609, %r3607, 1;
	xor.b32  	%r3610, %r3609, %r3608;
	xor.b32  	%r3611, %r3610, %r3607;
	xor.b32  	%r677, %r3611, %r676;
	add.s32 	%r3612, %r5790, %r677;
	add.s32 	%r3613, %r3612, 724874;
	cvt.rn.f32.u32 	%f1713, %r3613;
	fma.rn.f32 	%f1714, %f1713, 0f2F800000, 0f2F000000;
	mul.f32 	%f1715, %f1714, %f1714;
	fma.rn.f32 	%f1716, %f1712, %f1712, %f1715;
	sqrt.rn.f32 	%f1717, %f1716;
	setp.le.f32 	%p254, %f1717, 0f3F800000;
	add.f32 	%f1718, %f2880, 0f3F800000;
	selp.f32 	%f2880, %f1718, %f2880, %p254;
	@%p253 bra 	$L__BB1_193;
	setp.eq.s32 	%p255, %r540, 2;
	shr.u32 	%r3614, %r5787, 2;
	xor.b32  	%r3615, %r3614, %r5787;
	shl.b32 	%r3616, %r677, 4;
	shl.b32 	%r3617, %r3615, 1;
	xor.b32  	%r3618, %r3617, %r3616;
	xor.b32  	%r3619, %r3618, %r3615;
	xor.b32  	%r3620, %r3619, %r677;
	add.s32 	%r3621, %r5790, %r3620;
	add.s32 	%r3622, %r3621, 1087311;
	cvt.rn.f32.u32 	%f1719, %r3622;
	fma.rn.f32 	%f1720, %f1719, 0f2F800000, 0f2F000000;
	shr.u32 	%r3623, %r5786, 2;
	xor.b32  	%r3624, %r3623, %r5786;
	shl.b32 	%r3625, %r3620, 4;
	shl.b32 	%r3626, %r3624, 1;
	xor.b32  	%r3627, %r3626, %r3625;
	xor.b32  	%r3628, %r3627, %r3624;
	xor.b32  	%r678, %r3628, %r3620;
	add.s32 	%r3629, %r5790, %r678;
	add.s32 	%r3630, %r3629, 1449748;
	cvt.rn.f32.u32 	%f1721, %r3630;
	fma.rn.f32 	%f1722, %f1721, 0f2F800000, 0f2F000000;
	mul.f32 	%f1723, %f1722, %f1722;
	fma.rn.f32 	%f1724, %f1720, %f1720, %f1723;
	sqrt.rn.f32 	%f1725, %f1724;
	setp.le.f32 	%p256, %f1725, 0f3F800000;
	add.f32 	%f1726, %f2880, 0f3F800000;
	selp.f32 	%f2880, %f1726, %f2880, %p256;
	@%p255 bra 	$L__BB1_193;
	shr.u32 	%r3631, %r5785, 2;
	xor.b32  	%r3632, %r3631, %r5785;
	shl.b32 	%r3633, %r678, 4;
	shl.b32 	%r3634, %r3632, 1;
	xor.b32  	%r3635, %r3634, %r3633;
	xor.b32  	%r3636, %r3635, %r3632;
	xor.b32  	%r3637, %r3636, %r678;
	add.s32 	%r3638, %r5790, %r3637;
	add.s32 	%r3639, %r3638, 1812185;
	cvt.rn.f32.u32 	%f1727, %r3639;
	fma.rn.f32 	%f1728, %f1727, 0f2F800000, 0f2F000000;
	shr.u32 	%r3640, %r676, 2;
	xor.b32  	%r3641, %r3640, %r676;
	shl.b32 	%r3642, %r3637, 4;
	shl.b32 	%r3643, %r3641, 1;
	xor.b32  	%r3644, %r3643, %r3642;
	xor.b32  	%r3645, %r3644, %r3641;
	xor.b32  	%r3646, %r3645, %r3637;
	add.s32 	%r3647, %r5790, %r3646;
	add.s32 	%r3648, %r3647, 2174622;
	cvt.rn.f32.u32 	%f1729, %r3648;
	fma.rn.f32 	%f1730, %f1729, 0f2F800000, 0f2F000000;
	mul.f32 	%f1731, %f1730, %f1730;
	fma.rn.f32 	%f1732, %f1728, %f1728, %f1731;
	sqrt.rn.f32 	%f1733, %f1732;
	setp.le.f32 	%p257, %f1733, 0f3F800000;
	add.f32 	%f1734, %f2880, 0f3F800000;
	selp.f32 	%f2880, %f1734, %f2880, %p257;
$L__BB1_193:
	setp.lt.u32 	%p258, %r539, 3;
	mul.f32 	%f260, %f2880, 0f40800000;
	add.s32 	%r3651, %r543, 2560;
	xor.b32  	%r3652, %r3651, -1429050551;
	mul.lo.s32 	%r3653, %r3652, 1099087573;
	add.s32 	%r5798, %r3653, 5783321;
	xor.b32  	%r5801, %r3653, 362436069;
	add.s32 	%r5802, %r3653, 123456789;
	add.s32 	%r5803, %r3653, -638133224;
	mov.b32 	%r5800, -123459836;
	mov.b32 	%r5799, -589760388;
	mov.f32 	%f2884, 0f00000000;
	@%p258 bra 	$L__BB1_196;
	mov.b32 	%r5797, 0;
	mov.b32 	%r5800, -123459836;
	mov.b32 	%r5799, -589760388;
	mov.f32 	%f2884, 0f00000000;
$L__BB1_195:
	shr.u32 	%r3657, %r5802, 2;
	xor.b32  	%r3658, %r3657, %r5802;
	shl.b32 	%r3659, %r5798, 4;
	shl.b32 	%r3660, %r3658, 1;
	xor.b32  	%r3661, %r3660, %r3659;
	xor.b32  	%r3662, %r3661, %r3658;
	xor.b32  	%r3663, %r3662, %r5798;
	add.s32 	%r3664, %r5803, %r3663;
	add.s32 	%r3665, %r3664, 362437;
	cvt.rn.f32.u32 	%f1738, %r3665;
	fma.rn.f32 	%f1739, %f1738, 0f2F800000, 0f2F000000;
	shr.u32 	%r3666, %r5801, 2;
	xor.b32  	%r3667, %r3666, %r5801;
	shl.b32 	%r3668, %r3663, 4;
	shl.b32 	%r3669, %r3667, 1;
	xor.b32  	%r3670, %r3669, %r3668;
	xor.b32  	%r3671, %r3670, %r3667;
	xor.b32  	%r3672, %r3671, %r3663;
	add.s32 	%r3673, %r5803, %r3672;
	add.s32 	%r3674, %r3673, 724874;
	cvt.rn.f32.u32 	%f1740, %r3674;
	fma.rn.f32 	%f1741, %f1740, 0f2F800000, 0f2F000000;
	mul.f32 	%f1742, %f1741, %f1741;
	fma.rn.f32 	%f1743, %f1739, %f1739, %f1742;
	sqrt.rn.f32 	%f1744, %f1743;
	setp.le.f32 	%p259, %f1744, 0f3F800000;
	add.f32 	%f1745, %f2884, 0f3F800000;
	selp.f32 	%f1746, %f1745, %f2884, %p259;
	shr.u32 	%r3675, %r5800, 2;
	xor.b32  	%r3676, %r3675, %r5800;
	shl.b32 	%r3677, %r3672, 4;
	shl.b32 	%r3678, %r3676, 1;
	xor.b32  	%r3679, %r3678, %r3677;
	xor.b32  	%r3680, %r3679, %r3676;
	xor.b32  	%r3681, %r3680, %r3672;
	add.s32 	%r3682, %r5803, %r3681;
	add.s32 	%r3683, %r3682, 1087311;
	cvt.rn.f32.u32 	%f1747, %r3683;
	fma.rn.f32 	%f1748, %f1747, 0f2F800000, 0f2F000000;
	shr.u32 	%r3684, %r5799, 2;
	xor.b32  	%r3685, %r3684, %r5799;
	shl.b32 	%r3686, %r3681, 4;
	shl.b32 	%r3687, %r3685, 1;
	xor.b32  	%r3688, %r3687, %r3686;
	xor.b32  	%r3689, %r3688, %r3685;
	xor.b32  	%r5802, %r3689, %r3681;
	add.s32 	%r3690, %r5803, %r5802;
	add.s32 	%r3691, %r3690, 1449748;
	cvt.rn.f32.u32 	%f1749, %r3691;
	fma.rn.f32 	%f1750, %f1749, 0f2F800000, 0f2F000000;
	mul.f32 	%f1751, %f1750, %f1750;
	fma.rn.f32 	%f1752, %f1748, %f1748, %f1751;
	sqrt.rn.f32 	%f1753, %f1752;
	setp.le.f32 	%p260, %f1753, 0f3F800000;
	add.f32 	%f1754, %f1746, 0f3F800000;
	selp.f32 	%f1755, %f1754, %f1746, %p260;
	shr.u32 	%r3692, %r5798, 2;
	xor.b32  	%r3693, %r3692, %r5798;
	shl.b32 	%r3694, %r5802, 4;
	shl.b32 	%r3695, %r3693, 1;
	xor.b32  	%r3696, %r3695, %r3694;
	xor.b32  	%r3697, %r3696, %r3693;
	xor.b32  	%r5801, %r3697, %r5802;
	add.s32 	%r3698, %r5803, %r5801;
	add.s32 	%r3699, %r3698, 1812185;
	cvt.rn.f32.u32 	%f1756, %r3699;
	fma.rn.f32 	%f1757, %f1756, 0f2F800000, 0f2F000000;
	shr.u32 	%r3700, %r3663, 2;
	xor.b32  	%r3701, %r3700, %r3663;
	shl.b32 	%r3702, %r5801, 4;
	shl.b32 	%r3703, %r3701, 1;
	xor.b32  	%r3704, %r3703, %r3702;
	xor.b32  	%r3705, %r3704, %r3701;
	xor.b32  	%r5800, %r3705, %r5801;
	add.s32 	%r3706, %r5803, %r5800;
	add.s32 	%r3707, %r3706, 2174622;
	cvt.rn.f32.u32 	%f1758, %r3707;
	fma.rn.f32 	%f1759, %f1758, 0f2F800000, 0f2F000000;
	mul.f32 	%f1760, %f1759, %f1759;
	fma.rn.f32 	%f1761, %f1757, %f1757, %f1760;
	sqrt.rn.f32 	%f1762, %f1761;
	setp.le.f32 	%p261, %f1762, 0f3F800000;
	add.f32 	%f1763, %f1755, 0f3F800000;
	selp.f32 	%f1764, %f1763, %f1755, %p261;
	shr.u32 	%r3708, %r3672, 2;
	xor.b32  	%r3709, %r3708, %r3672;
	shl.b32 	%r3710, %r5800, 4;
	shl.b32 	%r3711, %r3709, 1;
	xor.b32  	%r3712, %r3711, %r3710;
	xor.b32  	%r3713, %r3712, %r3709;
	xor.b32  	%r5799, %r3713, %r5800;
	add.s32 	%r3714, %r5803, %r5799;
	add.s32 	%r3715, %r3714, 2537059;
	cvt.rn.f32.u32 	%f1765, %r3715;
	fma.rn.f32 	%f1766, %f1765, 0f2F800000, 0f2F000000;
	shr.u32 	%r3716, %r3681, 2;
	xor.b32  	%r3717, %r3716, %r3681;
	shl.b32 	%r3718, %r5799, 4;
	shl.b32 	%r3719, %r3717, 1;
	xor.b32  	%r3720, %r3719, %r3718;
	xor.b32  	%r3721, %r3720, %r3717;
	xor.b32  	%r5798, %r3721, %r5799;
	add.s32 	%r5803, %r5803, 2899496;
	add.s32 	%r3722, %r5798, %r5803;
	cvt.rn.f32.u32 	%f1767, %r3722;
	fma.rn.f32 	%f1768, %f1767, 0f2F800000, 0f2F000000;
	mul.f32 	%f1769, %f1768, %f1768;
	fma.rn.f32 	%f1770, %f1766, %f1766, %f1769;
	sqrt.rn.f32 	%f1771, %f1770;
	setp.le.f32 	%p262, %f1771, 0f3F800000;
	add.f32 	%f1772, %f1764, 0f3F800000;
	selp.f32 	%f2884, %f1772, %f1764, %p262;
	add.s32 	%r5797, %r5797, 4;
	setp.ne.s32 	%p263, %r5797, %r541;
	@%p263 bra 	$L__BB1_195;
$L__BB1_196:
	setp.eq.s32 	%p264, %r540, 0;
	@%p264 bra 	$L__BB1_200;
	setp.eq.s32 	%p265, %r540, 1;
	shr.u32 	%r3723, %r5802, 2;
	xor.b32  	%r3724, %r3723, %r5802;
	shl.b32 	%r3725, %r5798, 4;
	shl.b32 	%r3726, %r3724, 1;
	xor.b32  	%r3727, %r3726, %r3725;
	xor.b32  	%r3728, %r3727, %r3724;
	xor.b32  	%r703, %r3728, %r5798;
	add.s32 	%r3729, %r5803, %r703;
	add.s32 	%r3730, %r3729, 362437;
	cvt.rn.f32.u32 	%f1773, %r3730;
	fma.rn.f32 	%f1774, %f1773, 0f2F800000, 0f2F000000;
	shr.u32 	%r3731, %r5801, 2;
	xor.b32  	%r3732, %r3731, %r5801;
	shl.b32 	%r3733, %r703, 4;
	shl.b32 	%r3734, %r3732, 1;
	xor.b32  	%r3735, %r3734, %r3733;
	xor.b32  	%r3736, %r3735, %r3732;
	xor.b32  	%r704, %r3736, %r703;
	add.s32 	%r3737, %r5803, %r704;
	add.s32 	%r3738, %r3737, 724874;
	cvt.rn.f32.u32 	%f1775, %r3738;
	fma.rn.f32 	%f1776, %f1775, 0f2F800000, 0f2F000000;
	mul.f32 	%f1777, %f1776, %f1776;
	fma.rn.f32 	%f1778, %f1774, %f1774, %f1777;
	sqrt.rn.f32 	%f1779, %f1778;
	setp.le.f32 	%p266, %f1779, 0f3F800000;
	add.f32 	%f1780, %f2884, 0f3F800000;
	selp.f32 	%f2884, %f1780, %f2884, %p266;
	@%p265 bra 	$L__BB1_200;
	setp.eq.s32 	%p267, %r540, 2;
	shr.u32 	%r3739, %r5800, 2;
	xor.b32  	%r3740, %r3739, %r5800;
	shl.b32 	%r3741, %r704, 4;
	shl.b32 	%r3742, %r3740, 1;
	xor.b32  	%r3743, %r3742, %r3741;
	xor.b32  	%r3744, %r3743, %r3740;
	xor.b32  	%r3745, %r3744, %r704;
	add.s32 	%r3746, %r5803, %r3745;
	add.s32 	%r3747, %r3746, 1087311;
	cvt.rn.f32.u32 	%f1781, %r3747;
	fma.rn.f32 	%f1782, %f1781, 0f2F800000, 0f2F000000;
	shr.u32 	%r3748, %r5799, 2;
	xor.b32  	%r3749, %r3748, %r5799;
	shl.b32 	%r3750, %r3745, 4;
	shl.b32 	%r3751, %r3749, 1;
	xor.b32  	%r3752, %r3751, %r3750;
	xor.b32  	%r3753, %r3752, %r3749;
	xor.b32  	%r705, %r3753, %r3745;
	add.s32 	%r3754, %r5803, %r705;
	add.s32 	%r3755, %r3754, 1449748;
	cvt.rn.f32.u32 	%f1783, %r3755;
	fma.rn.f32 	%f1784, %f1783, 0f2F800000, 0f2F000000;
	mul.f32 	%f1785, %f1784, %f1784;
	fma.rn.f32 	%f1786, %f1782, %f1782, %f1785;
	sqrt.rn.f32 	%f1787, %f1786;
	setp.le.f32 	%p268, %f1787, 0f3F800000;
	add.f32 	%f1788, %f2884, 0f3F800000;
	selp.f32 	%f2884, %f1788, %f2884, %p268;
	@%p267 bra 	$L__BB1_200;
	shr.u32 	%r3756, %r5798, 2;
	xor.b32  	%r3757, %r3756, %r5798;
	shl.b32 	%r3758, %r705, 4;
	shl.b32 	%r3759, %r3757, 1;
	xor.b32  	%r3760, %r3759, %r3758;
	xor.b32  	%r3761, %r3760, %r3757;
	xor.b32  	%r3762, %r3761, %r705;
	add.s32 	%r3763, %r5803, %r3762;
	add.s32 	%r3764, %r3763, 1812185;
	cvt.rn.f32.u32 	%f1789, %r3764;
	fma.rn.f32 	%f1790, %f1789, 0f2F800000, 0f2F000000;
	shr.u32 	%r3765, %r703, 2;
	xor.b32  	%r3766, %r3765, %r703;
	shl.b32 	%r3767, %r3762, 4;
	shl.b32 	%r3768, %r3766, 1;
	xor.b32  	%r3769, %r3768, %r3767;
	xor.b32  	%r3770, %r3769, %r3766;
	xor.b32  	%r3771, %r3770, %r3762;
	add.s32 	%r3772, %r5803, %r3771;
	add.s32 	%r3773, %r3772, 2174622;
	cvt.rn.f32.u32 	%f1791, %r3773;
	fma.rn.f32 	%f1792, %f1791, 0f2F800000, 0f2F000000;
	mul.f32 	%f1793, %f1792, %f1792;
	fma.rn.f32 	%f1794, %f1790, %f1790, %f1793;
	sqrt.rn.f32 	%f1795, %f1794;
	setp.le.f32 	%p269, %f1795, 0f3F800000;
	add.f32 	%f1796, %f2884, 0f3F800000;
	selp.f32 	%f2884, %f1796, %f2884, %p269;
$L__BB1_200:
	setp.lt.u32 	%p270, %r539, 3;
	mul.f32 	%f269, %f2884, 0f40800000;
	add.s32 	%r3776, %r543, 3072;
	xor.b32  	%r3777, %r3776, -1429050551;
	mul.lo.s32 	%r3778, %r3777, 1099087573;
	add.s32 	%r5811, %r3778, 5783321;
	xor.b32  	%r5814, %r3778, 362436069;
	add.s32 	%r5815, %r3778, 123456789;
	add.s32 	%r5816, %r3778, -638133224;
	mov.b32 	%r5813, -123459836;
	mov.b32 	%r5812, -589760388;
	mov.f32 	%f2888, 0f00000000;
	@%p270 bra 	$L__BB1_203;
	mov.b32 	%r5810, 0;
	mov.b32 	%r5813, -123459836;
	mov.b32 	%r5812, -589760388;
	mov.f32 	%f2888, 0f00000000;
$L__BB1_202:
	shr.u32 	%r3782, %r5815, 2;
	xor.b32  	%r3783, %r3782, %r5815;
	shl.b32 	%r3784, %r5811, 4;
	shl.b32 	%r3785, %r3783, 1;
	xor.b32  	%r3786, %r3785, %r3784;
	xor.b32  	%r3787, %r3786, %r3783;
	xor.b32  	%r3788, %r3787, %r5811;
	add.s32 	%r3789, %r5816, %r3788;
	add.s32 	%r3790, %r3789, 362437;
	cvt.rn.f32.u32 	%f1800, %r3790;
	fma.rn.f32 	%f1801, %f1800, 0f2F800000, 0f2F000000;
	shr.u32 	%r3791, %r5814, 2;
	xor.b32  	%r3792, %r3791, %r5814;
	shl.b32 	%r3793, %r3788, 4;
	shl.b32 	%r3794, %r3792, 1;
	xor.b32  	%r3795, %r3794, %r3793;
	xor.b32  	%r3796, %r3795, %r3792;
	xor.b32  	%r3797, %r3796, %r3788;
	add.s32 	%r3798, %r5816, %r3797;
	add.s32 	%r3799, %r3798, 724874;
	cvt.rn.f32.u32 	%f1802, %r3799;
	fma.rn.f32 	%f1803, %f1802, 0f2F800000, 0f2F000000;
	mul.f32 	%f1804, %f1803, %f1803;
	fma.rn.f32 	%f1805, %f1801, %f1801, %f1804;
	sqrt.rn.f32 	%f1806, %f1805;
	setp.le.f32 	%p271, %f1806, 0f3F800000;
	add.f32 	%f1807, %f2888, 0f3F800000;
	selp.f32 	%f1808, %f1807, %f2888, %p271;
	shr.u32 	%r3800, %r5813, 2;
	xor.b32  	%r3801, %r3800, %r5813;
	shl.b32 	%r3802, %r3797, 4;
	shl.b32 	%r3803, %r3801, 1;
	xor.b32  	%r3804, %r3803, %r3802;
	xor.b32  	%r3805, %r3804, %r3801;
	xor.b32  	%r3806, %r3805, %r3797;
	add.s32 	%r3807, %r5816, %r3806;
	add.s32 	%r3808, %r3807, 1087311;
	cvt.rn.f32.u32 	%f1809, %r3808;
	fma.rn.f32 	%f1810, %f1809, 0f2F800000, 0f2F000000;
	shr.u32 	%r3809, %r5812, 2;
	xor.b32  	%r3810, %r3809, %r5812;
	shl.b32 	%r3811, %r3806, 4;
	shl.b32 	%r3812, %r3810, 1;
	xor.b32  	%r3813, %r3812, %r3811;
	xor.b32  	%r3814, %r3813, %r3810;
	xor.b32  	%r5815, %r3814, %r3806;
	add.s32 	%r3815, %r5816, %r5815;
	add.s32 	%r3816, %r3815, 1449748;
	cvt.rn.f32.u32 	%f1811, %r3816;
	fma.rn.f32 	%f1812, %f1811, 0f2F800000, 0f2F000000;
	mul.f32 	%f1813, %f1812, %f1812;
	fma.rn.f32 	%f1814, %f1810, %f1810, %f1813;
	sqrt.rn.f32 	%f1815, %f1814;
	setp.le.f32 	%p272, %f1815, 0f3F800000;
	add.f32 	%f1816, %f1808, 0f3F800000;
	selp.f32 	%f1817, %f1816, %f1808, %p272;
	shr.u32 	%r3817, %r5811, 2;
	xor.b32  	%r3818, %r3817, %r5811;
	shl.b32 	%r3819, %r5815, 4;
	shl.b32 	%r3820, %r3818, 1;
	xor.b32  	%r3821, %r3820, %r3819;
	xor.b32  	%r3822, %r3821, %r3818;
	xor.b32  	%r5814, %r3822, %r5815;
	add.s32 	%r3823, %r5816, %r5814;
	add.s32 	%r3824, %r3823, 1812185;
	cvt.rn.f32.u32 	%f1818, %r3824;
	fma.rn.f32 	%f1819, %f1818, 0f2F800000, 0f2F000000;
	shr.u32 	%r3825, %r3788, 2;
	xor.b32  	%r3826, %r3825, %r3788;
	shl.b32 	%r3827, %r5814, 4;
	shl.b32 	%r3828, %r3826, 1;
	xor.b32  	%r3829, %r3828, %r3827;
	xor.b32  	%r3830, %r3829, %r3826;
	xor.b32  	%r5813, %r3830, %r5814;
	add.s32 	%r3831, %r5816, %r5813;
	add.s32 	%r3832, %r3831, 2174622;
	cvt.rn.f32.u32 	%f1820, %r3832;
	fma.rn.f32 	%f1821, %f1820, 0f2F800000, 0f2F000000;
	mul.f32 	%f1822, %f1821, %f1821;
	fma.rn.f32 	%f1823, %f1819, %f1819, %f1822;
	sqrt.rn.f32 	%f1824, %f1823;
	setp.le.f32 	%p273, %f1824, 0f3F800000;
	add.f32 	%f1825, %f1817, 0f3F800000;
	selp.f32 	%f1826, %f1825, %f1817, %p273;
	shr.u32 	%r3833, %r3797, 2;
	xor.b32  	%r3834, %r3833, %r3797;
	shl.b32 	%r3835, %r5813, 4;
	shl.b32 	%r3836, %r3834, 1;
	xor.b32  	%r3837, %r3836, %r3835;
	xor.b32  	%r3838, %r3837, %r3834;
	xor.b32  	%r5812, %r3838, %r5813;
	add.s32 	%r3839, %r5816, %r5812;
	add.s32 	%r3840, %r3839, 2537059;
	cvt.rn.f32.u32 	%f1827, %r3840;
	fma.rn.f32 	%f1828, %f1827, 0f2F800000, 0f2F000000;
	shr.u32 	%r3841, %r3806, 2;
	xor.b32  	%r3842, %r3841, %r3806;
	shl.b32 	%r3843, %r5812, 4;
	shl.b32 	%r3844, %r3842, 1;
	xor.b32  	%r3845, %r3844, %r3843;
	xor.b32  	%r3846, %r3845, %r3842;
	xor.b32  	%r5811, %r3846, %r5812;
	add.s32 	%r5816, %r5816, 2899496;
	add.s32 	%r3847, %r5811, %r5816;
	cvt.rn.f32.u32 	%f1829, %r3847;
	fma.rn.f32 	%f1830, %f1829, 0f2F800000, 0f2F000000;
	mul.f32 	%f1831, %f1830, %f1830;
	fma.rn.f32 	%f1832, %f1828, %f1828, %f1831;
	sqrt.rn.f32 	%f1833, %f1832;
	setp.le.f32 	%p274, %f1833, 0f3F800000;
	add.f32 	%f1834, %f1826, 0f3F800000;
	selp.f32 	%f2888, %f1834, %f1826, %p274;
	add.s32 	%r5810, %r5810, 4;
	setp.ne.s32 	%p275, %r5810, %r541;
	@%p275 bra 	$L__BB1_202;
$L__BB1_203:
	setp.eq.s32 	%p276, %r540, 0;
	@%p276 bra 	$L__BB1_207;
	setp.eq.s32 	%p277, %r540, 1;
	shr.u32 	%r3848, %r5815, 2;
	xor.b32  	%r3849, %r3848, %r5815;
	shl.b32 	%r3850, %r5811, 4;
	shl.b32 	%r3851, %r3849, 1;
	xor.b32  	%r3852, %r3851, %r3850;
	xor.b32  	%r3853, %r3852, %r3849;
	xor.b32  	%r730, %r3853, %r5811;
	add.s32 	%r3854, %r5816, %r730;
	add.s32 	%r3855, %r3854, 362437;
	cvt.rn.f32.u32 	%f1835, %r3855;
	fma.rn.f32 	%f1836, %f1835, 0f2F800000, 0f2F000000;
	shr.u32 	%r3856, %r5814, 2;
	xor.b32  	%r3857, %r3856, %r5814;
	shl.b32 	%r3858, %r730, 4;
	shl.b32 	%r3859, %r3857, 1;
	xor.b32  	%r3860, %r3859, %r3858;
	xor.b32  	%r3861, %r3860, %r3857;
	xor.b32  	%r731, %r3861, %r730;
	add.s32 	%r3862, %r5816, %r731;
	add.s32 	%r3863, %r3862, 724874;
	cvt.rn.f32.u32 	%f1837, %r3863;
	fma.rn.f32 	%f1838, %f1837, 0f2F800000, 0f2F000000;
	mul.f32 	%f1839, %f1838, %f1838;
	fma.rn.f32 	%f1840, %f1836, %f1836, %f1839;
	sqrt.rn.f32 	%f1841, %f1840;
	setp.le.f32 	%p278, %f1841, 0f3F800000;
	add.f32 	%f1842, %f2888, 0f3F800000;
	selp.f32 	%f2888, %f1842, %f2888, %p278;
	@%p277 bra 	$L__BB1_207;
	setp.eq.s32 	%p279, %r540, 2;
	shr.u32 	%r3864, %r5813, 2;
	xor.b32  	%r3865, %r3864, %r5813;
	shl.b32 	%r3866, %r731, 4;
	shl.b32 	%r3867, %r3865, 1;
	xor.b32  	%r3868, %r3867, %r3866;
	xor.b32  	%r3869, %r3868, %r3865;
	xor.b32  	%r3870, %r3869, %r731;
	add.s32 	%r3871, %r5816, %r3870;
	add.s32 	%r3872, %r3871, 1087311;
	cvt.rn.f32.u32 	%f1843, %r3872;
	fma.rn.f32 	%f1844, %f1843, 0f2F800000, 0f2F000000;
	shr.u32 	%r3873, %r5812, 2;
	xor.b32  	%r3874, %r3873, %r5812;
	shl.b32 	%r3875, %r3870, 4;
	shl.b32 	%r3876, %r3874, 1;
	xor.b32  	%r3877, %r3876, %r3875;
	xor.b32  	%r3878, %r3877, %r3874;
	xor.b32  	%r732, %r3878, %r3870;
	add.s32 	%r3879, %r5816, %r732;
	add.s32 	%r3880, %r3879, 1449748;
	cvt.rn.f32.u32 	%f1845, %r3880;
	fma.rn.f32 	%f1846, %f1845, 0f2F800000, 0f2F000000;
	mul.f32 	%f1847, %f1846, %f1846;
	fma.rn.f32 	%f1848, %f1844, %f1844, %f1847;
	sqrt.rn.f32 	%f1849, %f1848;
	setp.le.f32 	%p280, %f1849, 0f3F800000;
	add.f32 	%f1850, %f2888, 0f3F800000;
	selp.f32 	%f2888, %f1850, %f2888, %p280;
	@%p279 bra 	$L__BB1_207;
	shr.u32 	%r3881, %r5811, 2;
	xor.b32  	%r3882, %r3881, %r5811;
	shl.b32 	%r3883, %r732, 4;
	shl.b32 	%r3884, %r3882, 1;
	xor.b32  	%r3885, %r3884, %r3883;
	xor.b32  	%r3886, %r3885, %r3882;
	xor.b32  	%r3887, %r3886, %r732;
	add.s32 	%r3888, %r5816, %r3887;
	add.s32 	%r3889, %r3888, 1812185;
	cvt.rn.f32.u32 	%f1851, %r3889;
	fma.rn.f32 	%f1852, %f1851, 0f2F800000, 0f2F000000;
	shr.u32 	%r3890, %r730, 2;
	xor.b32  	%r3891, %r3890, %r730;
	shl.b32 	%r3892, %r3887, 4;
	shl.b32 	%r3893, %r3891, 1;
	xor.b32  	%r3894, %r3893, %r3892;
	xor.b32  	%r3895, %r3894, %r3891;
	xor.b32  	%r3896, %r3895, %r3887;
	add.s32 	%r3897, %r5816, %r3896;
	add.s32 	%r3898, %r3897, 2174622;
	cvt.rn.f32.u32 	%f1853, %r3898;
	fma.rn.f32 	%f1854, %f1853, 0f2F800000, 0f2F000000;
	mul.f32 	%f1855, %f1854, %f1854;
	fma.rn.f32 	%f1856, %f1852, %f1852, %f1855;
	sqrt.rn.f32 	%f1857, %f1856;
	setp.le.f32 	%p281, %f1857, 0f3F800000;
	add.f32 	%f1858, %f2888, 0f3F800000;
	selp.f32 	%f2888, %f1858, %f2888, %p281;
$L__BB1_207:
	setp.lt.u32 	%p282, %r539, 3;
	mul.f32 	%f278, %f2888, 0f40800000;
	add.s32 	%r3901, %r543, 3584;
	xor.b32  	%r3902, %r3901, -1429050551;
	mul.lo.s32 	%r3903, %r3902, 1099087573;
	add.s32 	%r5824, %r3903, 5783321;
	xor.b32  	%r5827, %r3903, 362436069;
	add.s32 	%r5828, %r3903, 123456789;
	add.s32 	%r5829, %r3903, -638133224;
	mov.b32 	%r5826, -123459836;
	mov.b32 	%r5825, -589760388;
	mov.f32 	%f2892, 0f00000000;
	@%p282 bra 	$L__BB1_210;
	mov.b32 	%r5823, 0;
	mov.b32 	%r5826, -123459836;
	mov.b32 	%r5825, -589760388;
	mov.f32 	%f2892, 0f00000000;
$L__BB1_209:
	shr.u32 	%r3907, %r5828, 2;
	xor.b32  	%r3908, %r3907, %r5828;
	shl.b32 	%r3909, %r5824, 4;
	shl.b32 	%r3910, %r3908, 1;
	xor.b32  	%r3911, %r3910, %r3909;
	xor.b32  	%r3912, %r3911, %r3908;
	xor.b32  	%r3913, %r3912, %r5824;
	add.s32 	%r3914, %r5829, %r3913;
	add.s32 	%r3915, %r3914, 362437;
	cvt.rn.f32.u32 	%f1862, %r3915;
	fma.rn.f32 	%f1863, %f1862, 0f2F800000, 0f2F000000;
	shr.u32 	%r3916, %r5827, 2;
	xor.b32  	%r3917, %r3916, %r5827;
	shl.b32 	%r3918, %r3913, 4;
	shl.b32 	%r3919, %r3917, 1;
	xor.b32  	%r3920, %r3919, %r3918;
	xor.b32  	%r3921, %r3920, %r3917;
	xor.b32  	%r3922, %r3921, %r3913;
	add.s32 	%r3923, %r5829, %r3922;
	add.s32 	%r3924, %r3923, 724874;
	cvt.rn.f32.u32 	%f1864, %r3924;
	fma.rn.f32 	%f1865, %f1864, 0f2F800000, 0f2F000000;
	mul.f32 	%f1866, %f1865, %f1865;
	fma.rn.f32 	%f1867, %f1863, %f1863, %f1866;
	sqrt.rn.f32 	%f1868, %f1867;
	setp.le.f32 	%p283, %f1868, 0f3F800000;
	add.f32 	%f1869, %f2892, 0f3F800000;
	selp.f32 	%f1870, %f1869, %f2892, %p283;
	shr.u32 	%r3925, %r5826, 2;
	xor.b32  	%r3926, %r3925, %r5826;
	shl.b32 	%r3927, %r3922, 4;
	shl.b32 	%r3928, %r3926, 1;
	xor.b32  	%r3929, %r3928, %r3927;
	xor.b32  	%r3930, %r3929, %r3926;
	xor.b32  	%r3931, %r3930, %r3922;
	add.s32 	%r3932, %r5829, %r3931;
	add.s32 	%r3933, %r3932, 1087311;
	cvt.rn.f32.u32 	%f1871, %r3933;
	fma.rn.f32 	%f1872, %f1871, 0f2F800000, 0f2F000000;
	shr.u32 	%r3934, %r5825, 2;
	xor.b32  	%r3935, %r3934, %r5825;
	shl.b32 	%r3936, %r3931, 4;
	shl.b32 	%r3937, %r3935, 1;
	xor.b32  	%r3938, %r3937, %r3936;
	xor.b32  	%r3939, %r3938, %r3935;
	xor.b32  	%r5828, %r3939, %r3931;
	add.s32 	%r3940, %r5829, %r5828;
	add.s32 	%r3941, %r3940, 1449748;
	cvt.rn.f32.u32 	%f1873, %r3941;
	fma.rn.f32 	%f1874, %f1873, 0f2F800000, 0f2F000000;
	mul.f32 	%f1875, %f1874, %f1874;
	fma.rn.f32 	%f1876, %f1872, %f1872, %f1875;
	sqrt.rn.f32 	%f1877, %f1876;
	setp.le.f32 	%p284, %f1877, 0f3F800000;
	add.f32 	%f1878, %f1870, 0f3F800000;
	selp.f32 	%f1879, %f1878, %f1870, %p284;
	shr.u32 	%r3942, %r5824, 2;
	xor.b32  	%r3943, %r3942, %r5824;
	shl.b32 	%r3944, %r5828, 4;
	shl.b32 	%r3945, %r3943, 1;
	xor.b32  	%r3946, %r3945, %r3944;
	xor.b32  	%r3947, %r3946, %r3943;
	xor.b32  	%r5827, %r3947, %r5828;
	add.s32 	%r3948, %r5829, %r5827;
	add.s32 	%r3949, %r3948, 1812185;
	cvt.rn.f32.u32 	%f1880, %r3949;
	fma.rn.f32 	%f1881, %f1880, 0f2F800000, 0f2F000000;
	shr.u32 	%r3950, %r3913, 2;
	xor.b32  	%r3951, %r3950, %r3913;
	shl.b32 	%r3952, %r5827, 4;
	shl.b32 	%r3953, %r3951, 1;
	xor.b32  	%r3954, %r3953, %r3952;
	xor.b32  	%r3955, %r3954, %r3951;
	xor.b32  	%r5826, %r3955, %r5827;
	add.s32 	%r3956, %r5829, %r5826;
	add.s32 	%r3957, %r3956, 2174622;
	cvt.rn.f32.u32 	%f1882, %r3957;
	fma.rn.f32 	%f1883, %f1882, 0f2F800000, 0f2F000000;
	mul.f32 	%f1884, %f1883, %f1883;
	fma.rn.f32 	%f1885, %f1881, %f1881, %f1884;
	sqrt.rn.f32 	%f1886, %f1885;
	setp.le.f32 	%p285, %f1886, 0f3F800000;
	add.f32 	%f1887, %f1879, 0f3F800000;
	selp.f32 	%f1888, %f1887, %f1879, %p285;
	shr.u32 	%r3958, %r3922, 2;
	xor.b32  	%r3959, %r3958, %r3922;
	shl.b32 	%r3960, %r5826, 4;
	shl.b32 	%r3961, %r3959, 1;
	xor.b32  	%r3962, %r3961, %r3960;
	xor.b32  	%r3963, %r3962, %r3959;
	xor.b32  	%r5825, %r3963, %r5826;
	add.s32 	%r3964, %r5829, %r5825;
	add.s32 	%r3965, %r3964, 2537059;
	cvt.rn.f32.u32 	%f1889, %r3965;
	fma.rn.f32 	%f1890, %f1889, 0f2F800000, 0f2F000000;
	shr.u32 	%r3966, %r3931, 2;
	xor.b32  	%r3967, %r3966, %r3931;
	shl.b32 	%r3968, %r5825, 4;
	shl.b32 	%r3969, %r3967, 1;
	xor.b32  	%r3970, %r3969, %r3968;
	xor.b32  	%r3971, %r3970, %r3967;
	xor.b32  	%r5824, %r3971, %r5825;
	add.s32 	%r5829, %r5829, 2899496;
	add.s32 	%r3972, %r5824, %r5829;
	cvt.rn.f32.u32 	%f1891, %r3972;
	fma.rn.f32 	%f1892, %f1891, 0f2F800000, 0f2F000000;
	mul.f32 	%f1893, %f1892, %f1892;
	fma.rn.f32 	%f1894, %f1890, %f1890, %f1893;
	sqrt.rn.f32 	%f1895, %f1894;
	setp.le.f32 	%p286, %f1895, 0f3F800000;
	add.f32 	%f1896, %f1888, 0f3F800000;
	selp.f32 	%f2892, %f1896, %f1888, %p286;
	add.s32 	%r5823, %r5823, 4;
	setp.ne.s32 	%p287, %r5823, %r541;
	@%p287 bra 	$L__BB1_209;
$L__BB1_210:
	setp.eq.s32 	%p288, %r540, 0;
	@%p288 bra 	$L__BB1_214;
	setp.eq.s32 	%p289, %r540, 1;
	shr.u32 	%r3973, %r5828, 2;
	xor.b32  	%r3974, %r3973, %r5828;
	shl.b32 	%r3975, %r5824, 4;
	shl.b32 	%r3976, %r3974, 1;
	xor.b32  	%r3977, %r3976, %r3975;
	xor.b32  	%r3978, %r3977, %r3974;
	xor.b32  	%r757, %r3978, %r5824;
	add.s32 	%r3979, %r5829, %r757;
	add.s32 	%r3980, %r3979, 362437;
	cvt.rn.f32.u32 	%f1897, %r3980;
	fma.rn.f32 	%f1898, %f1897, 0f2F800000, 0f2F000000;
	shr.u32 	%r3981, %r5827, 2;
	xor.b32  	%r3982, %r3981, %r5827;
	shl.b32 	%r3983, %r757, 4;
	shl.b32 	%r3984, %r3982, 1;
	xor.b32  	%r3985, %r3984, %r3983;
	xor.b32  	%r3986, %r3985, %r3982;
	xor.b32  	%r758, %r3986, %r757;
	add.s32 	%r3987, %r5829, %r758;
	add.s32 	%r3988, %r3987, 724874;
	cvt.rn.f32.u32 	%f1899, %r3988;
	fma.rn.f32 	%f1900, %f1899, 0f2F800000, 0f2F000000;
	mul.f32 	%f1901, %f1900, %f1900;
	fma.rn.f32 	%f1902, %f1898, %f1898, %f1901;
	sqrt.rn.f32 	%f1903, %f1902;
	setp.le.f32 	%p290, %f1903, 0f3F800000;
	add.f32 	%f1904, %f2892, 0f3F800000;
	selp.f32 	%f2892, %f1904, %f2892, %p290;
	@%p289 bra 	$L__BB1_214;
	setp.eq.s32 	%p291, %r540, 2;
	shr.u32 	%r3989, %r5826, 2;
	xor.b32  	%r3990, %r3989, %r5826;
	shl.b32 	%r3991, %r758, 4;
	shl.b32 	%r3992, %r3990, 1;
	xor.b32  	%r3993, %r3992, %r3991;
	xor.b32  	%r3994, %r3993, %r3990;
	xor.b32  	%r3995, %r3994, %r758;
	add.s32 	%r3996, %r5829, %r3995;
	add.s32 	%r3997, %r3996, 1087311;
	cvt.rn.f32.u32 	%f1905, %r3997;
	fma.rn.f32 	%f1906, %f1905, 0f2F800000, 0f2F000000;
	shr.u32 	%r3998, %r5825, 2;
	xor.b32  	%r3999, %r3998, %r5825;
	shl.b32 	%r4000, %r3995, 4;
	shl.b32 	%r4001, %r3999, 1;
	xor.b32  	%r4002, %r4001, %r4000;
	xor.b32  	%r4003, %r4002, %r3999;
	xor.b32  	%r759, %r4003, %r3995;
	add.s32 	%r4004, %r5829, %r759;
	add.s32 	%r4005, %r4004, 1449748;
	cvt.rn.f32.u32 	%f1907, %r4005;
	fma.rn.f32 	%f1908, %f1907, 0f2F800000, 0f2F000000;
	mul.f32 	%f1909, %f1908, %f1908;
	fma.rn.f32 	%f1910, %f1906, %f1906, %f1909;
	sqrt.rn.f32 	%f1911, %f1910;
	setp.le.f32 	%p292, %f1911, 0f3F800000;
	add.f32 	%f1912, %f2892, 0f3F800000;
	selp.f32 	%f2892, %f1912, %f2892, %p292;
	@%p291 bra 	$L__BB1_214;
	shr.u32 	%r4006, %r5824, 2;
	xor.b32  	%r4007, %r4006, %r5824;
	shl.b32 	%r4008, %r759, 4;
	shl.b32 	%r4009, %r4007, 1;
	xor.b32  	%r4010, %r4009, %r4008;
	xor.b32  	%r4011, %r4010, %r4007;
	xor.b32  	%r4012, %r4011, %r759;
	add.s32 	%r4013, %r5829, %r4012;
	add.s32 	%r4014, %r4013, 1812185;
	cvt.rn.f32.u32 	%f1913, %r4014;
	fma.rn.f32 	%f1914, %f1913, 0f2F800000, 0f2F000000;
	shr.u32 	%r4015, %r757, 2;
	xor.b32  	%r4016, %r4015, %r757;
	shl.b32 	%r4017, %r4012, 4;
	shl.b32 	%r4018, %r4016, 1;
	xor.b32  	%r4019, %r4018, %r4017;
	xor.b32  	%r4020, %r4019, %r4016;
	xor.b32  	%r4021, %r4020, %r4012;
	add.s32 	%r4022, %r5829, %r4021;
	add.s32 	%r4023, %r4022, 2174622;
	cvt.rn.f32.u32 	%f1915, %r4023;
	fma.rn.f32 	%f1916, %f1915, 0f2F800000, 0f2F000000;
	mul.f32 	%f1917, %f1916, %f1916;
	fma.rn.f32 	%f1918, %f1914, %f1914, %f1917;
	sqrt.rn.f32 	%f1919, %f1918;
	setp.le.f32 	%p293, %f1919, 0f3F800000;
	add.f32 	%f1920, %f2892, 0f3F800000;
	selp.f32 	%f2892, %f1920, %f2892, %p293;
$L__BB1_214:
	setp.lt.u32 	%p294, %r539, 3;
	mul.f32 	%f287, %f2892, 0f40800000;
	add.s32 	%r4026, %r543, 4096;
	xor.b32  	%r4027, %r4026, -1429050551;
	mul.lo.s32 	%r4028, %r4027, 1099087573;
	add.s32 	%r5837, %r4028, 5783321;
	xor.b32  	%r5840, %r4028, 362436069;
	add.s32 	%r5841, %r4028, 123456789;
	add.s32 	%r5842, %r4028, -638133224;
	mov.b32 	%r5839, -123459836;
	mov.b32 	%r5838, -589760388;
	mov.f32 	%f2896, 0f00000000;
	@%p294 bra 	$L__BB1_217;
	mov.b32 	%r5836, 0;
	mov.b32 	%r5839, -123459836;
	mov.b32 	%r5838, -589760388;
	mov.f32 	%f2896, 0f00000000;
$L__BB1_216:
	shr.u32 	%r4032, %r5841, 2;
	xor.b32  	%r4033, %r4032, %r5841;
	shl.b32 	%r4034, %r5837, 4;
	shl.b32 	%r4035, %r4033, 1;
	xor.b32  	%r4036, %r4035, %r4034;
	xor.b32  	%r4037, %r4036, %r4033;
	xor.b32  	%r4038, %r4037, %r5837;
	add.s32 	%r4039, %r5842, %r4038;
	add.s32 	%r4040, %r4039, 362437;
	cvt.rn.f32.u32 	%f1924, %r4040;
	fma.rn.f32 	%f1925, %f1924, 0f2F800000, 0f2F000000;
	shr.u32 	%r4041, %r5840, 2;
	xor.b32  	%r4042, %r4041, %r5840;
	shl.b32 	%r4043, %r4038, 4;
	shl.b32 	%r4044, %r4042, 1;
	xor.b32  	%r4045, %r4044, %r4043;
	xor.b32  	%r4046, %r4045, %r4042;
	xor.b32  	%r4047, %r4046, %r4038;
	add.s32 	%r4048, %r5842, %r4047;
	add.s32 	%r4049, %r4048, 724874;
	cvt.rn.f32.u32 	%f1926, %r4049;
	fma.rn.f32 	%f1927, %f1926, 0f2F800000, 0f2F000000;
	mul.f32 	%f1928, %f1927, %f1927;
	fma.rn.f32 	%f1929, %f1925, %f1925, %f1928;
	sqrt.rn.f32 	%f1930, %f1929;
	setp.le.f32 	%p295, %f1930, 0f3F800000;
	add.f32 	%f1931, %f2896, 0f3F800000;
	selp.f32 	%f1932, %f1931, %f2896, %p295;
	shr.u32 	%r4050, %r5839, 2;
	xor.b32  	%r4051, %r4050, %r5839;
	shl.b32 	%r4052, %r4047, 4;
	shl.b32 	%r4053, %r4051, 1;
	xor.b32  	%r4054, %r4053, %r4052;
	xor.b32  	%r4055, %r4054, %r4051;
	xor.b32  	%r4056, %r4055, %r4047;
	add.s32 	%r4057, %r5842, %r4056;
	add.s32 	%r4058, %r4057, 1087311;
	cvt.rn.f32.u32 	%f1933, %r4058;
	fma.rn.f32 	%f1934, %f1933, 0f2F800000, 0f2F000000;
	shr.u32 	%r4059, %r5838, 2;
	xor.b32  	%r4060, %r4059, %r5838;
	shl.b32 	%r4061, %r4056, 4;
	shl.b32 	%r4062, %r4060, 1;
	xor.b32  	%r4063, %r4062, %r4061;
	xor.b32  	%r4064, %r4063, %r4060;
	xor.b32  	%r5841, %r4064, %r4056;
	add.s32 	%r4065, %r5842, %r5841;
	add.s32 	%r4066, %r4065, 1449748;
	cvt.rn.f32.u32 	%f1935, %r4066;
	fma.rn.f32 	%f1936, %f1935, 0f2F800000, 0f2F000000;
	mul.f32 	%f1937, %f1936, %f1936;
	fma.rn.f32 	%f1938, %f1934, %f1934, %f1937;
	sqrt.rn.f32 	%f1939, %f1938;
	setp.le.f32 	%p296, %f1939, 0f3F800000;
	add.f32 	%f1940, %f1932, 0f3F800000;
	selp.f32 	%f1941, %f1940, %f1932, %p296;
	shr.u32 	%r4067, %r5837, 2;
	xor.b32  	%r4068, %r4067, %r5837;
	shl.b32 	%r4069, %r5841, 4;
	shl.b32 	%r4070, %r4068, 1;
	xor.b32  	%r4071, %r4070, %r4069;
	xor.b32  	%r4072, %r4071, %r4068;
	xor.b32  	%r5840, %r4072, %r5841;
	add.s32 	%r4073, %r5842, %r5840;
	add.s32 	%r4074, %r4073, 1812185;
	cvt.rn.f32.u32 	%f1942, %r4074;
	fma.rn.f32 	%f1943, %f1942, 0f2F800000, 0f2F000000;
	shr.u32 	%r4075, %r4038, 2;
	xor.b32  	%r4076, %r4075, %r4038;
	shl.b32 	%r4077, %r5840, 4;
	shl.b32 	%r4078, %r4076, 1;
	xor.b32  	%r4079, %r4078, %r4077;
	xor.b32  	%r4080, %r4079, %r4076;
	xor.b32  	%r5839, %r4080, %r5840;
	add.s32 	%r4081, %r5842, %r5839;
	add.s32 	%r4082, %r4081, 2174622;
	cvt.rn.f32.u32 	%f1944, %r4082;
	fma.rn.f32 	%f1945, %f1944, 0f2F800000, 0f2F000000;
	mul.f32 	%f1946, %f1945, %f1945;
	fma.rn.f32 	%f1947, %f1943, %f1943, %f1946;
	sqrt.rn.f32 	%f1948, %f1947;
	setp.le.f32 	%p297, %f1948, 0f3F800000;
	add.f32 	%f1949, %f1941, 0f3F800000;
	selp.f32 	%f1950, %f1949, %f1941, %p297;
	shr.u32 	%r4083, %r4047, 2;
	xor.b32  	%r4084, %r4083, %r4047;
	shl.b32 	%r4085, %r5839, 4;
	shl.b32 	%r4086, %r4084, 1;
	xor.b32  	%r4087, %r4086, %r4085;
	xor.b32  	%r4088, %r4087, %r4084;
	xor.b32  	%r5838, %r4088, %r5839;
	add.s32 	%r4089, %r5842, %r5838;
	add.s32 	%r4090, %r4089, 2537059;
	cvt.rn.f32.u32 	%f1951, %r4090;
	fma.rn.f32 	%f1952, %f1951, 0f2F800000, 0f2F000000;
	shr.u32 	%r4091, %r4056, 2;
	xor.b32  	%r4092, %r4091, %r4056;
	shl.b32 	%r4093, %r5838, 4;
	shl.b32 	%r4094, %r4092, 1;
	xor.b32  	%r4095, %r4094, %r4093;
	xor.b32  	%r4096, %r4095, %r4092;
	xor.b32  	%r5837, %r4096, %r5838;
	add.s32 	%r5842, %r5842, 2899496;
	add.s32 	%r4097, %r5837, %r5842;
	cvt.rn.f32.u32 	%f1953, %r4097;
	fma.rn.f32 	%f1954, %f1953, 0f2F800000, 0f2F000000;
	mul.f32 	%f1955, %f1954, %f1954;
	fma.rn.f32 	%f1956, %f1952, %f1952, %f1955;
	sqrt.rn.f32 	%f1957, %f1956;
	setp.le.f32 	%p298, %f1957, 0f3F800000;
	add.f32 	%f1958, %f1950, 0f3F800000;
	selp.f32 	%f2896, %f1958, %f1950, %p298;
	add.s32 	%r5836, %r5836, 4;
	setp.ne.s32 	%p299, %r5836, %r541;
	@%p299 bra 	$L__BB1_216;
$L__BB1_217:
	setp.eq.s32 	%p300, %r540, 0;
	@%p300 bra 	$L__BB1_221;
	setp.eq.s32 	%p301, %r540, 1;
	shr.u32 	%r4098, %r5841, 2;
	xor.b32  	%r4099, %r4098, %r5841;
	shl.b32 	%r4100, %r5837, 4;
	shl.b32 	%r4101, %r4099, 1;
	xor.b32  	%r4102, %r4101, %r4100;
	xor.b32  	%r4103, %r4102, %r4099;
	xor.b32  	%r784, %r4103, %r5837;
	add.s32 	%r4104, %r5842, %r784;
	add.s32 	%r4105, %r4104, 362437;
	cvt.rn.f32.u32 	%f1959, %r4105;
	fma.rn.f32 	%f1960, %f1959, 0f2F800000, 0f2F000000;
	shr.u32 	%r4106, %r5840, 2;
	xor.b32  	%r4107, %r4106, %r5840;
	shl.b32 	%r4108, %r784, 4;
	shl.b32 	%r4109, %r4107, 1;
	xor.b32  	%r4110, %r4109, %r4108;
	xor.b32  	%r4111, %r4110, %r4107;
	xor.b32  	%r785, %r4111, %r784;
	add.s32 	%r4112, %r5842, %r785;
	add.s32 	%r4113, %r4112, 724874;
	cvt.rn.f32.u32 	%f1961, %r4113;
	fma.rn.f32 	%f1962, %f1961, 0f2F800000, 0f2F000000;
	mul.f32 	%f1963, %f1962, %f1962;
	fma.rn.f32 	%f1964, %f1960, %f1960, %f1963;
	sqrt.rn.f32 	%f1965, %f1964;
	setp.le.f32 	%p302, %f1965, 0f3F800000;
	add.f32 	%f1966, %f2896, 0f3F800000;
	selp.f32 	%f2896, %f1966, %f2896, %p302;
	@%p301 bra 	$L__BB1_221;
	setp.eq.s32 	%p303, %r540, 2;
	shr.u32 	%r4114, %r5839, 2;
	xor.b32  	%r4115, %r4114, %r5839;
	shl.b32 	%r4116, %r785, 4;
	shl.b32 	%r4117, %r4115, 1;
	xor.b32  	%r4118, %r4117, %r4116;
	xor.b32  	%r4119, %r4118, %r4115;
	xor.b32  	%r4120, %r4119, %r785;
	add.s32 	%r4121, %r5842, %r4120;
	add.s32 	%r4122, %r4121, 1087311;
	cvt.rn.f32.u32 	%f1967, %r4122;
	fma.rn.f32 	%f1968, %f1967, 0f2F800000, 0f2F000000;
	shr.u32 	%r4123, %r5838, 2;
	xor.b32  	%r4124, %r4123, %r5838;
	shl.b32 	%r4125, %r4120, 4;
	shl.b32 	%r4126, %r4124, 1;
	xor.b32  	%r4127, %r4126, %r4125;
	xor.b32  	%r4128, %r4127, %r4124;
	xor.b32  	%r786, %r4128, %r4120;
	add.s32 	%r4129, %r5842, %r786;
	add.s32 	%r4130, %r4129, 1449748;
	cvt.rn.f32.u32 	%f1969, %r4130;
	fma.rn.f32 	%f1970, %f1969, 0f2F800000, 0f2F000000;
	mul.f32 	%f1971, %f1970, %f1970;
	fma.rn.f32 	%f1972, %f1968, %f1968, %f1971;
	sqrt.rn.f32 	%f1973, %f1972;
	setp.le.f32 	%p304, %f1973, 0f3F800000;
	add.f32 	%f1974, %f2896, 0f3F800000;
	selp.f32 	%f2896, %f1974, %f2896, %p304;
	@%p303 bra 	$L__BB1_221;
	shr.u32 	%r4131, %r5837, 2;
	xor.b32  	%r4132, %r4131, %r5837;
	shl.b32 	%r4133, %r786, 4;
	shl.b32 	%r4134, %r4132, 1;
	xor.b32  	%r4135, %r4134, %r4133;
	xor.b32  	%r4136, %r4135, %r4132;
	xor.b32  	%r4137, %r4136, %r786;
	add.s32 	%r4138, %r5842, %r4137;
	add.s32 	%r4139, %r4138, 1812185;
	cvt.rn.f32.u32 	%f1975, %r4139;
	fma.rn.f32 	%f1976, %f1975, 0f2F800000, 0f2F000000;
	shr.u32 	%r4140, %r784, 2;
	xor.b32  	%r4141, %r4140, %r784;
	shl.b32 	%r4142, %r4137, 4;
	shl.b32 	%r4143, %r4141, 1;
	xor.b32  	%r4144, %r4143, %r4142;
	xor.b32  	%r4145, %r4144, %r4141;
	xor.b32  	%r4146, %r4145, %r4137;
	add.s32 	%r4147, %r5842, %r4146;
	add.s32 	%r4148, %r4147, 2174622;
	cvt.rn.f32.u32 	%f1977, %r4148;
	fma.rn.f32 	%f1978, %f1977, 0f2F800000, 0f2F000000;
	mul.f32 	%f1979, %f1978, %f1978;
	fma.rn.f32 	%f1980, %f1976, %f1976, %f1979;
	sqrt.rn.f32 	%f1981, %f1980;
	setp.le.f32 	%p305, %f1981, 0f3F800000;
	add.f32 	%f1982, %f2896, 0f3F800000;
	selp.f32 	%f2896, %f1982, %f2896, %p305;
$L__BB1_221:
	setp.lt.u32 	%p306, %r539, 3;
	mul.f32 	%f296, %f2896, 0f40800000;
	add.s32 	%r4151, %r543, 4608;
	xor.b32  	%r4152, %r4151, -1429050551;
	mul.lo.s32 	%r4153, %r4152, 1099087573;
	add.s32 	%r5850, %r4153, 5783321;
	xor.b32  	%r5853, %r4153, 362436069;
	add.s32 	%r5854, %r4153, 123456789;
	add.s32 	%r5855, %r4153, -638133224;
	mov.b32 	%r5852, -123459836;
	mov.b32 	%r5851, -589760388;
	mov.f32 	%f2900, 0f00000000;
	@%p306 bra 	$L__BB1_224;
	mov.b32 	%r5849, 0;
	mov.b32 	%r5852, -123459836;
	mov.b32 	%r5851, -589760388;
	mov.f32 	%f2900, 0f00000000;
$L__BB1_223:
	shr.u32 	%r4157, %r5854, 2;
	xor.b32  	%r4158, %r4157, %r5854;
	shl.b32 	%r4159, %r5850, 4;
	shl.b32 	%r4160, %r4158, 1;
	xor.b32  	%r4161, %r4160, %r4159;
	xor.b32  	%r4162, %r4161, %r4158;
	xor.b32  	%r4163, %r4162, %r5850;
	add.s32 	%r4164, %r5855, %r4163;
	add.s32 	%r4165, %r4164, 362437;
	cvt.rn.f32.u32 	%f1986, %r4165;
	fma.rn.f32 	%f1987, %f1986, 0f2F800000, 0f2F000000;
	shr.u32 	%r4166, %r5853, 2;
	xor.b32  	%r4167, %r4166, %r5853;
	shl.b32 	%r4168, %r4163, 4;
	shl.b32 	%r4169, %r4167, 1;
	xor.b32  	%r4170, %r4169, %r4168;
	xor.b32  	%r4171, %r4170, %r4167;
	xor.b32  	%r4172, %r4171, %r4163;
	add.s32 	%r4173, %r5855, %r4172;
	add.s32 	%r4174, %r4173, 724874;
	cvt.rn.f32.u32 	%f1988, %r4174;
	fma.rn.f32 	%f1989, %f1988, 0f2F800000, 0f2F000000;
	mul.f32 	%f1990, %f1989, %f1989;
	fma.rn.f32 	%f1991, %f1987, %f1987, %f1990;
	sqrt.rn.f32 	%f1992, %f1991;
	setp.le.f32 	%p307, %f1992, 0f3F800000;
	add.f32 	%f1993, %f2900, 0f3F800000;
	selp.f32 	%f1994, %f1993, %f2900, %p307;
	shr.u32 	%r4175, %r5852, 2;
	xor.b32  	%r4176, %r4175, %r5852;
	shl.b32 	%r4177, %r4172, 4;
	shl.b32 	%r4178, %r4176, 1;
	xor.b32  	%r4179, %r4178, %r4177;
	xor.b32  	%r4180, %r4179, %r4176;
	xor.b32  	%r4181, %r4180, %r4172;
	add.s32 	%r4182, %r5855, %r4181;
	add.s32 	%r4183, %r4182, 1087311;
	cvt.rn.f32.u32 	%f1995, %r4183;
	fma.rn.f32 	%f1996, %f1995, 0f2F800000, 0f2F000000;
	shr.u32 	%r4184, %r5851, 2;
	xor.b32  	%r4185, %r4184, %r5851;
	shl.b32 	%r4186, %r4181, 4;
	shl.b32 	%r4187, %r4185, 1;
	xor.b32  	%r4188, %r4187, %r4186;
	xor.b32  	%r4189, %r4188, %r4185;
	xor.b32  	%r5854, %r4189, %r4181;
	add.s32 	%r4190, %r5855, %r5854;
	add.s32 	%r4191, %r4190, 1449748;
	cvt.rn.f32.u32 	%f1997, %r4191;
	fma.rn.f32 	%f1998, %f1997, 0f2F800000, 0f2F000000;
	mul.f32 	%f1999, %f1998, %f1998;
	fma.rn.f32 	%f2000, %f1996, %f1996, %f1999;
	sqrt.rn.f32 	%f2001, %f2000;
	setp.le.f32 	%p308, %f2001, 0f3F800000;
	add.f32 	%f2002, %f1994, 0f3F800000;
	selp.f32 	%f2003, %f2002, %f1994, %p308;
	shr.u32 	%r4192, %r5850, 2;
	xor.b32  	%r4193, %r4192, %r5850;
	shl.b32 	%r4194, %r5854, 4;
	shl.b32 	%r4195, %r4193, 1;
	xor.b32  	%r4196, %r4195, %r4194;
	xor.b32  	%r4197, %r4196, %r4193;
	xor.b32  	%r5853, %r4197, %r5854;
	add.s32 	%r4198, %r5855, %r5853;
	add.s32 	%r4199, %r4198, 1812185;
	cvt.rn.f32.u32 	%f2004, %r4199;
	fma.rn.f32 	%f2005, %f2004, 0f2F800000, 0f2F000000;
	shr.u32 	%r4200, %r4163, 2;
	xor.b32  	%r4201, %r4200, %r4163;
	shl.b32 	%r4202, %r5853, 4;
	shl.b32 	%r4203, %r4201, 1;
	xor.b32  	%r4204, %r4203, %r4202;
	xor.b32  	%r4205, %r4204, %r4201;
	xor.b32  	%r5852, %r4205, %r5853;
	add.s32 	%r4206, %r5855, %r5852;
	add.s32 	%r4207, %r4206, 2174622;
	cvt.rn.f32.u32 	%f2006, %r4207;
	fma.rn.f32 	%f2007, %f2006, 0f2F800000, 0f2F000000;
	mul.f32 	%f2008, %f2007, %f2007;
	fma.rn.f32 	%f2009, %f2005, %f2005, %f2008;
	sqrt.rn.f32 	%f2010, %f2009;
	setp.le.f32 	%p309, %f2010, 0f3F800000;
	add.f32 	%f2011, %f2003, 0f3F800000;
	selp.f32 	%f2012, %f2011, %f2003, %p309;
	shr.u32 	%r4208, %r4172, 2;
	xor.b32  	%r4209, %r4208, %r4172;
	shl.b32 	%r4210, %r5852, 4;
	shl.b32 	%r4211, %r4209, 1;
	xor.b32  	%r4212, %r4211, %r4210;
	xor.b32  	%r4213, %r4212, %r4209;
	xor.b32  	%r5851, %r4213, %r5852;
	add.s32 	%r4214, %r5855, %r5851;
	add.s32 	%r4215, %r4214, 2537059;
	cvt.rn.f32.u32 	%f2013, %r4215;
	fma.rn.f32 	%f2014, %f2013, 0f2F800000, 0f2F000000;
	shr.u32 	%r4216, %r4181, 2;
	xor.b32  	%r4217, %r4216, %r4181;
	shl.b32 	%r4218, %r5851, 4;
	shl.b32 	%r4219, %r4217, 1;
	xor.b32  	%r4220, %r4219, %r4218;
	xor.b32  	%r4221, %r4220, %r4217;
	xor.b32  	%r5850, %r4221, %r5851;
	add.s32 	%r5855, %r5855, 2899496;
	add.s32 	%r4222, %r5850, %r5855;
	cvt.rn.f32.u32 	%f2015, %r4222;
	fma.rn.f32 	%f2016, %f2015, 0f2F800000, 0f2F000000;
	mul.f32 	%f2017, %f2016, %f2016;
	fma.rn.f32 	%f2018, %f2014, %f2014, %f2017;
	sqrt.rn.f32 	%f2019, %f2018;
	setp.le.f32 	%p310, %f2019, 0f3F800000;
	add.f32 	%f2020, %f2012, 0f3F800000;
	selp.f32 	%f2900, %f2020, %f2012, %p310;
	add.s32 	%r5849, %r5849, 4;
	setp.ne.s32 	%p311, %r5849, %r541;
	@%p311 bra 	$L__BB1_223;
$L__BB1_224:
	setp.eq.s32 	%p312, %r540, 0;
	@%p312 bra 	$L__BB1_228;
	setp.eq.s32 	%p313, %r540, 1;
	shr.u32 	%r4223, %r5854, 2;
	xor.b32  	%r4224, %r4223, %r5854;
	shl.b32 	%r4225, %r5850, 4;
	shl.b32 	%r4226, %r4224, 1;
	xor.b32  	%r4227, %r4226, %r4225;
	xor.b32  	%r4228, %r4227, %r4224;
	xor.b32  	%r811, %r4228, %r5850;
	add.s32 	%r4229, %r5855, %r811;
	add.s32 	%r4230, %r4229, 362437;
	cvt.rn.f32.u32 	%f2021, %r4230;
	fma.rn.f32 	%f2022, %f2021, 0f2F800000, 0f2F000000;
	shr.u32 	%r4231, %r5853, 2;
	xor.b32  	%r4232, %r4231, %r5853;
	shl.b32 	%r4233, %r811, 4;
	shl.b32 	%r4234, %r4232, 1;
	xor.b32  	%r4235, %r4234, %r4233;
	xor.b32  	%r4236, %r4235, %r4232;
	xor.b32  	%r812, %r4236, %r811;
	add.s32 	%r4237, %r5855, %r812;
	add.s32 	%r4238, %r4237, 724874;
	cvt.rn.f32.u32 	%f2023, %r4238;
	fma.rn.f32 	%f2024, %f2023, 0f2F800000, 0f2F000000;
	mul.f32 	%f2025, %f2024, %f2024;
	fma.rn.f32 	%f2026, %f2022, %f2022, %f2025;
	sqrt.rn.f32 	%f2027, %f2026;
	setp.le.f32 	%p314, %f2027, 0f3F800000;
	add.f32 	%f2028, %f2900, 0f3F800000;
	selp.f32 	%f2900, %f2028, %f2900, %p314;
	@%p313 bra 	$L__BB1_228;
	setp.eq.s32 	%p315, %r540, 2;
	shr.u32 	%r4239, %r5852, 2;
	xor.b32  	%r4240, %r4239, %r5852;
	shl.b32 	%r4241, %r812, 4;
	shl.b32 	%r4242, %r4240, 1;
	xor.b32  	%r4243, %r4242, %r4241;
	xor.b32  	%r4244, %r4243, %r4240;
	xor.b32  	%r4245, %r4244, %r812;
	add.s32 	%r4246, %r5855, %r4245;
	add.s32 	%r4247, %r4246, 1087311;
	cvt.rn.f32.u32 	%f2029, %r4247;
	fma.rn.f32 	%f2030, %f2029, 0f2F800000, 0f2F000000;
	shr.u32 	%r4248, %r5851, 2;
	xor.b32  	%r4249, %r4248, %r5851;
	shl.b32 	%r4250, %r4245, 4;
	shl.b32 	%r4251, %r4249, 1;
	xor.b32  	%r4252, %r4251, %r4250;
	xor.b32  	%r4253, %r4252, %r4249;
	xor.b32  	%r813, %r4253, %r4245;
	add.s32 	%r4254, %r5855, %r813;
	add.s32 	%r4255, %r4254, 1449748;
	cvt.rn.f32.u32 	%f2031, %r4255;
	fma.rn.f32 	%f2032, %f2031, 0f2F800000, 0f2F000000;
	mul.f32 	%f2033, %f2032, %f2032;
	fma.rn.f32 	%f2034, %f2030, %f2030, %f2033;
	sqrt.rn.f32 	%f2035, %f2034;
	setp.le.f32 	%p316, %f2035, 0f3F800000;
	add.f32 	%f2036, %f2900, 0f3F800000;
	selp.f32 	%f2900, %f2036, %f2900, %p316;
	@%p315 bra 	$L__BB1_228;
	shr.u32 	%r4256, %r5850, 2;
	xor.b32  	%r4257, %r4256, %r5850;
	shl.b32 	%r4258, %r813, 4;
	shl.b32 	%r4259, %r4257, 1;
	xor.b32  	%r4260, %r4259, %r4258;
	xor.b32  	%r4261, %r4260, %r4257;
	xor.b32  	%r4262, %r4261, %r813;
	add.s32 	%r4263, %r5855, %r4262;
	add.s32 	%r4264, %r4263, 1812185;
	cvt.rn.f32.u32 	%f2037, %r4264;
	fma.rn.f32 	%f2038, %f2037, 0f2F800000, 0f2F000000;
	shr.u32 	%r4265, %r811, 2;
	xor.b32  	%r4266, %r4265, %r811;
	shl.b32 	%r4267, %r4262, 4;
	shl.b32 	%r4268, %r4266, 1;
	xor.b32  	%r4269, %r4268, %r4267;
	xor.b32  	%r4270, %r4269, %r4266;
	xor.b32  	%r4271, %r4270, %r4262;
	add.s32 	%r4272, %r5855, %r4271;
	add.s32 	%r4273, %r4272, 2174622;
	cvt.rn.f32.u32 	%f2039, %r4273;
	fma.rn.f32 	%f2040, %f2039, 0f2F800000, 0f2F000000;
	mul.f32 	%f2041, %f2040, %f2040;
	fma.rn.f32 	%f2042, %f2038, %f2038, %f2041;
	sqrt.rn.f32 	%f2043, %f2042;
	setp.le.f32 	%p317, %f2043, 0f3F800000;
	add.f32 	%f2044, %f2900, 0f3F800000;
	selp.f32 	%f2900, %f2044, %f2900, %p317;
$L__BB1_228:
	setp.lt.u32 	%p318, %r539, 3;
	mul.f32 	%f305, %f2900, 0f40800000;
	add.s32 	%r4276, %r543, 5120;
	xor.b32  	%r4277, %r4276, -1429050551;
	mul.lo.s32 	%r4278, %r4277, 1099087573;
	add.s32 	%r5863, %r4278, 5783321;
	xor.b32  	%r5866, %r4278, 362436069;
	add.s32 	%r5867, %r4278, 123456789;
	add.s32 	%r5868, %r4278, -638133224;
	mov.b32 	%r5865, -123459836;
	mov.b32 	%r5864, -589760388;
	mov.f32 	%f2904, 0f00000000;
	@%p318 bra 	$L__BB1_231;
	mov.b32 	%r5862, 0;
	mov.b32 	%r5865, -123459836;
	mov.b32 	%r5864, -589760388;
	mov.f32 	%f2904, 0f00000000;
$L__BB1_230:
	shr.u32 	%r4282, %r5867, 2;
	xor.b32  	%r4283, %r4282, %r5867;
	shl.b32 	%r4284, %r5863, 4;
	shl.b32 	%r4285, %r4283, 1;
	xor.b32  	%r4286, %r4285, %r4284;
	xor.b32  	%r4287, %r4286, %r4283;
	xor.b32  	%r4288, %r4287, %r5863;
	add.s32 	%r4289, %r5868, %r4288;
	add.s32 	%r4290, %r4289, 362437;
	cvt.rn.f32.u32 	%f2048, %r4290;
	fma.rn.f32 	%f2049, %f2048, 0f2F800000, 0f2F000000;
	shr.u32 	%r4291, %r5866, 2;
	xor.b32  	%r4292, %r4291, %r5866;
	shl.b32 	%r4293, %r4288, 4;
	shl.b32 	%r4294, %r4292, 1;
	xor.b32  	%r4295, %r4294, %r4293;
	xor.b32  	%r4296, %r4295, %r4292;
	xor.b32  	%r4297, %r4296, %r4288;
	add.s32 	%r4298, %r5868, %r4297;
	add.s32 	%r4299, %r4298, 724874;
	cvt.rn.f32.u32 	%f2050, %r4299;
	fma.rn.f32 	%f2051, %f2050, 0f2F800000, 0f2F000000;
	mul.f32 	%f2052, %f2051, %f2051;
	fma.rn.f32 	%f2053, %f2049, %f2049, %f2052;
	sqrt.rn.f32 	%f2054, %f2053;
	setp.le.f32 	%p319, %f2054, 0f3F800000;
	add.f32 	%f2055, %f2904, 0f3F800000;
	selp.f32 	%f2056, %f2055, %f2904, %p319;
	shr.u32 	%r4300, %r5865, 2;
	xor.b32  	%r4301, %r4300, %r5865;
	shl.b32 	%r4302, %r4297, 4;
	shl.b32 	%r4303, %r4301, 1;
	xor.b32  	%r4304, %r4303, %r4302;
	xor.b32  	%r4305, %r4304, %r4301;
	xor.b32  	%r4306, %r4305, %r4297;
	add.s32 	%r4307, %r5868, %r4306;
	add.s32 	%r4308, %r4307, 1087311;
	cvt.rn.f32.u32 	%f2057, %r4308;
	fma.rn.f32 	%f2058, %f2057, 0f2F800000, 0f2F000000;
	shr.u32 	%r4309, %r5864, 2;
	xor.b32  	%r4310, %r4309, %r5864;
	shl.b32 	%r4311, %r4306, 4;
	shl.b32 	%r4312, %r4310, 1;
	xor.b32  	%r4313, %r4312, %r4311;
	xor.b32  	%r4314, %r4313, %r4310;
	xor.b32  	%r5867, %r4314, %r4306;
	add.s32 	%r4315, %r5868, %r5867;
	add.s32 	%r4316, %r4315, 1449748;
	cvt.rn.f32.u32 	%f2059, %r4316;
	fma.rn.f32 	%f2060, %f2059, 0f2F800000, 0f2F000000;
	mul.f32 	%f2061, %f2060, %f2060;
	fma.rn.f32 	%f2062, %f2058, %f2058, %f2061;
	sqrt.rn.f32 	%f2063, %f2062;
	setp.le.f32 	%p320, %f2063, 0f3F800000;
	add.f32 	%f2064, %f2056, 0f3F800000;
	selp.f32 	%f2065, %f2064, %f2056, %p320;
	shr.u32 	%r4317, %r5863, 2;
	xor.b32  	%r4318, %r4317, %r5863;
	shl.b32 	%r4319, %r5867, 4;
	shl.b32 	%r4320, %r4318, 1;
	xor.b32  	%r4321, %r4320, %r4319;
	xor.b32  	%r4322, %r4321, %r4318;
	xor.b32  	%r5866, %r4322, %r5867;
	add.s32 	%r4323, %r5868, %r5866;
	add.s32 	%r4324, %r4323, 1812185;
	cvt.rn.f32.u32 	%f2066, %r4324;
	fma.rn.f32 	%f2067, %f2066, 0f2F800000, 0f2F000000;
	shr.u32 	%r4325, %r4288, 2;
	xor.b32  	%r4326, %r4325, %r4288;
	shl.b32 	%r4327, %r5866, 4;
	shl.b32 	%r4328, %r4326, 1;
	xor.b32  	%r4329, %r4328, %r4327;
	xor.b32  	%r4330, %r4329, %r4326;
	xor.b32  	%r5865, %r4330, %r5866;
	add.s32 	%r4331, %r5868, %r5865;
	add.s32 	%r4332, %r4331, 2174622;
	cvt.rn.f32.u32 	%f2068, %r4332;
	fma.rn.f32 	%f2069, %f2068, 0f2F800000, 0f2F000000;
	mul.f32 	%f2070, %f2069, %f2069;
	fma.rn.f32 	%f2071, %f2067, %f2067, %f2070;
	sqrt.rn.f32 	%f2072, %f2071;
	setp.le.f32 	%p321, %f2072, 0f3F800000;
	add.f32 	%f2073, %f2065, 0f3F800000;
	selp.f32 	%f2074, %f2073, %f2065, %p321;
	shr.u32 	%r4333, %r4297, 2;
	xor.b32  	%r4334, %r4333, %r4297;
	shl.b32 	%r4335, %r5865, 4;
	shl.b32 	%r4336, %r4334, 1;
	xor.b32  	%r4337, %r4336, %r4335;
	xor.b32  	%r4338, %r4337, %r4334;
	xor.b32  	%r5864, %r4338, %r5865;
	add.s32 	%r4339, %r5868, %r5864;
	add.s32 	%r4340, %r4339, 2537059;
	cvt.rn.f32.u32 	%f2075, %r4340;
	fma.rn.f32 	%f2076, %f2075, 0f2F800000, 0f2F000000;
	shr.u32 	%r4341, %r4306, 2;
	xor.b32  	%r4342, %r4341, %r4306;
	shl.b32 	%r4343, %r5864, 4;
	shl.b32 	%r4344, %r4342, 1;
	xor.b32  	%r4345, %r4344, %r4343;
	xor.b32  	%r4346, %r4345, %r4342;
	xor.b32  	%r5863, %r4346, %r5864;
	add.s32 	%r5868, %r5868, 2899496;
	add.s32 	%r4347, %r5863, %r5868;
	cvt.rn.f32.u32 	%f2077, %r4347;
	fma.rn.f32 	%f2078, %f2077, 0f2F800000, 0f2F000000;
	mul.f32 	%f2079, %f2078, %f2078;
	fma.rn.f32 	%f2080, %f2076, %f2076, %f2079;
	sqrt.rn.f32 	%f2081, %f2080;
	setp.le.f32 	%p322, %f2081, 0f3F800000;
	add.f32 	%f2082, %f2074, 0f3F800000;
	selp.f32 	%f2904, %f2082, %f2074, %p322;
	add.s32 	%r5862, %r5862, 4;
	setp.ne.s32 	%p323, %r5862, %r541;
	@%p323 bra 	$L__BB1_230;
$L__BB1_231:
	setp.eq.s32 	%p324, %r540, 0;
	@%p324 bra 	$L__BB1_235;
	setp.eq.s32 	%p325, %r540, 1;
	shr.u32 	%r4348, %r5867, 2;
	xor.b32  	%r4349, %r4348, %r5867;
	shl.b32 	%r4350, %r5863, 4;
	shl.b32 	%r4351, %r4349, 1;
	xor.b32  	%r4352, %r4351, %r4350;
	xor.b32  	%r4353, %r4352, %r4349;
	xor.b32  	%r838, %r4353, %r5863;
	add.s32 	%r4354, %r5868, %r838;
	add.s32 	%r4355, %r4354, 362437;
	cvt.rn.f32.u32 	%f2083, %r4355;
	fma.rn.f32 	%f2084, %f2083, 0f2F800000, 0f2F000000;
	shr.u32 	%r4356, %r5866, 2;
	xor.b32  	%r4357, %r4356, %r5866;
	shl.b32 	%r4358, %r838, 4;
	shl.b32 	%r4359, %r4357, 1;
	xor.b32  	%r4360, %r4359, %r4358;
	xor.b32  	%r4361, %r4360, %r4357;
	xor.b32  	%r839, %r4361, %r838;
	add.s32 	%r4362, %r5868, %r839;
	add.s32 	%r4363, %r4362, 724874;
	cvt.rn.f32.u32 	%f2085, %r4363;
	fma.rn.f32 	%f2086, %f2085, 0f2F800000, 0f2F000000;
	mul.f32 	%f2087, %f2086, %f2086;
	fma.rn.f32 	%f2088, %f2084, %f2084, %f2087;
	sqrt.rn.f32 	%f2089, %f2088;
	setp.le.f32 	%p326, %f2089, 0f3F800000;
	add.f32 	%f2090, %f2904, 0f3F800000;
	selp.f32 	%f2904, %f2090, %f2904, %p326;
	@%p325 bra 	$L__BB1_235;
	setp.eq.s32 	%p327, %r540, 2;
	shr.u32 	%r4364, %r5865, 2;
	xor.b32  	%r4365, %r4364, %r5865;
	shl.b32 	%r4366, %r839, 4;
	shl.b32 	%r4367, %r4365, 1;
	xor.b32  	%r4368, %r4367, %r4366;
	xor.b32  	%r4369, %r4368, %r4365;
	xor.b32  	%r4370, %r4369, %r839;
	add.s32 	%r4371, %r5868, %r4370;
	add.s32 	%r4372, %r4371, 1087311;
	cvt.rn.f32.u32 	%f2091, %r4372;
	fma.rn.f32 	%f2092, %f2091, 0f2F800000, 0f2F000000;
	shr.u32 	%r4373, %r5864, 2;
	xor.b32  	%r4374, %r4373, %r5864;
	shl.b32 	%r4375, %r4370, 4;
	shl.b32 	%r4376, %r4374, 1;
	xor.b32  	%r4377, %r4376, %r4375;
	xor.b32  	%r4378, %r4377, %r4374;
	xor.b32  	%r840, %r4378, %r4370;
	add.s32 	%r4379, %r5868, %r840;
	add.s32 	%r4380, %r4379, 1449748;
	cvt.rn.f32.u32 	%f2093, %r4380;
	fma.rn.f32 	%f2094, %f2093, 0f2F800000, 0f2F000000;
	mul.f32 	%f2095, %f2094, %f2094;
	fma.rn.f32 	%f2096, %f2092, %f2092, %f2095;
	sqrt.rn.f32 	%f2097, %f2096;
	setp.le.f32 	%p328, %f2097, 0f3F800000;
	add.f32 	%f2098, %f2904, 0f3F800000;
	selp.f32 	%f2904, %f2098, %f2904, %p328;
	@%p327 bra 	$L__BB1_235;
	shr.u32 	%r4381, %r5863, 2;
	xor.b32  	%r4382, %r4381, %r5863;
	shl.b32 	%r4383, %r840, 4;
	shl.b32 	%r4384, %r4382, 1;
	xor.b32  	%r4385, %r4384, %r4383;
	xor.b32  	%r4386, %r4385, %r4382;
	xor.b32  	%r4387, %r4386, %r840;
	add.s32 	%r4388, %r5868, %r4387;
	add.s32 	%r4389, %r4388, 1812185;
	cvt.rn.f32.u32 	%f2099, %r4389;
	fma.rn.f32 	%f2100, %f2099, 0f2F800000, 0f2F000000;
	shr.u32 	%r4390, %r838, 2;
	xor.b32  	%r4391, %r4390, %r838;
	shl.b32 	%r4392, %r4387, 4;
	shl.b32 	%r4393, %r4391, 1;
	xor.b32  	%r4394, %r4393, %r4392;
	xor.b32  	%r4395, %r4394, %r4391;
	xor.b32  	%r4396, %r4395, %r4387;
	add.s32 	%r4397, %r5868, %r4396;
	add.s32 	%r4398, %r4397, 2174622;
	cvt.rn.f32.u32 	%f2101, %r4398;
	fma.rn.f32 	%f2102, %f2101, 0f2F800000, 0f2F000000;
	mul.f32 	%f2103, %f2102, %f2102;
	fma.rn.f32 	%f2104, %f2100, %f2100, %f2103;
	sqrt.rn.f32 	%f2105, %f2104;
	setp.le.f32 	%p329, %f2105, 0f3F800000;
	add.f32 	%f2106, %f2904, 0f3F800000;
	selp.f32 	%f2904, %f2106, %f2904, %p329;
$L__BB1_235:
	setp.lt.u32 	%p330, %r539, 3;
	mul.f32 	%f314, %f2904, 0f40800000;
	add.s32 	%r4401, %r543, 5632;
	xor.b32  	%r4402, %r4401, -1429050551;
	mul.lo.s32 	%r4403, %r4402, 1099087573;
	add.s32 	%r5876, %r4403, 5783321;
	xor.b32  	%r5879, %r4403, 362436069;
	add.s32 	%r5880, %r4403, 123456789;
	add.s32 	%r5881, %r4403, -638133224;
	mov.b32 	%r5878, -123459836;
	mov.b32 	%r5877, -589760388;
	mov.f32 	%f2908, 0f00000000;
	@%p330 bra 	$L__BB1_238;
	mov.b32 	%r5875, 0;
	mov.b32 	%r5878, -123459836;
	mov.b32 	%r5877, -589760388;
	mov.f32 	%f2908, 0f00000000;
$L__BB1_237:
	shr.u32 	%r4407, %r5880, 2;
	xor.b32  	%r4408, %r4407, %r5880;
	shl.b32 	%r4409, %r5876, 4;
	shl.b32 	%r4410, %r4408, 1;
	xor.b32  	%r4411, %r4410, %r4409;
	xor.b32  	%r4412, %r4411, %r4408;
	xor.b32  	%r4413, %r4412, %r5876;
	add.s32 	%r4414, %r5881, %r4413;
	add.s32 	%r4415, %r4414, 362437;
	cvt.rn.f32.u32 	%f2110, %r4415;
	fma.rn.f32 	%f2111, %f2110, 0f2F800000, 0f2F000000;
	shr.u32 	%r4416, %r5879, 2;
	xor.b32  	%r4417, %r4416, %r5879;
	shl.b32 	%r4418, %r4413, 4;
	shl.b32 	%r4419, %r4417, 1;
	xor.b32  	%r4420, %r4419, %r4418;
	xor.b32  	%r4421, %r4420, %r4417;
	xor.b32  	%r4422, %r4421, %r4413;
	add.s32 	%r4423, %r5881, %r4422;
	add.s32 	%r4424, %r4423, 724874;
	cvt.rn.f32.u32 	%f2112, %r4424;
	fma.rn.f32 	%f2113, %f2112, 0f2F800000, 0f2F000000;
	mul.f32 	%f2114, %f2113, %f2113;
	fma.rn.f32 	%f2115, %f2111, %f2111, %f2114;
	sqrt.rn.f32 	%f2116, %f2115;
	setp.le.f32 	%p331, %f2116, 0f3F800000;
	add.f32 	%f2117, %f2908, 0f3F800000;
	selp.f32 	%f2118, %f2117, %f2908, %p331;
	shr.u32 	%r4425, %r5878, 2;
	xor.b32  	%r4426, %r4425, %r5878;
	shl.b32 	%r4427, %r4422, 4;
	shl.b32 	%r4428, %r4426, 1;
	xor.b32  	%r4429, %r4428, %r4427;
	xor.b32  	%r4430, %r4429, %r4426;
	xor.b32  	%r4431, %r4430, %r4422;
	add.s32 	%r4432, %r5881, %r4431;
	add.s32 	%r4433, %r4432, 1087311;
	cvt.rn.f32.u32 	%f2119, %r4433;
	fma.rn.f32 	%f2120, %f2119, 0f2F800000, 0f2F000000;
	shr.u32 	%r4434, %r5877, 2;
	xor.b32  	%r4435, %r4434, %r5877;
	shl.b32 	%r4436, %r4431, 4;
	shl.b32 	%r4437, %r4435, 1;
	xor.b32  	%r4438, %r4437, %r4436;
	xor.b32  	%r4439, %r4438, %r4435;
	xor.b32  	%r5880, %r4439, %r4431;
	add.s32 	%r4440, %r5881, %r5880;
	add.s32 	%r4441, %r4440, 1449748;
	cvt.rn.f32.u32 	%f2121, %r4441;
	fma.rn.f32 	%f2122, %f2121, 0f2F800000, 0f2F000000;
	mul.f32 	%f2123, %f2122, %f2122;
	fma.rn.f32 	%f2124, %f2120, %f2120, %f2123;
	sqrt.rn.f32 	%f2125, %f2124;
	setp.le.f32 	%p332, %f2125, 0f3F800000;
	add.f32 	%f2126, %f2118, 0f3F800000;
	selp.f32 	%f2127, %f2126, %f2118, %p332;
	shr.u32 	%r4442, %r5876, 2;
	xor.b32  	%r4443, %r4442, %r5876;
	shl.b32 	%r4444, %r5880, 4;
	shl.b32 	%r4445, %r4443, 1;
	xor.b32  	%r4446, %r4445, %r4444;
	xor.b32  	%r4447, %r4446, %r4443;
	xor.b32  	%r5879, %r4447, %r5880;
	add.s32 	%r4448, %r5881, %r5879;
	add.s32 	%r4449, %r4448, 1812185;
	cvt.rn.f32.u32 	%f2128, %r4449;
	fma.rn.f32 	%f2129, %f2128, 0f2F800000, 0f2F000000;
	shr.u32 	%r4450, %r4413, 2;
	xor.b32  	%r4451, %r4450, %r4413;
	shl.b32 	%r4452, %r5879, 4;
	shl.b32 	%r4453, %r4451, 1;
	xor.b32  	%r4454, %r4453, %r4452;
	xor.b32  	%r4455, %r4454, %r4451;
	xor.b32  	%r5878, %r4455, %r5879;
	add.s32 	%r4456, %r5881, %r5878;
	add.s32 	%r4457, %r4456, 2174622;
	cvt.rn.f32.u32 	%f2130, %r4457;
	fma.rn.f32 	%f2131, %f2130, 0f2F800000, 0f2F000000;
	mul.f32 	%f2132, %f2131, %f2131;
	fma.rn.f32 	%f2133, %f2129, %f2129, %f2132;
	sqrt.rn.f32 	%f2134, %f2133;
	setp.le.f32 	%p333, %f2134, 0f3F800000;
	add.f32 	%f2135, %f2127, 0f3F800000;
	selp.f32 	%f2136, %f2135, %f2127, %p333;
	shr.u32 	%r4458, %r4422, 2;
	xor.b32  	%r4459, %r4458, %r4422;
	shl.b32 	%r4460, %r5878, 4;
	shl.b32 	%r4461, %r4459, 1;
	xor.b32  	%r4462, %r4461, %r4460;
	xor.b32  	%r4463, %r4462, %r4459;
	xor.b32  	%r5877, %r4463, %r5878;
	add.s32 	%r4464, %r5881, %r5877;
	add.s32 	%r4465, %r4464, 2537059;
	cvt.rn.f32.u32 	%f2137, %r4465;
	fma.rn.f32 	%f2138, %f2137, 0f2F800000, 0f2F000000;
	shr.u32 	%r4466, %r4431, 2;
	xor.b32  	%r4467, %r4466, %r4431;
	shl.b32 	%r4468, %r5877, 4;
	shl.b32 	%r4469, %r4467, 1;
	xor.b32  	%r4470, %r4469, %r4468;
	xor.b32  	%r4471, %r4470, %r4467;
	xor.b32  	%r5876, %r4471, %r5877;
	add.s32 	%r5881, %r5881, 2899496;
	add.s32 	%r4472, %r5876, %r5881;
	cvt.rn.f32.u32 	%f2139, %r4472;
	fma.rn.f32 	%f2140, %f2139, 0f2F800000, 0f2F000000;
	mul.f32 	%f2141, %f2140, %f2140;
	fma.rn.f32 	%f2142, %f2138, %f2138, %f2141;
	sqrt.rn.f32 	%f2143, %f2142;
	setp.le.f32 	%p334, %f2143, 0f3F800000;
	add.f32 	%f2144, %f2136, 0f3F800000;
	selp.f32 	%f2908, %f2144, %f2136, %p334;
	add.s32 	%r5875, %r5875, 4;
	setp.ne.s32 	%p335, %r5875, %r541;
	@%p335 bra 	$L__BB1_237;
$L__BB1_238:
	setp.eq.s32 	%p336, %r540, 0;
	@%p336 bra 	$L__BB1_242;
	setp.eq.s32 	%p337, %r540, 1;
	shr.u32 	%r4473, %r5880, 2;
	xor.b32  	%r4474, %r4473, %r5880;
	shl.b32 	%r4475, %r5876, 4;
	shl.b32 	%r4476, %r4474, 1;
	xor.b32  	%r4477, %r4476, %r4475;
	xor.b32  	%r4478, %r4477, %r4474;
	xor.b32  	%r865, %r4478, %r5876;
	add.s32 	%r4479, %r5881, %r865;
	add.s32 	%r4480, %r4479, 362437;
	cvt.rn.f32.u32 	%f2145, %r4480;
	fma.rn.f32 	%f2146, %f2145, 0f2F800000, 0f2F000000;
	shr.u32 	%r4481, %r5879, 2;
	xor.b32  	%r4482, %r4481, %r5879;
	shl.b32 	%r4483, %r865, 4;
	shl.b32 	%r4484, %r4482, 1;
	xor.b32  	%r4485, %r4484, %r4483;
	xor.b32  	%r4486, %r4485, %r4482;
	xor.b32  	%r866, %r4486, %r865;
	add.s32 	%r4487, %r5881, %r866;
	add.s32 	%r4488, %r4487, 724874;
	cvt.rn.f32.u32 	%f2147, %r4488;
	fma.rn.f32 	%f2148, %f2147, 0f2F800000, 0f2F000000;
	mul.f32 	%f2149, %f2148, %f2148;
	fma.rn.f32 	%f2150, %f2146, %f2146, %f2149;
	sqrt.rn.f32 	%f2151, %f2150;
	setp.le.f32 	%p338, %f2151, 0f3F800000;
	add.f32 	%f2152, %f2908, 0f3F800000;
	selp.f32 	%f2908, %f2152, %f2908, %p338;
	@%p337 bra 	$L__BB1_242;
	setp.eq.s32 	%p339, %r540, 2;
	shr.u32 	%r4489, %r5878, 2;
	xor.b32  	%r4490, %r4489, %r5878;
	shl.b32 	%r4491, %r866, 4;
	shl.b32 	%r4492, %r4490, 1;
	xor.b32  	%r4493, %r4492, %r4491;
	xor.b32  	%r4494, %r4493, %r4490;
	xor.b32  	%r4495, %r4494, %r866;
	add.s32 	%r4496, %r5881, %r4495;
	add.s32 	%r4497, %r4496, 1087311;
	cvt.rn.f32.u32 	%f2153, %r4497;
	fma.rn.f32 	%f2154, %f2153, 0f2F800000, 0f2F000000;
	shr.u32 	%r4498, %r5877, 2;
	xor.b32  	%r4499, %r4498, %r5877;
	shl.b32 	%r4500, %r4495, 4;
	shl.b32 	%r4501, %r4499, 1;
	xor.b32  	%r4502, %r4501, %r4500;
	xor.b32  	%r4503, %r4502, %r4499;
	xor.b32  	%r867, %r4503, %r4495;
	add.s32 	%r4504, %r5881, %r867;
	add.s32 	%r4505, %r4504, 1449748;
	cvt.rn.f32.u32 	%f2155, %r4505;
	fma.rn.f32 	%f2156, %f2155, 0f2F800000, 0f2F000000;
	mul.f32 	%f2157, %f2156, %f2156;
	fma.rn.f32 	%f2158, %f2154, %f2154, %f2157;
	sqrt.rn.f32 	%f2159, %f2158;
	setp.le.f32 	%p340, %f2159, 0f3F800000;
	add.f32 	%f2160, %f2908, 0f3F800000;
	selp.f32 	%f2908, %f2160, %f2908, %p340;
	@%p339 bra 	$L__BB1_242;
	shr.u32 	%r4506, %r5876, 2;
	xor.b32  	%r4507, %r4506, %r5876;
	shl.b32 	%r4508, %r867, 4;
	shl.b32 	%r4509, %r4507, 1;
	xor.b32  	%r4510, %r4509, %r4508;
	xor.b32  	%r4511, %r4510, %r4507;
	xor.b32  	%r4512, %r4511, %r867;
	add.s32 	%r4513, %r5881, %r4512;
	add.s32 	%r4514, %r4513, 1812185;
	cvt.rn.f32.u32 	%f2161, %r4514;
	fma.rn.f32 	%f2162, %f2161, 0f2F800000, 0f2F000000;
	shr.u32 	%r4515, %r865, 2;
	xor.b32  	%r4516, %r4515, %r865;
	shl.b32 	%r4517, %r4512, 4;
	shl.b32 	%r4518, %r4516, 1;
	xor.b32  	%r4519, %r4518, %r4517;
	xor.b32  	%r4520, %r4519, %r4516;
	xor.b32  	%r4521, %r4520, %r4512;
	add.s32 	%r4522, %r5881, %r4521;
	add.s32 	%r4523, %r4522, 2174622;
	cvt.rn.f32.u32 	%f2163, %r4523;
	fma.rn.f32 	%f2164, %f2163, 0f2F800000, 0f2F000000;
	mul.f32 	%f2165, %f2164, %f2164;
	fma.rn.f32 	%f2166, %f2162, %f2162, %f2165;
	sqrt.rn.f32 	%f2167, %f2166;
	setp.le.f32 	%p341, %f2167, 0f3F800000;
	add.f32 	%f2168, %f2908, 0f3F800000;
	selp.f32 	%f2908, %f2168, %f2908, %p341;
$L__BB1_242:
	setp.lt.u32 	%p342, %r539, 3;
	mul.f32 	%f323, %f2908, 0f40800000;
	add.s32 	%r4526, %r543, 6144;
	xor.b32  	%r4527, %r4526, -1429050551;
	mul.lo.s32 	%r4528, %r4527, 1099087573;
	add.s32 	%r5889, %r4528, 5783321;
	xor.b32  	%r5892, %r4528, 362436069;
	add.s32 	%r5893, %r4528, 123456789;
	add.s32 	%r5894, %r4528, -638133224;
	mov.b32 	%r5891, -123459836;
	mov.b32 	%r5890, -589760388;
	mov.f32 	%f2912, 0f00000000;
	@%p342 bra 	$L__BB1_245;
	mov.b32 	%r5888, 0;
	mov.b32 	%r5891, -123459836;
	mov.b32 	%r5890, -589760388;
	mov.f32 	%f2912, 0f00000000;
$L__BB1_244:
	shr.u32 	%r4532, %r5893, 2;
	xor.b32  	%r4533, %r4532, %r5893;
	shl.b32 	%r4534, %r5889, 4;
	shl.b32 	%r4535, %r4533, 1;
	xor.b32  	%r4536, %r4535, %r4534;
	xor.b32  	%r4537, %r4536, %r4533;
	xor.b32  	%r4538, %r4537, %r5889;
	add.s32 	%r4539, %r5894, %r4538;
	add.s32 	%r4540, %r4539, 362437;
	cvt.rn.f32.u32 	%f2172, %r4540;
	fma.rn.f32 	%f2173, %f2172, 0f2F800000, 0f2F000000;
	shr.u32 	%r4541, %r5892, 2;
	xor.b32  	%r4542, %r4541, %r5892;
	shl.b32 	%r4543, %r4538, 4;
	shl.b32 	%r4544, %r4542, 1;
	xor.b32  	%r4545, %r4544, %r4543;
	xor.b32  	%r4546, %r4545, %r4542;
	xor.b32  	%r4547, %r4546, %r4538;
	add.s32 	%r4548, %r5894, %r4547;
	add.s32 	%r4549, %r4548, 724874;
	cvt.rn.f32.u32 	%f2174, %r4549;
	fma.rn.f32 	%f2175, %f2174, 0f2F800000, 0f2F000000;
	mul.f32 	%f2176, %f2175, %f2175;
	fma.rn.f32 	%f2177, %f2173, %f2173, %f2176;
	sqrt.rn.f32 	%f2178, %f2177;
	setp.le.f32 	%p343, %f2178, 0f3F800000;
	add.f32 	%f2179, %f2912, 0f3F800000;
	selp.f32 	%f2180, %f2179, %f2912, %p343;
	shr.u32 	%r4550, %r5891, 2;
	xor.b32  	%r4551, %r4550, %r5891;
	shl.b32 	%r4552, %r4547, 4;
	shl.b32 	%r4553, %r4551, 1;
	xor.b32  	%r4554, %r4553, %r4552;
	xor.b32  	%r4555, %r4554, %r4551;
	xor.b32  	%r4556, %r4555, %r4547;
	add.s32 	%r4557, %r5894, %r4556;
	add.s32 	%r4558, %r4557, 1087311;
	cvt.rn.f32.u32 	%f2181, %r4558;
	fma.rn.f32 	%f2182, %f2181, 0f2F800000, 0f2F000000;
	shr.u32 	%r4559, %r5890, 2;
	xor.b32  	%r4560, %r4559, %r5890;
	shl.b32 	%r4561, %r4556, 4;
	shl.b32 	%r4562, %r4560, 1;
	xor.b32  	%r4563, %r4562, %r4561;
	xor.b32  	%r4564, %r4563, %r4560;
	xor.b32  	%r5893, %r4564, %r4556;
	add.s32 	%r4565, %r5894, %r5893;
	add.s32 	%r4566, %r4565, 1449748;
	cvt.rn.f32.u32 	%f2183, %r4566;
	fma.rn.f32 	%f2184, %f2183, 0f2F800000, 0f2F000000;
	mul.f32 	%f2185, %f2184, %f2184;
	fma.rn.f32 	%f2186, %f2182, %f2182, %f2185;
	sqrt.rn.f32 	%f2187, %f2186;
	setp.le.f32 	%p344, %f2187, 0f3F800000;
	add.f32 	%f2188, %f2180, 0f3F800000;
	selp.f32 	%f2189, %f2188, %f2180, %p344;
	shr.u32 	%r4567, %r5889, 2;
	xor.b32  	%r4568, %r4567, %r5889;
	shl.b32 	%r4569, %r5893, 4;
	shl.b32 	%r4570, %r4568, 1;
	xor.b32  	%r4571, %r4570, %r4569;
	xor.b32  	%r4572, %r4571, %r4568;
	xor.b32  	%r5892, %r4572, %r5893;
	add.s32 	%r4573, %r5894, %r5892;
	add.s32 	%r4574, %r4573, 1812185;
	cvt.rn.f32.u32 	%f2190, %r4574;
	fma.rn.f32 	%f2191, %f2190, 0f2F800000, 0f2F000000;
	shr.u32 	%r4575, %r4538, 2;
	xor.b32  	%r4576, %r4575, %r4538;
	shl.b32 	%r4577, %r5892, 4;
	shl.b32 	%r4578, %r4576, 1;
	xor.b32  	%r4579, %r4578, %r4577;
	xor.b32  	%r4580, %r4579, %r4576;
	xor.b32  	%r5891, %r4580, %r5892;
	add.s32 	%r4581, %r5894, %r5891;
	add.s32 	%r4582, %r4581, 2174622;
	cvt.rn.f32.u32 	%f2192, %r4582;
	fma.rn.f32 	%f2193, %f2192, 0f2F800000, 0f2F000000;
	mul.f32 	%f2194, %f2193, %f2193;
	fma.rn.f32 	%f2195, %f2191, %f2191, %f2194;
	sqrt.rn.f32 	%f2196, %f2195;
	setp.le.f32 	%p345, %f2196, 0f3F800000;
	add.f32 	%f2197, %f2189, 0f3F800000;
	selp.f32 	%f2198, %f2197, %f2189, %p345;
	shr.u32 	%r4583, %r4547, 2;
	xor.b32  	%r4584, %r4583, %r4547;
	shl.b32 	%r4585, %r5891, 4;
	shl.b32 	%r4586, %r4584, 1;
	xor.b32  	%r4587, %r4586, %r4585;
	xor.b32  	%r4588, %r4587, %r4584;
	xor.b32  	%r5890, %r4588, %r5891;
	add.s32 	%r4589, %r5894, %r5890;
	add.s32 	%r4590, %r4589, 2537059;
	cvt.rn.f32.u32 	%f2199, %r4590;
	fma.rn.f32 	%f2200, %f2199, 0f2F800000, 0f2F000000;
	shr.u32 	%r4591, %r4556, 2;
	xor.b32  	%r4592, %r4591, %r4556;
	shl.b32 	%r4593, %r5890, 4;
	shl.b32 	%r4594, %r4592, 1;
	xor.b32  	%r4595, %r4594, %r4593;
	xor.b32  	%r4596, %r4595, %r4592;
	xor.b32  	%r5889, %r4596, %r5890;
	add.s32 	%r5894, %r5894, 2899496;
	add.s32 	%r4597, %r5889, %r5894;
	cvt.rn.f32.u32 	%f2201, %r4597;
	fma.rn.f32 	%f2202, %f2201, 0f2F800000, 0f2F000000;
	mul.f32 	%f2203, %f2202, %f2202;
	fma.rn.f32 	%f2204, %f2200, %f2200, %f2203;
	sqrt.rn.f32 	%f2205, %f2204;
	setp.le.f32 	%p346, %f2205, 0f3F800000;
	add.f32 	%f2206, %f2198, 0f3F800000;
	selp.f32 	%f2912, %f2206, %f2198, %p346;
	add.s32 	%r5888, %r5888, 4;
	setp.ne.s32 	%p347, %r5888, %r541;
	@%p347 bra 	$L__BB1_244;
$L__BB1_245:
	setp.eq.s32 	%p348, %r540, 0;
	@%p348 bra 	$L__BB1_249;
	setp.eq.s32 	%p349, %r540, 1;
	shr.u32 	%r4598, %r5893, 2;
	xor.b32  	%r4599, %r4598, %r5893;
	shl.b32 	%r4600, %r5889, 4;
	shl.b32 	%r4601, %r4599, 1;
	xor.b32  	%r4602, %r4601, %r4600;
	xor.b32  	%r4603, %r4602, %r4599;
	xor.b32  	%r892, %r4603, %r5889;
	add.s32 	%r4604, %r5894, %r892;
	add.s32 	%r4605, %r4604, 362437;
	cvt.rn.f32.u32 	%f2207, %r4605;
	fma.rn.f32 	%f2208, %f2207, 0f2F800000, 0f2F000000;
	shr.u32 	%r4606, %r5892, 2;
	xor.b32  	%r4607, %r4606, %r5892;
	shl.b32 	%r4608, %r892, 4;
	shl.b32 	%r4609, %r4607, 1;
	xor.b32  	%r4610, %r4609, %r4608;
	xor.b32  	%r4611, %r4610, %r4607;
	xor.b32  	%r893, %r4611, %r892;
	add.s32 	%r4612, %r5894, %r893;
	add.s32 	%r4613, %r4612, 724874;
	cvt.rn.f32.u32 	%f2209, %r4613;
	fma.rn.f32 	%f2210, %f2209, 0f2F800000, 0f2F000000;
	mul.f32 	%f2211, %f2210, %f2210;
	fma.rn.f32 	%f2212, %f2208, %f2208, %f2211;
	sqrt.rn.f32 	%f2213, %f2212;
	setp.le.f32 	%p350, %f2213, 0f3F800000;
	add.f32 	%f2214, %f2912, 0f3F800000;
	selp.f32 	%f2912, %f2214, %f2912, %p350;
	@%p349 bra 	$L__BB1_249;
	setp.eq.s32 	%p351, %r540, 2;
	shr.u32 	%r4614, %r5891, 2;
	xor.b32  	%r4615, %r4614, %r5891;
	shl.b32 	%r4616, %r893, 4;
	shl.b32 	%r4617, %r4615, 1;
	xor.b32  	%r4618, %r4617, %r4616;
	xor.b32  	%r4619, %r4618, %r4615;
	xor.b32  	%r4620, %r4619, %r893;
	add.s32 	%r4621, %r5894, %r4620;
	add.s32 	%r4622, %r4621, 1087311;
	cvt.rn.f32.u32 	%f2215, %r4622;
	fma.rn.f32 	%f2216, %f2215, 0f2F800000, 0f2F000000;
	shr.u32 	%r4623, %r5890, 2;
	xor.b32  	%r4624, %r4623, %r5890;
	shl.b32 	%r4625, %r4620, 4;
	shl.b32 	%r4626, %r4624, 1;
	xor.b32  	%r4627, %r4626, %r4625;
	xor.b32  	%r4628, %r4627, %r4624;
	xor.b32  	%r894, %r4628, %r4620;
	add.s32 	%r4629, %r5894, %r894;
	add.s32 	%r4630, %r4629, 1449748;
	cvt.rn.f32.u32 	%f2217, %r4630;
	fma.rn.f32 	%f2218, %f2217, 0f2F800000, 0f2F000000;
	mul.f32 	%f2219, %f2218, %f2218;
	fma.rn.f32 	%f2220, %f2216, %f2216, %f2219;
	sqrt.rn.f32 	%f2221, %f2220;
	setp.le.f32 	%p352, %f2221, 0f3F800000;
	add.f32 	%f2222, %f2912, 0f3F800000;
	selp.f32 	%f2912, %f2222, %f2912, %p352;
	@%p351 bra 	$L__BB1_249;
	shr.u32 	%r4631, %r5889, 2;
	xor.b32  	%r4632, %r4631, %r5889;
	shl.b32 	%r4633, %r894, 4;
	shl.b32 	%r4634, %r4632, 1;
	xor.b32  	%r4635, %r4634, %r4633;
	xor.b32  	%r4636, %r4635, %r4632;
	xor.b32  	%r4637, %r4636, %r894;
	add.s32 	%r4638, %r5894, %r4637;
	add.s32 	%r4639, %r4638, 1812185;
	cvt.rn.f32.u32 	%f2223, %r4639;
	fma.rn.f32 	%f2224, %f2223, 0f2F800000, 0f2F000000;
	shr.u32 	%r4640, %r892, 2;
	xor.b32  	%r4641, %r4640, %r892;
	shl.b32 	%r4642, %r4637, 4;
	shl.b32 	%r4643, %r4641, 1;
	xor.b32  	%r4644, %r4643, %r4642;
	xor.b32  	%r4645, %r4644, %r4641;
	xor.b32  	%r4646, %r4645, %r4637;
	add.s32 	%r4647, %r5894, %r4646;
	add.s32 	%r4648, %r4647, 2174622;
	cvt.rn.f32.u32 	%f2225, %r4648;
	fma.rn.f32 	%f2226, %f2225, 0f2F800000, 0f2F000000;
	mul.f32 	%f2227, %f2226, %f2226;
	fma.rn.f32 	%f2228, %f2224, %f2224, %f2227;
	sqrt.rn.f32 	%f2229, %f2228;
	setp.le.f32 	%p353, %f2229, 0f3F800000;
	add.f32 	%f2230, %f2912, 0f3F800000;
	selp.f32 	%f2912, %f2230, %f2912, %p353;
$L__BB1_249:
	setp.lt.u32 	%p354, %r539, 3;
	mul.f32 	%f332, %f2912, 0f40800000;
	add.s32 	%r4651, %r543, 6656;
	xor.b32  	%r4652, %r4651, -1429050551;
	mul.lo.s32 	%r4653, %r4652, 1099087573;
	add.s32 	%r5902, %r4653, 5783321;
	xor.b32  	%r5905, %r4653, 362436069;
	add.s32 	%r5906, %r4653, 123456789;
	add.s32 	%r5907, %r4653, -638133224;
	mov.b32 	%r5904, -123459836;
	mov.b32 	%r5903, -589760388;
	mov.f32 	%f2916, 0f00000000;
	@%p354 bra 	$L__BB1_252;
	mov.b32 	%r5901, 0;
	mov.b32 	%r5904, -123459836;
	mov.b32 	%r5903, -589760388;
	mov.f32 	%f2916, 0f00000000;
$L__BB1_251:
	shr.u32 	%r4657, %r5906, 2;
	xor.b32  	%r4658, %r4657, %r5906;
	shl.b32 	%r4659, %r5902, 4;
	shl.b32 	%r4660, %r4658, 1;
	xor.b32  	%r4661, %r4660, %r4659;
	xor.b32  	%r4662, %r4661, %r4658;
	xor.b32  	%r4663, %r4662, %r5902;
	add.s32 	%r4664, %r5907, %r4663;
	add.s32 	%r4665, %r4664, 362437;
	cvt.rn.f32.u32 	%f2234, %r4665;
	fma.rn.f32 	%f2235, %f2234, 0f2F800000, 0f2F000000;
	shr.u32 	%r4666, %r5905, 2;
	xor.b32  	%r4667, %r4666, %r5905;
	shl.b32 	%r4668, %r4663, 4;
	shl.b32 	%r4669, %r4667, 1;
	xor.b32  	%r4670, %r4669, %r4668;
	xor.b32  	%r4671, %r4670, %r4667;
	xor.b32  	%r4672, %r4671, %r4663;
	add.s32 	%r4673, %r5907, %r4672;
	add.s32 	%r4674, %r4673, 724874;
	cvt.rn.f32.u32 	%f2236, %r4674;
	fma.rn.f32 	%f2237, %f2236, 0f2F800000, 0f2F000000;
	mul.f32 	%f2238, %f2237, %f2237;
	fma.rn.f32 	%f2239, %f2235, %f2235, %f2238;
	sqrt.rn.f32 	%f2240, %f2239;
	setp.le.f32 	%p355, %f2240, 0f3F800000;
	add.f32 	%f2241, %f2916, 0f3F800000;
	selp.f32 	%f2242, %f2241, %f2916, %p355;
	shr.u32 	%r4675, %r5904, 2;
	xor.b32  	%r4676, %r4675, %r5904;
	shl.b32 	%r4677, %r4672, 4;
	shl.b32 	%r4678, %r4676, 1;
	xor.b32  	%r4679, %r4678, %r4677;
	xor.b32  	%r4680, %r4679, %r4676;
	xor.b32  	%r4681, %r4680, %r4672;
	add.s32 	%r4682, %r5907, %r4681;
	add.s32 	%r4683, %r4682, 1087311;
	cvt.rn.f32.u32 	%f2243, %r4683;
	fma.rn.f32 	%f2244, %f2243, 0f2F800000, 0f2F000000;
	shr.u32 	%r4684, %r5903, 2;
	xor.b32  	%r4685, %r4684, %r5903;
	shl.b32 	%r4686, %r4681, 4;
	shl.b32 	%r4687, %r4685, 1;
	xor.b32  	%r4688, %r4687, %r4686;
	xor.b32  	%r4689, %r4688, %r4685;
	xor.b32  	%r5906, %r4689, %r4681;
	add.s32 	%r4690, %r5907, %r5906;
	add.s32 	%r4691, %r4690, 1449748;
	cvt.rn.f32.u32 	%f2245, %r4691;
	fma.rn.f32 	%f2246, %f2245, 0f2F800000, 0f2F000000;
	mul.f32 	%f2247, %f2246, %f2246;
	fma.rn.f32 	%f2248, %f2244, %f2244, %f2247;
	sqrt.rn.f32 	%f2249, %f2248;
	setp.le.f32 	%p356, %f2249, 0f3F800000;
	add.f32 	%f2250, %f2242, 0f3F800000;
	selp.f32 	%f2251, %f2250, %f2242, %p356;
	shr.u32 	%r4692, %r5902, 2;
	xor.b32  	%r4693, %r4692, %r5902;
	shl.b32 	%r4694, %r5906, 4;
	shl.b32 	%r4695, %r4693, 1;
	xor.b32  	%r4696, %r4695, %r4694;
	xor.b32  	%r4697, %r4696, %r4693;
	xor.b32  	%r5905, %r4697, %r5906;
	add.s32 	%r4698, %r5907, %r5905;
	add.s32 	%r4699, %r4698, 1812185;
	cvt.rn.f32.u32 	%f2252, %r4699;
	fma.rn.f32 	%f2253, %f2252, 0f2F800000, 0f2F000000;
	shr.u32 	%r4700, %r4663, 2;
	xor.b32  	%r4701, %r4700, %r4663;
	shl.b32 	%r4702, %r5905, 4;
	shl.b32 	%r4703, %r4701, 1;
	xor.b32  	%r4704, %r4703, %r4702;
	xor.b32  	%r4705, %r4704, %r4701;
	xor.b32  	%r5904, %r4705, %r5905;
	add.s32 	%r4706, %r5907, %r5904;
	add.s32 	%r4707, %r4706, 2174622;
	cvt.rn.f32.u32 	%f2254, %r4707;
	fma.rn.f32 	%f2255, %f2254, 0f2F800000, 0f2F000000;
	mul.f32 	%f2256, %f2255, %f2255;
	fma.rn.f32 	%f2257, %f2253, %f2253, %f2256;
	sqrt.rn.f32 	%f2258, %f2257;
	setp.le.f32 	%p357, %f2258, 0f3F800000;
	add.f32 	%f2259, %f2251, 0f3F800000;
	selp.f32 	%f2260, %f2259, %f2251, %p357;
	shr.u32 	%r4708, %r4672, 2;
	xor.b32  	%r4709, %r4708, %r4672;
	shl.b32 	%r4710, %r5904, 4;
	shl.b32 	%r4711, %r4709, 1;
	xor.b32  	%r4712, %r4711, %r4710;
	xor.b32  	%r4713, %r4712, %r4709;
	xor.b32  	%r5903, %r4713, %r5904;
	add.s32 	%r4714, %r5907, %r5903;
	add.s32 	%r4715, %r4714, 2537059;
	cvt.rn.f32.u32 	%f2261, %r4715;
	fma.rn.f32 	%f2262, %f2261, 0f2F800000, 0f2F000000;
	shr.u32 	%r4716, %r4681, 2;
	xor.b32  	%r4717, %r4716, %r4681;
	shl.b32 	%r4718, %r5903, 4;
	shl.b32 	%r4719, %r4717, 1;
	xor.b32  	%r4720, %r4719, %r4718;
	xor.b32  	%r4721, %r4720, %r4717;
	xor.b32  	%r5902, %r4721, %r5903;
	add.s32 	%r5907, %r5907, 2899496;
	add.s32 	%r4722, %r5902, %r5907;
	cvt.rn.f32.u32 	%f2263, %r4722;
	fma.rn.f32 	%f2264, %f2263, 0f2F800000, 0f2F000000;
	mul.f32 	%f2265, %f2264, %f2264;
	fma.rn.f32 	%f2266, %f2262, %f2262, %f2265;
	sqrt.rn.f32 	%f2267, %f2266;
	setp.le.f32 	%p358, %f2267, 0f3F800000;
	add.f32 	%f2268, %f2260, 0f3F800000;
	selp.f32 	%f2916, %f2268, %f2260, %p358;
	add.s32 	%r5901, %r5901, 4;
	setp.ne.s32 	%p359, %r5901, %r541;
	@%p359 bra 	$L__BB1_251;
$L__BB1_252:
	setp.eq.s32 	%p360, %r540, 0;
	@%p360 bra 	$L__BB1_256;
	setp.eq.s32 	%p361, %r540, 1;
	shr.u32 	%r4723, %r5906, 2;
	xor.b32  	%r4724, %r4723, %r5906;
	shl.b32 	%r4725, %r5902, 4;
	shl.b32 	%r4726, %r4724, 1;
	xor.b32  	%r4727, %r4726, %r4725;
	xor.b32  	%r4728, %r4727, %r4724;
	xor.b32  	%r919, %r4728, %r5902;
	add.s32 	%r4729, %r5907, %r919;
	add.s32 	%r4730, %r4729, 362437;
	cvt.rn.f32.u32 	%f2269, %r4730;
	fma.rn.f32 	%f2270, %f2269, 0f2F800000, 0f2F000000;
	shr.u32 	%r4731, %r5905, 2;
	xor.b32  	%r4732, %r4731, %r5905;
	shl.b32 	%r4733, %r919, 4;
	shl.b32 	%r4734, %r4732, 1;
	xor.b32  	%r4735, %r4734, %r4733;
	xor.b32  	%r4736, %r4735, %r4732;
	xor.b32  	%r920, %r4736, %r919;
	add.s32 	%r4737, %r5907, %r920;
	add.s32 	%r4738, %r4737, 724874;
	cvt.rn.f32.u32 	%f2271, %r4738;
	fma.rn.f32 	%f2272, %f2271, 0f2F800000, 0f2F000000;
	mul.f32 	%f2273, %f2272, %f2272;
	fma.rn.f32 	%f2274, %f2270, %f2270, %f2273;
	sqrt.rn.f32 	%f2275, %f2274;
	setp.le.f32 	%p362, %f2275, 0f3F800000;
	add.f32 	%f2276, %f2916, 0f3F800000;
	selp.f32 	%f2916, %f2276, %f2916, %p362;
	@%p361 bra 	$L__BB1_256;
	setp.eq.s32 	%p363, %r540, 2;
	shr.u32 	%r4739, %r5904, 2;
	xor.b32  	%r4740, %r4739, %r5904;
	shl.b32 	%r4741, %r920, 4;
	shl.b32 	%r4742, %r4740, 1;
	xor.b32  	%r4743, %r4742, %r4741;
	xor.b32  	%r4744, %r4743, %r4740;
	xor.b32  	%r4745, %r4744, %r920;
	add.s32 	%r4746, %r5907, %r4745;
	add.s32 	%r4747, %r4746, 1087311;
	cvt.rn.f32.u32 	%f2277, %r4747;
	fma.rn.f32 	%f2278, %f2277, 0f2F800000, 0f2F000000;
	shr.u32 	%r4748, %r5903, 2;
	xor.b32  	%r4749, %r4748, %r5903;
	shl.b32 	%r4750, %r4745, 4;
	shl.b32 	%r4751, %r4749, 1;
	xor.b32  	%r4752, %r4751, %r4750;
	xor.b32  	%r4753, %r4752, %r4749;
	xor.b32  	%r921, %r4753, %r4745;
	add.s32 	%r4754, %r5907, %r921;
	add.s32 	%r4755, %r4754, 1449748;
	cvt.rn.f32.u32 	%f2279, %r4755;
	fma.rn.f32 	%f2280, %f2279, 0f2F800000, 0f2F000000;
	mul.f32 	%f2281, %f2280, %f2280;
	fma.rn.f32 	%f2282, %f2278, %f2278, %f2281;
	sqrt.rn.f32 	%f2283, %f2282;
	setp.le.f32 	%p364, %f2283, 0f3F800000;
	add.f32 	%f2284, %f2916, 0f3F800000;
	selp.f32 	%f2916, %f2284, %f2916, %p364;
	@%p363 bra 	$L__BB1_256;
	shr.u32 	%r4756, %r5902, 2;
	xor.b32  	%r4757, %r4756, %r5902;
	shl.b32 	%r4758, %r921, 4;
	shl.b32 	%r4759, %r4757, 1;
	xor.b32  	%r4760, %r4759, %r4758;
	xor.b32  	%r4761, %r4760, %r4757;
	xor.b32  	%r4762, %r4761, %r921;
	add.s32 	%r4763, %r5907, %r4762;
	add.s32 	%r4764, %r4763, 1812185;
	cvt.rn.f32.u32 	%f2285, %r4764;
	fma.rn.f32 	%f2286, %f2285, 0f2F800000, 0f2F000000;
	shr.u32 	%r4765, %r919, 2;
	xor.b32  	%r4766, %r4765, %r919;
	shl.b32 	%r4767, %r4762, 4;
	shl.b32 	%r4768, %r4766, 1;
	xor.b32  	%r4769, %r4768, %r4767;
	xor.b32  	%r4770, %r4769, %r4766;
	xor.b32  	%r4771, %r4770, %r4762;
	add.s32 	%r4772, %r5907, %r4771;
	add.s32 	%r4773, %r4772, 2174622;
	cvt.rn.f32.u32 	%f2287, %r4773;
	fma.rn.f32 	%f2288, %f2287, 0f2F800000, 0f2F000000;
	mul.f32 	%f2289, %f2288, %f2288;
	fma.rn.f32 	%f2290, %f2286, %f2286, %f2289;
	sqrt.rn.f32 	%f2291, %f2290;
	setp.le.f32 	%p365, %f2291, 0f3F800000;
	add.f32 	%f2292, %f2916, 0f3F800000;
	selp.f32 	%f2916, %f2292, %f2916, %p365;
$L__BB1_256:
	setp.lt.u32 	%p366, %r539, 3;
	mul.f32 	%f341, %f2916, 0f40800000;
	add.s32 	%r4776, %r543, 7168;
	xor.b32  	%r4777, %r4776, -1429050551;
	mul.lo.s32 	%r4778, %r4777, 1099087573;
	add.s32 	%r5915, %r4778, 5783321;
	xor.b32  	%r5918, %r4778, 362436069;
	add.s32 	%r5919, %r4778, 123456789;
	add.s32 	%r5920, %r4778, -638133224;
	mov.b32 	%r5917, -123459836;
	mov.b32 	%r5916, -589760388;
	mov.f32 	%f2920, 0f00000000;
	@%p366 bra 	$L__BB1_259;
	mov.b32 	%r5914, 0;
	mov.b32 	%r5917, -123459836;
	mov.b32 	%r5916, -589760388;
	mov.f32 	%f2920, 0f00000000;
$L__BB1_258:
	shr.u32 	%r4782, %r5919, 2;
	xor.b32  	%r4783, %r4782, %r5919;
	shl.b32 	%r4784, %r5915, 4;
	shl.b32 	%r4785, %r4783, 1;
	xor.b32  	%r4786, %r4785, %r4784;
	xor.b32  	%r4787, %r4786, %r4783;
	xor.b32  	%r4788, %r4787, %r5915;
	add.s32 	%r4789, %r5920, %r4788;
	add.s32 	%r4790, %r4789, 362437;
	cvt.rn.f32.u32 	%f2296, %r4790;
	fma.rn.f32 	%f2297, %f2296, 0f2F800000, 0f2F000000;
	shr.u32 	%r4791, %r5918, 2;
	xor.b32  	%r4792, %r4791, %r5918;
	shl.b32 	%r4793, %r4788, 4;
	shl.b32 	%r4794, %r4792, 1;
	xor.b32  	%r4795, %r4794, %r4793;
	xor.b32  	%r4796, %r4795, %r4792;
	xor.b32  	%r4797, %r4796, %r4788;
	add.s32 	%r4798, %r5920, %r4797;
	add.s32 	%r4799, %r4798, 724874;
	cvt.rn.f32.u32 	%f2298, %r4799;
	fma.rn.f32 	%f2299, %f2298, 0f2F800000, 0f2F000000;
	mul.f32 	%f2300, %f2299, %f2299;
	fma.rn.f32 	%f2301, %f2297, %f2297, %f2300;
	sqrt.rn.f32 	%f2302, %f2301;
	setp.le.f32 	%p367, %f2302, 0f3F800000;
	add.f32 	%f2303, %f2920, 0f3F800000;
	selp.f32 	%f2304, %f2303, %f2920, %p367;
	shr.u32 	%r4800, %r5917, 2;
	xor.b32  	%r4801, %r4800, %r5917;
	shl.b32 	%r4802, %r4797, 4;
	shl.b32 	%r4803, %r4801, 1;
	xor.b32  	%r4804, %r4803, %r4802;
	xor.b32  	%r4805, %r4804, %r4801;
	xor.b32  	%r4806, %r4805, %r4797;
	add.s32 	%r4807, %r5920, %r4806;
	add.s32 	%r4808, %r4807, 1087311;
	cvt.rn.f32.u32 	%f2305, %r4808;
	fma.rn.f32 	%f2306, %f2305, 0f2F800000, 0f2F000000;
	shr.u32 	%r4809, %r5916, 2;
	xor.b32  	%r4810, %r4809, %r5916;
	shl.b32 	%r4811, %r4806, 4;
	shl.b32 	%r4812, %r4810, 1;
	xor.b32  	%r4813, %r4812, %r4811;
	xor.b32  	%r4814, %r4813, %r4810;
	xor.b32  	%r5919, %r4814, %r4806;
	add.s32 	%r4815, %r5920, %r5919;
	add.s32 	%r4816, %r4815, 1449748;
	cvt.rn.f32.u32 	%f2307, %r4816;
	fma.rn.f32 	%f2308, %f2307, 0f2F800000, 0f2F000000;
	mul.f32 	%f2309, %f2308, %f2308;
	fma.rn.f32 	%f2310, %f2306, %f2306, %f2309;
	sqrt.rn.f32 	%f2311, %f2310;
	setp.le.f32 	%p368, %f2311, 0f3F800000;
	add.f32 	%f2312, %f2304, 0f3F800000;
	selp.f32 	%f2313, %f2312, %f2304, %p368;
	shr.u32 	%r4817, %r5915, 2;
	xor.b32  	%r4818, %r4817, %r5915;
	shl.b32 	%r4819, %r5919, 4;
	shl.b32 	%r4820, %r4818, 1;
	xor.b32  	%r4821, %r4820, %r4819;
	xor.b32  	%r4822, %r4821, %r4818;
	xor.b32  	%r5918, %r4822, %r5919;
	add.s32 	%r4823, %r5920, %r5918;
	add.s32 	%r4824, %r4823, 1812185;
	cvt.rn.f32.u32 	%f2314, %r4824;
	fma.rn.f32 	%f2315, %f2314, 0f2F800000, 0f2F000000;
	shr.u32 	%r4825, %r4788, 2;
	xor.b32  	%r4826, %r4825, %r4788;
	shl.b32 	%r4827, %r5918, 4;
	shl.b32 	%r4828, %r4826, 1;
	xor.b32  	%r4829, %r4828, %r4827;
	xor.b32  	%r4830, %r4829, %r4826;
	xor.b32  	%r5917, %r4830, %r5918;
	add.s32 	%r4831, %r5920, %r5917;
	add.s32 	%r4832, %r4831, 2174622;
	cvt.rn.f32.u32 	%f2316, %r4832;
	fma.rn.f32 	%f2317, %f2316, 0f2F800000, 0f2F000000;
	mul.f32 	%f2318, %f2317, %f2317;
	fma.rn.f32 	%f2319, %f2315, %f2315, %f2318;
	sqrt.rn.f32 	%f2320, %f2319;
	setp.le.f32 	%p369, %f2320, 0f3F800000;
	add.f32 	%f2321, %f2313, 0f3F800000;
	selp.f32 	%f2322, %f2321, %f2313, %p369;
	shr.u32 	%r4833, %r4797, 2;
	xor.b32  	%r4834, %r4833, %r4797;
	shl.b32 	%r4835, %r5917, 4;
	shl.b32 	%r4836, %r4834, 1;
	xor.b32  	%r4837, %r4836, %r4835;
	xor.b32  	%r4838, %r4837, %r4834;
	xor.b32  	%r5916, %r4838, %r5917;
	add.s32 	%r4839, %r5920, %r5916;
	add.s32 	%r4840, %r4839, 2537059;
	cvt.rn.f32.u32 	%f2323, %r4840;
	fma.rn.f32 	%f2324, %f2323, 0f2F800000, 0f2F000000;
	shr.u32 	%r4841, %r4806, 2;
	xor.b32  	%r4842, %r4841, %r4806;
	shl.b32 	%r4843, %r5916, 4;
	shl.b32 	%r4844, %r4842, 1;
	xor.b32  	%r4845, %r4844, %r4843;
	xor.b32  	%r4846, %r4845, %r4842;
	xor.b32  	%r5915, %r4846, %r5916;
	add.s32 	%r5920, %r5920, 2899496;
	add.s32 	%r4847, %r5915, %r5920;
	cvt.rn.f32.u32 	%f2325, %r4847;
	fma.rn.f32 	%f2326, %f2325, 0f2F800000, 0f2F000000;
	mul.f32 	%f2327, %f2326, %f2326;
	fma.rn.f32 	%f2328, %f2324, %f2324, %f2327;
	sqrt.rn.f32 	%f2329, %f2328;
	setp.le.f32 	%p370, %f2329, 0f3F800000;
	add.f32 	%f2330, %f2322, 0f3F800000;
	selp.f32 	%f2920, %f2330, %f2322, %p370;
	add.s32 	%r5914, %r5914, 4;
	setp.ne.s32 	%p371, %r5914, %r541;
	@%p371 bra 	$L__BB1_258;
$L__BB1_259:
	setp.eq.s32 	%p372, %r540, 0;
	@%p372 bra 	$L__BB1_263;
	setp.eq.s32 	%p373, %r540, 1;
	shr.u32 	%r4848, %r5919, 2;
	xor.b32  	%r4849, %r4848, %r5919;
	shl.b32 	%r4850, %r5915, 4;
	shl.b32 	%r4851, %r4849, 1;
	xor.b32  	%r4852, %r4851, %r4850;
	xor.b32  	%r4853, %r4852, %r4849;
	xor.b32  	%r946, %r4853, %r5915;
	add.s32 	%r4854, %r5920, %r946;
	add.s32 	%r4855, %r4854, 362437;
	cvt.rn.f32.u32 	%f2331, %r4855;
	fma.rn.f32 	%f2332, %f2331, 0f2F800000, 0f2F000000;
	shr.u32 	%r4856, %r5918, 2;
	xor.b32  	%r4857, %r4856, %r5918;
	shl.b32 	%r4858, %r946, 4;
	shl.b32 	%r4859, %r4857, 1;
	xor.b32  	%r4860, %r4859, %r4858;
	xor.b32  	%r4861, %r4860, %r4857;
	xor.b32  	%r947, %r4861, %r946;
	add.s32 	%r4862, %r5920, %r947;
	add.s32 	%r4863, %r4862, 724874;
	cvt.rn.f32.u32 	%f2333, %r4863;
	fma.rn.f32 	%f2334, %f2333, 0f2F800000, 0f2F000000;
	mul.f32 	%f2335, %f2334, %f2334;
	fma.rn.f32 	%f2336, %f2332, %f2332, %f2335;
	sqrt.rn.f32 	%f2337, %f2336;
	setp.le.f32 	%p374, %f2337, 0f3F800000;
	add.f32 	%f2338, %f2920, 0f3F800000;
	selp.f32 	%f2920, %f2338, %f2920, %p374;
	@%p373 bra 	$L__BB1_263;
	setp.eq.s32 	%p375, %r540, 2;
	shr.u32 	%r4864, %r5917, 2;
	xor.b32  	%r4865, %r4864, %r5917;
	shl.b32 	%r4866, %r947, 4;
	shl.b32 	%r4867, %r4865, 1;
	xor.b32  	%r4868, %r4867, %r4866;
	xor.b32  	%r4869, %r4868, %r4865;
	xor.b32  	%r4870, %r4869, %r947;
	add.s32 	%r4871, %r5920, %r4870;
	add.s32 	%r4872, %r4871, 1087311;
	cvt.rn.f32.u32 	%f2339, %r4872;
	fma.rn.f32 	%f2340, %f2339, 0f2F800000, 0f2F000000;
	shr.u32 	%r4873, %r5916, 2;
	xor.b32  	%r4874, %r4873, %r5916;
	shl.b32 	%r4875, %r4870, 4;
	shl.b32 	%r4876, %r4874, 1;
	xor.b32  	%r4877, %r4876, %r4875;
	xor.b32  	%r4878, %r4877, %r4874;
	xor.b32  	%r948, %r4878, %r4870;
	add.s32 	%r4879, %r5920, %r948;
	add.s32 	%r4880, %r4879, 1449748;
	cvt.rn.f32.u32 	%f2341, %r4880;
	fma.rn.f32 	%f2342, %f2341, 0f2F800000, 0f2F000000;
	mul.f32 	%f2343, %f2342, %f2342;
	fma.rn.f32 	%f2344, %f2340, %f2340, %f2343;
	sqrt.rn.f32 	%f2345, %f2344;
	setp.le.f32 	%p376, %f2345, 0f3F800000;
	add.f32 	%f2346, %f2920, 0f3F800000;
	selp.f32 	%f2920, %f2346, %f2920, %p376;
	@%p375 bra 	$L__BB1_263;
	shr.u32 	%r4881, %r5915, 2;
	xor.b32  	%r4882, %r4881, %r5915;
	shl.b32 	%r4883, %r948, 4;
	shl.b32 	%r4884, %r4882, 1;
	xor.b32  	%r4885, %r4884, %r4883;
	xor.b32  	%r4886, %r4885, %r4882;
	xor.b32  	%r4887, %r4886, %r948;
	add.s32 	%r4888, %r5920, %r4887;
	add.s32 	%r4889, %r4888, 1812185;
	cvt.rn.f32.u32 	%f2347, %r4889;
	fma.rn.f32 	%f2348, %f2347, 0f2F800000, 0f2F000000;
	shr.u32 	%r4890, %r946, 2;
	xor.b32  	%r4891, %r4890, %r946;
	shl.b32 	%r4892, %r4887, 4;
	shl.b32 	%r4893, %r4891, 1;
	xor.b32  	%r4894, %r4893, %r4892;
	xor.b32  	%r4895, %r4894, %r4891;
	xor.b32  	%r4896, %r4895, %r4887;
	add.s32 	%r4897, %r5920, %r4896;
	add.s32 	%r4898, %r4897, 2174622;
	cvt.rn.f32.u32 	%f2349, %r4898;
	fma.rn.f32 	%f2350, %f2349, 0f2F800000, 0f2F000000;
	mul.f32 	%f2351, %f2350, %f2350;
	fma.rn.f32 	%f2352, %f2348, %f2348, %f2351;
	sqrt.rn.f32 	%f2353, %f2352;
	setp.le.f32 	%p377, %f2353, 0f3F800000;
	add.f32 	%f2354, %f2920, 0f3F800000;
	selp.f32 	%f2920, %f2354, %f2920, %p377;
$L__BB1_263:
	setp.lt.u32 	%p378, %r539, 3;
	mul.f32 	%f350, %f2920, 0f40800000;
	add.s32 	%r4901, %r543, 7680;
	xor.b32  	%r4902, %r4901, -1429050551;
	mul.lo.s32 	%r4903, %r4902, 1099087573;
	add.s32 	%r5928, %r4903, 5783321;
	xor.b32  	%r5931, %r4903, 362436069;
	add.s32 	%r5932, %r4903, 123456789;
	add.s32 	%r5933, %r4903, -638133224;
	mov.b32 	%r5930, -123459836;
	mov.b32 	%r5929, -589760388;
	mov.f32 	%f2924, 0f00000000;
	@%p378 bra 	$L__BB1_266;
	mov.b32 	%r5927, 0;
	mov.b32 	%r5930, -123459836;
	mov.b32 	%r5929, -589760388;
	mov.f32 	%f2924, 0f00000000;
$L__BB1_265:
	shr.u32 	%r4907, %r5932, 2;
	xor.b32  	%r4908, %r4907, %r5932;
	shl.b32 	%r4909, %r5928, 4;
	shl.b32 	%r4910, %r4908, 1;
	xor.b32  	%r4911, %r4910, %r4909;
	xor.b32  	%r4912, %r4911, %r4908;
	xor.b32  	%r4913, %r4912, %r5928;
	add.s32 	%r4914, %r5933, %r4913;
	add.s32 	%r4915, %r4914, 362437;
	cvt.rn.f32.u32 	%f2358, %r4915;
	fma.rn.f32 	%f2359, %f2358, 0f2F800000, 0f2F000000;
	shr.u32 	%r4916, %r5931, 2;
	xor.b32  	%r4917, %r4916, %r5931;
	shl.b32 	%r4918, %r4913, 4;
	shl.b32 	%r4919, %r4917, 1;
	xor.b32  	%r4920, %r4919, %r4918;
	xor.b32  	%r4921, %r4920, %r4917;
	xor.b32  	%r4922, %r4921, %r4913;
	add.s32 	%r4923, %r5933, %r4922;
	add.s32 	%r4924, %r4923, 724874;
	cvt.rn.f32.u32 	%f2360, %r4924;
	fma.rn.f32 	%f2361, %f2360, 0f2F800000, 0f2F000000;
	mul.f32 	%f2362, %f2361, %f2361;
	fma.rn.f32 	%f2363, %f2359, %f2359, %f2362;
	sqrt.rn.f32 	%f2364, %f2363;
	setp.le.f32 	%p379, %f2364, 0f3F800000;
	add.f32 	%f2365, %f2924, 0f3F800000;
	selp.f32 	%f2366, %f2365, %f2924, %p379;
	shr.u32 	%r4925, %r5930, 2;
	xor.b32  	%r4926, %r4925, %r5930;
	shl.b32 	%r4927, %r4922, 4;
	shl.b32 	%r4928, %r4926, 1;
	xor.b32  	%r4929, %r4928, %r4927;
	xor.b32  	%r4930, %r4929, %r4926;
	xor.b32  	%r4931, %r4930, %r4922;
	add.s32 	%r4932, %r5933, %r4931;
	add.s32 	%r4933, %r4932, 1087311;
	cvt.rn.f32.u32 	%f2367, %r4933;
	fma.rn.f32 	%f2368, %f2367, 0f2F800000, 0f2F000000;
	shr.u32 	%r4934, %r5929, 2;
	xor.b32  	%r4935, %r4934, %r5929;
	shl.b32 	%r4936, %r4931, 4;
	shl.b32 	%r4937, %r4935, 1;
	xor.b32  	%r4938, %r4937, %r4936;
	xor.b32  	%r4939, %r4938, %r4935;
	xor.b32  	%r5932, %r4939, %r4931;
	add.s32 	%r4940, %r5933, %r5932;
	add.s32 	%r4941, %r4940, 1449748;
	cvt.rn.f32.u32 	%f2369, %r4941;
	fma.rn.f32 	%f2370, %f2369, 0f2F800000, 0f2F000000;
	mul.f32 	%f2371, %f2370, %f2370;
	fma.rn.f32 	%f2372, %f2368, %f2368, %f2371;
	sqrt.rn.f32 	%f2373, %f2372;
	setp.le.f32 	%p380, %f2373, 0f3F800000;
	add.f32 	%f2374, %f2366, 0f3F800000;
	selp.f32 	%f2375, %f2374, %f2366, %p380;
	shr.u32 	%r4942, %r5928, 2;
	xor.b32  	%r4943, %r4942, %r5928;
	shl.b32 	%r4944, %r5932, 4;
	shl.b32 	%r4945, %r4943, 1;
	xor.b32  	%r4946, %r4945, %r4944;
	xor.b32  	%r4947, %r4946, %r4943;
	xor.b32  	%r5931, %r4947, %r5932;
	add.s32 	%r4948, %r5933, %r5931;
	add.s32 	%r4949, %r4948, 1812185;
	cvt.rn.f32.u32 	%f2376, %r4949;
	fma.rn.f32 	%f2377, %f2376, 0f2F800000, 0f2F000000;
	shr.u32 	%r4950, %r4913, 2;
	xor.b32  	%r4951, %r4950, %r4913;
	shl.b32 	%r4952, %r5931, 4;
	shl.b32 	%r4953, %r4951, 1;
	xor.b32  	%r4954, %r4953, %r4952;
	xor.b32  	%r4955, %r4954, %r4951;
	xor.b32  	%r5930, %r4955, %r5931;
	add.s32 	%r4956, %r5933, %r5930;
	add.s32 	%r4957, %r4956, 2174622;
	cvt.rn.f32.u32 	%f2378, %r4957;
	fma.rn.f32 	%f2379, %f2378, 0f2F800000, 0f2F000000;
	mul.f32 	%f2380, %f2379, %f2379;
	fma.rn.f32 	%f2381, %f2377, %f2377, %f2380;
	sqrt.rn.f32 	%f2382, %f2381;
	setp.le.f32 	%p381, %f2382, 0f3F800000;
	add.f32 	%f2383, %f2375, 0f3F800000;
	selp.f32 	%f2384, %f2383, %f2375, %p381;
	shr.u32 	%r4958, %r4922, 2;
	xor.b32  	%r4959, %r4958, %r4922;
	shl.b32 	%r4960, %r5930, 4;
	shl.b32 	%r4961, %r4959, 1;
	xor.b32  	%r4962, %r4961, %r4960;
	xor.b32  	%r4963, %r4962, %r4959;
	xor.b32  	%r5929, %r4963, %r5930;
	add.s32 	%r4964, %r5933, %r5929;
	add.s32 	%r4965, %r4964, 2537059;
	cvt.rn.f32.u32 	%f2385, %r4965;
	fma.rn.f32 	%f2386, %f2385, 0f2F800000, 0f2F000000;
	shr.u32 	%r4966, %r4931, 2;
	xor.b32  	%r4967, %r4966, %r4931;
	shl.b32 	%r4968, %r5929, 4;
	shl.b32 	%r4969, %r4967, 1;
	xor.b32  	%r4970, %r4969, %r4968;
	xor.b32  	%r4971, %r4970, %r4967;
	xor.b32  	%r5928, %r4971, %r5929;
	add.s32 	%r5933, %r5933, 2899496;
	add.s32 	%r4972, %r5928, %r5933;
	cvt.rn.f32.u32 	%f2387, %r4972;
	fma.rn.f32 	%f2388, %f2387, 0f2F800000, 0f2F000000;
	mul.f32 	%f2389, %f2388, %f2388;
	fma.rn.f32 	%f2390, %f2386, %f2386, %f2389;
	sqrt.rn.f32 	%f2391, %f2390;
	setp.le.f32 	%p382, %f2391, 0f3F800000;
	add.f32 	%f2392, %f2384, 0f3F800000;
	selp.f32 	%f2924, %f2392, %f2384, %p382;
	add.s32 	%r5927, %r5927, 4;
	setp.ne.s32 	%p383, %r5927, %r541;
	@%p383 bra 	$L__BB1_265;
$L__BB1_266:
	setp.eq.s32 	%p384, %r540, 0;
	@%p384 bra 	$L__BB1_270;
	setp.eq.s32 	%p385, %r540, 1;
	shr.u32 	%r4973, %r5932, 2;
	xor.b32  	%r4974, %r4973, %r5932;
	shl.b32 	%r4975, %r5928, 4;
	shl.b32 	%r4976, %r4974, 1;
	xor.b32  	%r4977, %r4976, %r4975;
	xor.b32  	%r4978, %r4977, %r4974;
	xor.b32  	%r973, %r4978, %r5928;
	add.s32 	%r4979, %r5933, %r973;
	add.s32 	%r4980, %r4979, 362437;
	cvt.rn.f32.u32 	%f2393, %r4980;
	fma.rn.f32 	%f2394, %f2393, 0f2F800000, 0f2F000000;
	shr.u32 	%r4981, %r5931, 2;
	xor.b32  	%r4982, %r4981, %r5931;
	shl.b32 	%r4983, %r973, 4;
	shl.b32 	%r4984, %r4982, 1;
	xor.b32  	%r4985, %r4984, %r4983;
	xor.b32  	%r4986, %r4985, %r4982;
	xor.b32  	%r974, %r4986, %r973;
	add.s32 	%r4987, %r5933, %r974;
	add.s32 	%r4988, %r4987, 724874;
	cvt.rn.f32.u32 	%f2395, %r4988;
	fma.rn.f32 	%f2396, %f2395, 0f2F800000, 0f2F000000;
	mul.f32 	%f2397, %f2396, %f2396;
	fma.rn.f32 	%f2398, %f2394, %f2394, %f2397;
	sqrt.rn.f32 	%f2399, %f2398;
	setp.le.f32 	%p386, %f2399, 0f3F800000;
	add.f32 	%f2400, %f2924, 0f3F800000;
	selp.f32 	%f2924, %f2400, %f2924, %p386;
	@%p385 bra 	$L__BB1_270;
	setp.eq.s32 	%p387, %r540, 2;
	shr.u32 	%r4989, %r5930, 2;
	xor.b32  	%r4990, %r4989, %r5930;
	shl.b32 	%r4991, %r974, 4;
	shl.b32 	%r4992, %r4990, 1;
	xor.b32  	%r4993, %r4992, %r4991;
	xor.b32  	%r4994, %r4993, %r4990;
	xor.b32  	%r4995, %r4994, %r974;
	add.s32 	%r4996, %r5933, %r4995;
	add.s32 	%r4997, %r4996, 1087311;
	cvt.rn.f32.u32 	%f2401, %r4997;
	fma.rn.f32 	%f2402, %f2401, 0f2F800000, 0f2F000000;
	shr.u32 	%r4998, %r5929, 2;
	xor.b32  	%r4999, %r4998, %r5929;
	shl.b32 	%r5000, %r4995, 4;
	shl.b32 	%r5001, %r4999, 1;
	xor.b32  	%r5002, %r5001, %r5000;
	xor.b32  	%r5003, %r5002, %r4999;
	xor.b32  	%r975, %r5003, %r4995;
	add.s32 	%r5004, %r5933, %r975;
	add.s32 	%r5005, %r5004, 1449748;
	cvt.rn.f32.u32 	%f2403, %r5005;
	fma.rn.f32 	%f2404, %f2403, 0f2F800000, 0f2F000000;
	mul.f32 	%f2405, %f2404, %f2404;
	fma.rn.f32 	%f2406, %f2402, %f2402, %f2405;
	sqrt.rn.f32 	%f2407, %f2406;
	setp.le.f32 	%p388, %f2407, 0f3F800000;
	add.f32 	%f2408, %f2924, 0f3F800000;
	selp.f32 	%f2924, %f2408, %f2924, %p388;
	@%p387 bra 	$L__BB1_270;
	shr.u32 	%r5006, %r5928, 2;
	xor.b32  	%r5007, %r5006, %r5928;
	shl.b32 	%r5008, %r975, 4;
	shl.b32 	%r5009, %r5007, 1;
	xor.b32  	%r5010, %r5009, %r5008;
	xor.b32  	%r5011, %r5010, %r5007;
	xor.b32  	%r5012, %r5011, %r975;
	add.s32 	%r5013, %r5933, %r5012;
	add.s32 	%r5014, %r5013, 1812185;
	cvt.rn.f32.u32 	%f2409, %r5014;
	fma.rn.f32 	%f2410, %f2409, 0f2F800000, 0f2F000000;
	shr.u32 	%r5015, %r973, 2;
	xor.b32  	%r5016, %r5015, %r973;
	shl.b32 	%r5017, %r5012, 4;
	shl.b32 	%r5018, %r5016, 1;
	xor.b32  	%r5019, %r5018, %r5017;
	xor.b32  	%r5020, %r5019, %r5016;
	xor.b32  	%r5021, %r5020, %r5012;
	add.s32 	%r5022, %r5933, %r5021;
	add.s32 	%r5023, %r5022, 2174622;
	cvt.rn.f32.u32 	%f2411, %r5023;
	fma.rn.f32 	%f2412, %f2411, 0f2F800000, 0f2F000000;
	mul.f32 	%f2413, %f2412, %f2412;
	fma.rn.f32 	%f2414, %f2410, %f2410, %f2413;
	sqrt.rn.f32 	%f2415, %f2414;
	setp.le.f32 	%p389, %f2415, 0f3F800000;
	add.f32 	%f2416, %f2924, 0f3F800000;
	selp.f32 	%f2924, %f2416, %f2924, %p389;
$L__BB1_270:
	mul.f32 	%f2417, %f2924, 0f40800000;
	div.rn.f32 	%f2940, %f2417, %f36;
	div.rn.f32 	%f2925, %f224, %f36;
	div.rn.f32 	%f2926, %f233, %f36;
	div.rn.f32 	%f2927, %f242, %f36;
	div.rn.f32 	%f2928, %f251, %f36;
	div.rn.f32 	%f2929, %f260, %f36;
	div.rn.f32 	%f2930, %f269, %f36;
	div.rn.f32 	%f2931, %f278, %f36;
	div.rn.f32 	%f2932, %f287, %f36;
	div.rn.f32 	%f2933, %f296, %f36;
	div.rn.f32 	%f2934, %f305, %f36;
	div.rn.f32 	%f2935, %f314, %f36;
	div.rn.f32 	%f2936, %f323, %f36;
	div.rn.f32 	%f2937, %f332, %f36;
	div.rn.f32 	%f2938, %f341, %f36;
	div.rn.f32 	%f2939, %f350, %f36;
$L__BB1_271:
	add.f32 	%f2418, %f2951, %f2925;
	add.f32 	%f2419, %f2926, %f2927;
	add.f32 	%f2420, %f2928, %f2929;
	add.f32 	%f2421, %f2930, %f2931;
	add.f32 	%f2422, %f2932, %f2933;
	add.f32 	%f2423, %f2934, %f2935;
	add.f32 	%f2424, %f2936, %f2937;
	add.f32 	%f2425, %f2938, %f2939;
	add.f32 	%f2426, %f2418, %f2419;
	add.f32 	%f2427, %f2420, %f2421;
	add.f32 	%f2428, %f2422, %f2423;
	add.f32 	%f2429, %f2424, %f2425;
	add.f32 	%f2430, %f2426, %f2427;
	add.f32 	%f2431, %f2428, %f2429;
	add.f32 	%f2432, %f2430, %f2431;
	add.f32 	%f2951, %f2432, %f2940;
	sub.s32 	%r5024, %r1022, %r5934;
	setp.lt.u32 	%p390, %r5024, 8192;
	@%p390 bra 	$L__BB1_290;
	add.s32 	%r5934, %r5934, 8192;
	setp.le.u32 	%p391, %r5934, %r538;
	@%p391 bra 	$L__BB1_157;
$L__BB1_273:
	setp.le.u32 	%p392, %r1022, %r5934;
	@%p392 bra 	$L__BB1_290;
	sub.s32 	%r978, %r1022, %r5934;
	setp.ge.s32 	%p393, %r86, %r978;
	@%p393 bra 	$L__BB1_290;
	setp.lt.s32 	%p394, %r1023, 1;
	@%p394 bra 	$L__BB1_285;
	add.s32 	%r979, %r1023, -1;
	and.b32  	%r980, %r1023, 3;
	and.b32  	%r981, %r1023, 2147483644;
	add.s32 	%r982, %r5934, %r1021;
	mov.u32 	%r5935, %r86;
$L__BB1_277:
	setp.lt.u32 	%p399, %r979, 3;
	add.s32 	%r5033, %r982, %r5935;
	xor.b32  	%r5034, %r5033, -1429050551;
	mul.lo.s32 	%r5035, %r5034, 1099087573;
	add.s32 	%r5943, %r5035, 5783321;
	xor.b32  	%r5946, %r5035, 362436069;
	add.s32 	%r5947, %r5035, 123456789;
	add.s32 	%r5948, %r5035, -638133224;
	mov.b32 	%r5945, -123459836;
	mov.b32 	%r5944, -589760388;
	mov.f32 	%f2946, 0f00000000;
	@%p399 bra 	$L__BB1_280;
	mov.b32 	%r5942, 0;
	mov.b32 	%r5945, -123459836;
	mov.b32 	%r5944, -589760388;
	mov.f32 	%f2946, 0f00000000;
$L__BB1_279:
	shr.u32 	%r5039, %r5947, 2;
	xor.b32  	%r5040, %r5039, %r5947;
	shl.b32 	%r5041, %r5943, 4;
	shl.b32 	%r5042, %r5040, 1;
	xor.b32  	%r5043, %r5042, %r5041;
	xor.b32  	%r5044, %r5043, %r5040;
	xor.b32  	%r5045, %r5044, %r5943;
	add.s32 	%r5046, %r5948, %r5045;
	add.s32 	%r5047, %r5046, 362437;
	cvt.rn.f32.u32 	%f2441, %r5047;
	fma.rn.f32 	%f2442, %f2441, 0f2F800000, 0f2F000000;
	shr.u32 	%r5048, %r5946, 2;
	xor.b32  	%r5049, %r5048, %r5946;
	shl.b32 	%r5050, %r5045, 4;
	shl.b32 	%r5051, %r5049, 1;
	xor.b32  	%r5052, %r5051, %r5050;
	xor.b32  	%r5053, %r5052, %r5049;
	xor.b32  	%r5054, %r5053, %r5045;
	add.s32 	%r5055, %r5948, %r5054;
	add.s32 	%r5056, %r5055, 724874;
	cvt.rn.f32.u32 	%f2443, %r5056;
	fma.rn.f32 	%f2444, %f2443, 0f2F800000, 0f2F000000;
	mul.f32 	%f2445, %f2444, %f2444;
	fma.rn.f32 	%f2446, %f2442, %f2442, %f2445;
	sqrt.rn.f32 	%f2447, %f2446;
	setp.le.f32 	%p400, %f2447, 0f3F800000;
	add.f32 	%f2448, %f2946, 0f3F800000;
	selp.f32 	%f2449, %f2448, %f2946, %p400;
	shr.u32 	%r5057, %r5945, 2;
	xor.b32  	%r5058, %r5057, %r5945;
	shl.b32 	%r5059, %r5054, 4;
	shl.b32 	%r5060, %r5058, 1;
	xor.b32  	%r5061, %r5060, %r5059;
	xor.b32  	%r5062, %r5061, %r5058;
	xor.b32  	%r5063, %r5062, %r5054;
	add.s32 	%r5064, %r5948, %r5063;
	add.s32 	%r5065, %r5064, 1087311;
	cvt.rn.f32.u32 	%f2450, %r5065;
	fma.rn.f32 	%f2451, %f2450, 0f2F800000, 0f2F000000;
	shr.u32 	%r5066, %r5944, 2;
	xor.b32  	%r5067, %r5066, %r5944;
	shl.b32 	%r5068, %r5063, 4;
	shl.b32 	%r5069, %r5067, 1;
	xor.b32  	%r5070, %r5069, %r5068;
	xor.b32  	%r5071, %r5070, %r5067;
	xor.b32  	%r5947, %r5071, %r5063;
	add.s32 	%r5072, %r5948, %r5947;
	add.s32 	%r5073, %r5072, 1449748;
	cvt.rn.f32.u32 	%f2452, %r5073;
	fma.rn.f32 	%f2453, %f2452, 0f2F800000, 0f2F000000;
	mul.f32 	%f2454, %f2453, %f2453;
	fma.rn.f32 	%f2455, %f2451, %f2451, %f2454;
	sqrt.rn.f32 	%f2456, %f2455;
	setp.le.f32 	%p401, %f2456, 0f3F800000;
	add.f32 	%f2457, %f2449, 0f3F800000;
	selp.f32 	%f2458, %f2457, %f2449, %p401;
	shr.u32 	%r5074, %r5943, 2;
	xor.b32  	%r5075, %r5074, %r5943;
	shl.b32 	%r5076, %r5947, 4;
	shl.b32 	%r5077, %r5075, 1;
	xor.b32  	%r5078, %r5077, %r5076;
	xor.b32  	%r5079, %r5078, %r5075;
	xor.b32  	%r5946, %r5079, %r5947;
	add.s32 	%r5080, %r5948, %r5946;
	add.s32 	%r5081, %r5080, 1812185;
	cvt.rn.f32.u32 	%f2459, %r5081;
	fma.rn.f32 	%f2460, %f2459, 0f2F800000, 0f2F000000;
	shr.u32 	%r5082, %r5045, 2;
	xor.b32  	%r5083, %r5082, %r5045;
	shl.b32 	%r5084, %r5946, 4;
	shl.b32 	%r5085, %r5083, 1;
	xor.b32  	%r5086, %r5085, %r5084;
	xor.b32  	%r5087, %r5086, %r5083;
	xor.b32  	%r5945, %r5087, %r5946;
	add.s32 	%r5088, %r5948, %r5945;
	add.s32 	%r5089, %r5088, 2174622;
	cvt.rn.f32.u32 	%f2461, %r5089;
	fma.rn.f32 	%f2462, %f2461, 0f2F800000, 0f2F000000;
	mul.f32 	%f2463, %f2462, %f2462;
	fma.rn.f32 	%f2464, %f2460, %f2460, %f2463;
	sqrt.rn.f32 	%f2465, %f2464;
	setp.le.f32 	%p402, %f2465, 0f3F800000;
	add.f32 	%f2466, %f2458, 0f3F800000;
	selp.f32 	%f2467, %f2466, %f2458, %p402;
	shr.u32 	%r5090, %r5054, 2;
	xor.b32  	%r5091, %r5090, %r5054;
	shl.b32 	%r5092, %r5945, 4;
	shl.b32 	%r5093, %r5091, 1;
	xor.b32  	%r5094, %r5093, %r5092;
	xor.b32  	%r5095, %r5094, %r5091;
	xor.b32  	%r5944, %r5095, %r5945;
	add.s32 	%r5096, %r5948, %r5944;
	add.s32 	%r5097, %r5096, 2537059;
	cvt.rn.f32.u32 	%f2468, %r5097;
	fma.rn.f32 	%f2469, %f2468, 0f2F800000, 0f2F000000;
	shr.u32 	%r5098, %r5063, 2;
	xor.b32  	%r5099, %r5098, %r5063;
	shl.b32 	%r5100, %r5944, 4;
	shl.b32 	%r5101, %r5099, 1;
	xor.b32  	%r5102, %r5101, %r5100;
	xor.b32  	%r5103, %r5102, %r5099;
	xor.b32  	%r5943, %r5103, %r5944;
	add.s32 	%r5948, %r5948, 2899496;
	add.s32 	%r5104, %r5943, %r5948;
	cvt.rn.f32.u32 	%f2470, %r5104;
	fma.rn.f32 	%f2471, %f2470, 0f2F800000, 0f2F000000;
	mul.f32 	%f2472, %f2471, %f2471;
	fma.rn.f32 	%f2473, %f2469, %f2469, %f2472;
	sqrt.rn.f32 	%f2474, %f2473;
	setp.le.f32 	%p403, %f2474, 0f3F800000;
	add.f32 	%f2475, %f2467, 0f3F800000;
	selp.f32 	%f2946, %f2475, %f2467, %p403;
	add.s32 	%r5942, %r5942, 4;
	setp.ne.s32 	%p404, %r5942, %r981;
	@%p404 bra 	$L__BB1_279;
$L__BB1_280:
	setp.eq.s32 	%p405, %r980, 0;
	@%p405 bra 	$L__BB1_284;
	setp.eq.s32 	%p406, %r980, 1;
	shr.u32 	%r5105, %r5947, 2;
	xor.b32  	%r5106, %r5105, %r5947;
	shl.b32 	%r5107, %r5943, 4;
	shl.b32 	%r5108, %r5106, 1;
	xor.b32  	%r5109, %r5108, %r5107;
	xor.b32  	%r5110, %r5109, %r5106;
	xor.b32  	%r1008, %r5110, %r5943;
	add.s32 	%r5111, %r5948, %r1008;
	add.s32 	%r5112, %r5111, 362437;
	cvt.rn.f32.u32 	%f2476, %r5112;
	fma.rn.f32 	%f2477, %f2476, 0f2F800000, 0f2F000000;
	shr.u32 	%r5113, %r5946, 2;
	xor.b32  	%r5114, %r5113, %r5946;
	shl.b32 	%r5115, %r1008, 4;
	shl.b32 	%r5116, %r5114, 1;
	xor.b32  	%r5117, %r5116, %r5115;
	xor.b32  	%r5118, %r5117, %r5114;
	xor.b32  	%r1009, %r5118, %r1008;
	add.s32 	%r5119, %r5948, %r1009;
	add.s32 	%r5120, %r5119, 724874;
	cvt.rn.f32.u32 	%f2478, %r5120;
	fma.rn.f32 	%f2479, %f2478, 0f2F800000, 0f2F000000;
	mul.f32 	%f2480, %f2479, %f2479;
	fma.rn.f32 	%f2481, %f2477, %f2477, %f2480;
	sqrt.rn.f32 	%f2482, %f2481;
	setp.le.f32 	%p407, %f2482, 0f3F800000;
	add.f32 	%f2483, %f2946, 0f3F800000;
	selp.f32 	%f2946, %f2483, %f2946, %p407;
	@%p406 bra 	$L__BB1_284;
	setp.eq.s32 	%p408, %r980, 2;
	shr.u32 	%r5121, %r5945, 2;
	xor.b32  	%r5122, %r5121, %r5945;
	shl.b32 	%r5123, %r1009, 4;
	shl.b32 	%r5124, %r5122, 1;
	xor.b32  	%r5125, %r5124, %r5123;
	xor.b32  	%r5126, %r5125, %r5122;
	xor.b32  	%r5127, %r5126, %r1009;
	add.s32 	%r5128, %r5948, %r5127;
	add.s32 	%r5129, %r5128, 1087311;
	cvt.rn.f32.u32 	%f2484, %r5129;
	fma.rn.f32 	%f2485, %f2484, 0f2F800000, 0f2F000000;
	shr.u32 	%r5130, %r5944, 2;
	xor.b32  	%r5131, %r5130, %r5944;
	shl.b32 	%r5132, %r5127, 4;
	shl.b32 	%r5133, %r5131, 1;
	xor.b32  	%r5134, %r5133, %r5132;
	xor.b32  	%r5135, %r5134, %r5131;
	xor.b32  	%r1010, %r5135, %r5127;
	add.s32 	%r5136, %r5948, %r1010;
	add.s32 	%r5137, %r5136, 1449748;
	cvt.rn.f32.u32 	%f2486, %r5137;
	fma.rn.f32 	%f2487, %f2486, 0f2F800000, 0f2F000000;
	mul.f32 	%f2488, %f2487, %f2487;
	fma.rn.f32 	%f2489, %f2485, %f2485, %f2488;
	sqrt.rn.f32 	%f2490, %f2489;
	setp.le.f32 	%p409, %f2490, 0f3F800000;
	add.f32 	%f2491, %f2946, 0f3F800000;
	selp.f32 	%f2946, %f2491, %f2946, %p409;
	@%p408 bra 	$L__BB1_284;
	shr.u32 	%r5138, %r5943, 2;
	xor.b32  	%r5139, %r5138, %r5943;
	shl.b32 	%r5140, %r1010, 4;
	shl.b32 	%r5141, %r5139, 1;
	xor.b32  	%r5142, %r5141, %r5140;
	xor.b32  	%r5143, %r5142, %r5139;
	xor.b32  	%r5144, %r5143, %r1010;
	add.s32 	%r5145, %r5948, %r5144;
	add.s32 	%r5146, %r5145, 1812185;
	cvt.rn.f32.u32 	%f2492, %r5146;
	fma.rn.f32 	%f2493, %f2492, 0f2F800000, 0f2F000000;
	shr.u32 	%r5147, %r1008, 2;
	xor.b32  	%r5148, %r5147, %r1008;
	shl.b32 	%r5149, %r5144, 4;
	shl.b32 	%r5150, %r5148, 1;
	xor.b32  	%r5151, %r5150, %r5149;
	xor.b32  	%r5152, %r5151, %r5148;
	xor.b32  	%r5153, %r5152, %r5144;
	add.s32 	%r5154, %r5948, %r5153;
	add.s32 	%r5155, %r5154, 2174622;
	cvt.rn.f32.u32 	%f2494, %r5155;
	fma.rn.f32 	%f2495, %f2494, 0f2F800000, 0f2F000000;
	mul.f32 	%f2496, %f2495, %f2495;
	fma.rn.f32 	%f2497, %f2493, %f2493, %f2496;
	sqrt.rn.f32 	%f2498, %f2497;
	setp.le.f32 	%p410, %f2498, 0f3F800000;
	add.f32 	%f2499, %f2946, 0f3F800000;
	selp.f32 	%f2946, %f2499, %f2946, %p410;
$L__BB1_284:
	mul.f32 	%f2500, %f2946, 0f40800000;
	div.rn.f32 	%f2501, %f2500, %f36;
	add.f32 	%f2951, %f2951, %f2501;
	add.s32 	%r5935, %r5935, 512;
	setp.lt.s32 	%p411, %r5935, %r978;
	@%p411 bra 	$L__BB1_277;
	bra.uni 	$L__BB1_290;
$L__BB1_285:
	mov.f32 	%f2434, 0f00000000;
	div.rn.f32 	%f403, %f2434, %f36;
	not.b32 	%r5025, %r86;
	add.s32 	%r5026, %r1022, %r5025;
	sub.s32 	%r1012, %r5026, %r5934;
	and.b32  	%r5027, %r1012, 1536;
	setp.eq.s32 	%p395, %r5027, 1536;
	mov.u32 	%r5951, %r86;
	@%p395 bra 	$L__BB1_288;
	shr.u32 	%r5029, %r1012, 9;
	add.s32 	%r5030, %r5029, 1;
	and.b32  	%r1013, %r5030, 3;
	mov.b32 	%r5950, 0;
	mov.u32 	%r5951, %r86;
$L__BB1_287:
	.pragma "nounroll";
	add.f32 	%f2951, %f2951, %f403;
	add.s32 	%r5951, %r5951, 512;
	add.s32 	%r5950, %r5950, 1;
	setp.ne.s32 	%p396, %r5950, %r1013;
	@%p396 bra 	$L__BB1_287;
$L__BB1_288:
	setp.lt.u32 	%p397, %r1012, 1536;
	@%p397 bra 	$L__BB1_290;
$L__BB1_289:
	add.f32 	%f2435, %f2951, %f403;
	add.f32 	%f2436, %f2435, %f403;
	add.f32 	%f2437, %f2436, %f403;
	add.f32 	%f2951, %f2437, %f403;
	add.s32 	%r5951, %r5951, 2048;
	setp.lt.s32 	%p398, %r5951, %r978;
	@%p398 bra 	$L__BB1_289;
$L__BB1_290:
	// begin inline asm
	mov.u32 %r5156, %laneid;
	// end inline asm
	mov.b32 	%r5158, %f2951;
	mov.b32 	%r5159, 1;
	mov.b32 	%r5180, 31;
	mov.b32 	%r5181, -1;
	// begin inline asm
	shfl.sync.down.b32 %r5157, %r5158, %r5159, %r5180, %r5181;
	// end inline asm
	setp.gt.s32 	%p412, %r5156, 30;
	mov.b32 	%f2502, %r5157;
	add.f32 	%f2503, %f2951, %f2502;
	selp.f32 	%f2504, %f2951, %f2503, %p412;
	mov.b32 	%r5163, %f2504;
	mov.b32 	%r5164, 2;
	// begin inline asm
	shfl.sync.down.b32 %r5162, %r5163, %r5164, %r5180, %r5181;
	// end inline asm
	setp.gt.s32 	%p413, %r5156, 29;
	mov.b32 	%f2505, %r5162;
	add.f32 	%f2506, %f2504, %f2505;
	selp.f32 	%f2507, %f2504, %f2506, %p413;
	mov.b32 	%r5168, %f2507;
	mov.b32 	%r5169, 4;
	// begin inline asm
	shfl.sync.down.b32 %r5167, %r5168, %r5169, %r5180, %r5181;
	// end inline asm
	setp.gt.s32 	%p414, %r5156, 27;
	mov.b32 	%f2508, %r5167;
	add.f32 	%f2509, %f2507, %f2508;
	selp.f32 	%f2510, %f2507, %f2509, %p414;
	mov.b32 	%r5173, %f2510;
	mov.b32 	%r5174, 8;
	// begin inline asm
	shfl.sync.down.b32 %r5172, %r5173, %r5174, %r5180, %r5181;
	// end inline asm
	setp.gt.s32 	%p415, %r5156, 23;
	mov.b32 	%f2511, %r5172;
	add.f32 	%f2512, %f2510, %f2511;
	selp.f32 	%f2513, %f2510, %f2512, %p415;
	mov.b32 	%r5178, %f2513;
	mov.b32 	%r5179, 16;
	// begin inline asm
	shfl.sync.down.b32 %r5177, %r5178, %r5179, %r5180, %r5181;
	// end inline asm
	setp.gt.s32 	%p416, %r5156, 15;
	mov.b32 	%f2514, %r5177;
	add.f32 	%f411, %f2513, %f2514;
	selp.f32 	%f2952, %f2513, %f411, %p416;
	setp.ne.s32 	%p417, %r5156, 0;
	@%p417 bra 	$L__BB1_292;
	shr.u32 	%r5182, %r86, 3;
	and.b32  	%r5183, %r5182, 124;
	mov.u32 	%r5184, _ZZN3cub18CUB_300001_SM_10006detail6reduce28DeviceReduceSingleTileKernelINS2_10policy_hubIfjN4cuda3std3__44plusIfEEE10Policy1000EN6thrust24THRUST_300001_SM_1000_NS17counting_iteratorIiNSD_11use_defaultESF_SF_EEPfjS9_ff11estimate_piEEvT0_T1_T2_T3_T4_T6_E12temp_storage;
	add.s32 	%r5185, %r5184, %r5183;
	st.shared.f32 	[%r5185+16], %f411;
$L__BB1_292:
	bar.sync 	0;
	setp.ne.s32 	%p418, %r86, 0;
	@%p418 bra 	$L__BB1_294;
	ld.shared.f32 	%f2515, [_ZZN3cub18CUB_300001_SM_10006detail6reduce28DeviceReduceSingleTileKernelINS2_10policy_hubIfjN4cuda3std3__44plusIfEEE10Policy1000EN6thrust24THRUST_300001_SM_1000_NS17counting_iteratorIiNSD_11use_defaultESF_SF_EEPfjS9_ff11estimate_piEEvT0_T1_T2_T3_T4_T6_E12temp_storage+20];
	add.f32 	%f2516, %f2952, %f2515;
	ld.shared.f32 	%f2517, [_ZZN3cub18CUB_300001_SM_10006detail6reduce28DeviceReduceSingleTileKernelINS2_10policy_hubIfjN4cuda3std3__44plusIfEEE10Policy1000EN6thrust24THRUST_300001_SM_1000_NS17counting_iteratorIiNSD_11use_defaultESF_SF_EEPfjS9_ff11estimate_piEEvT0_T1_T2_T3_T4_T6_E12temp_storage+24];
	add.f32 	%f2518, %f2516, %f2517;
	ld.shared.f32 	%f2519, [_ZZN3cub18CUB_300001_SM_10006detail6reduce28DeviceReduceSingleTileKernelINS2_10policy_hubIfjN4cuda3std3__44plusIfEEE10Policy1000EN6thrust24THRUST_300001_SM_1000_NS17counting_iteratorIiNSD_11use_defaultESF_SF_EEPfjS9_ff11estimate_piEEvT0_T1_T2_T3_T4_T6_E12temp_storage+28];
	add.f32 	%f2520, %f2518, %f2519;
	ld.shared.f32 	%f2521, [_ZZN3cub18CUB_300001_SM_10006detail6reduce28DeviceReduceSingleTileKernelINS2_10policy_hubIfjN4cuda3std3__44plusIfEEE10Policy1000EN6thrust24THRUST_300001_SM_1000_NS17counting_iteratorIiNSD_11use_defaultESF_SF_EEPfjS9_ff11estimate_piEEvT0_T1_T2_T3_T4_T6_E12temp_storage+32];
	add.f32 	%f2522, %f2520, %f2521;
	ld.shared.f32 	%f2523, [_ZZN3cub18CUB_300001_SM_10006detail6reduce28DeviceReduceSingleTileKernelINS2_10policy_hubIfjN4cuda3std3__44plusIfEEE10Policy1000EN6thrust24THRUST_300001_SM_1000_NS17counting_iteratorIiNSD_11use_defaultESF_SF_EEPfjS9_ff11estimate_piEEvT0_T1_T2_T3_T4_T6_E12temp_storage+36];
	add.f32 	%f2524, %f2522, %f2523;
	ld.shared.f32 	%f2525, [_ZZN3cub18CUB_300001_SM_10006detail6reduce28DeviceReduceSingleTileKernelINS2_10policy_hubIfjN4cuda3std3__44plusIfEEE10Policy1000EN6thrust24THRUST_300001_SM_1000_NS17counting_iteratorIiNSD_11use_defaultESF_SF_EEPfjS9_ff11estimate_piEEvT0_T1_T2_T3_T4_T6_E12temp_storage+40];
	add.f32 	%f2526, %f2524, %f2525;
	ld.shared.f32 	%f2527, [_ZZN3cub18CUB_300001_SM_10006detail6reduce28DeviceReduceSingleTileKernelINS2_10policy_hubIfjN4cuda3std3__44plusIfEEE10Policy1000EN6thrust24THRUST_300001_SM_1000_NS17counting_iteratorIiNSD_11use_defaultESF_SF_EEPfjS9_ff11estimate_piEEvT0_T1_T2_T3_T4_T6_E12temp_storage+44];
	add.f32 	%f2528, %f2526, %f2527;
	ld.shared.f32 	%f2529, [_ZZN3cub18CUB_300001_SM_10006detail6reduce28DeviceReduceSingleTileKernelINS2_10policy_hubIfjN4cuda3std3__44plusIfEEE10Policy1000EN6thrust24THRUST_300001_SM_1000_NS17counting_iteratorIiNSD_11use_defaultESF_SF_EEPfjS9_ff11estimate_piEEvT0_T1_T2_T3_T4_T6_E12temp_storage+48];
	add.f32 	%f2530, %f2528, %f2529;
	ld.shared.f32 	%f2531, [_ZZN3cub18CUB_300001_SM_10006detail6reduce28DeviceReduceSingleTileKernelINS2_10policy_hubIfjN4cuda3std3__44plusIfEEE10Policy1000EN6thrust24THRUST_300001_SM_1000_NS17counting_iteratorIiNSD_11use_defaultESF_SF_EEPfjS9_ff11estimate_piEEvT0_T1_T2_T3_T4_T6_E12temp_storage+52];
	add.f32 	%f2532, %f2530, %f2531;
	ld.shared.f32 	%f2533, [_ZZN3cub18CUB_300001_SM_10006detail6reduce28DeviceReduceSingleTileKernelINS2_10policy_hubIfjN4cuda3std3__44plusIfEEE10Policy1000EN6thrust24THRUST_300001_SM_1000_NS17counting_iteratorIiNSD_11use_defaultESF_SF_EEPfjS9_ff11estimate_piEEvT0_T1_T2_T3_T4_T6_E12temp_storage+56];
	add.f32 	%f2534, %f2532, %f2533;
	ld.shared.f32 	%f2535, [_ZZN3cub18CUB_300001_SM_10006detail6reduce28DeviceReduceSingleTileKernelINS2_10policy_hubIfjN4cuda3std3__44plusIfEEE10Policy1000EN6thrust24THRUST_300001_SM_1000_NS17counting_iteratorIiNSD_11use_defaultESF_SF_EEPfjS9_ff11estimate_piEEvT0_T1_T2_T3_T4_T6_E12temp_storage+60];
	add.f32 	%f2536, %f2534, %f2535;
	ld.shared.f32 	%f2537, [_ZZN3cub18CUB_300001_SM_10006detail6reduce28DeviceReduceSingleTileKernelINS2_10policy_hubIfjN4cuda3std3__44plusIfEEE10Policy1000EN6thrust24THRUST_300001_SM_1000_NS17counting_iteratorIiNSD_11use_defaultESF_SF_EEPfjS9_ff11estimate_piEEvT0_T1_T2_T3_T4_T6_E12temp_storage+64];
	add.f32 	%f2538, %f2536, %f2537;
	ld.shared.f32 	%f2539, [_ZZN3cub18CUB_300001_SM_10006detail6reduce28DeviceReduceSingleTileKernelINS2_10policy_hubIfjN4cuda3std3__44plusIfEEE10Policy1000EN6thrust24THRUST_300001_SM_1000_NS17counting_iteratorIiNSD_11use_defaultESF_SF_EEPfjS9_ff11estimate_piEEvT0_T1_T2_T3_T4_T6_E12temp_storage+68];
	add.f32 	%f2540, %f2538, %f2539;
	ld.shared.f32 	%f2541, [_ZZN3cub18CUB_300001_SM_10006detail6reduce28DeviceReduceSingleTileKernelINS2_10policy_hubIfjN4cuda3std3__44plusIfEEE10Policy1000EN6thrust24THRUST_300001_SM_1000_NS17counting_iteratorIiNSD_11use_defaultESF_SF_EEPfjS9_ff11estimate_piEEvT0_T1_T2_T3_T4_T6_E12temp_storage+72];
	add.f32 	%f2542, %f2540, %f2541;
	ld.shared.f32 	%f2543, [_ZZN3cub18CUB_300001_SM_10006detail6reduce28DeviceReduceSingleTileKernelINS2_10policy_hubIfjN4cuda3std3__44plusIfEEE10Policy1000EN6thrust24THRUST_300001_SM_1000_NS17counting_iteratorIiNSD_11use_defaultESF_SF_EEPfjS9_ff11estimate_piEEvT0_T1_T2_T3_T4_T6_E12temp_storage+76];
	add.f32 	%f2952, %f2542, %f2543;
$L__BB1_294:
	mov.u32 	%r5476, %tid.x;
	setp.ne.s32 	%p480, %r5476, 0;
	@%p480 bra 	$L__BB1_296;
	add.f32 	%f2762, %f415, %f2952;
	st.global.f32 	[%rd1], %f2762;
$L__BB1_296:
	ret;

}
	// .globl	_ZN3cub18CUB_300001_SM_10006detail6reduce18DeviceReduceKernelINS2_10policy_hubIfjN4cuda3std3__44plusIfEEE10Policy1000EN6thrust24THRUST_300001_SM_1000_NS17counting_iteratorIiNSD_11use_defaultESF_SF_EEjS9_f11estimate_piEEvT0_PT3_T1_NS0_13GridEvenShareISL_EET2_T4_
.visible .entry _ZN3cub18CUB_300001_SM_10006detail6reduce18DeviceReduceKernelINS2_10policy_hubIfjN4cuda3std3__44plusIfEEE10Policy1000EN6thrust24THRUST_300001_SM_1000_NS17counting_iteratorIiNSD_11use_defaultESF_SF_EEjS9_f11estimate_piEEvT0_PT3_T1_NS0_13GridEvenShareISL_EET2_T4_(
	.param .align 4 .b8 _ZN3cub18CUB_300001_SM_10006detail6reduce18DeviceReduceKernelINS2_10policy_hubIfjN4cuda3std3__44plusIfEEE10Policy1000EN6thrust24THRUST_300001_SM_1000_NS17counting_iteratorIiNSD_11use_defaultESF_SF_EEjS9_f11estimate_piEEvT0_PT3_T1_NS0_13GridEvenShareISL_EET2_T4__param_0[4],
	.param .u64 .ptr .align 1 _ZN3cub18CUB_300001_SM_10006detail6reduce18DeviceReduceKernelINS2_10policy_hubIfjN4cuda3std3__44plusIfEEE10Policy1000EN6thrust24THRUST_300001_SM_1000_NS17counting_iteratorIiNSD_11use_defaultESF_SF_EEjS9_f11estimate_piEEvT0_PT3_T1_NS0_13GridEvenShareISL_EET2_T4__param_1,
	.param .u32 _ZN3cub18CUB_300001_SM_10006detail6reduce18DeviceReduceKernelINS2_10policy_hubIfjN4cuda3std3__44plusIfEEE10Policy1000EN6thrust24THRUST_300001_SM_1000_NS17counting_iteratorIiNSD_11use_defaultESF_SF_EEjS9_f11estimate_piEEvT0_PT3_T1_NS0_13GridEvenShareISL_EET2_T4__param_2,
	.param .align 4 .b8 _ZN3cub18CUB_300001_SM_10006detail6reduce18DeviceReduceKernelINS2_10policy_hubIfjN4cuda3std3__44plusIfEEE10Policy1000EN6thrust24THRUST_300001_SM_1000_NS17counting_iteratorIiNSD_11use_defaultESF_SF_EEjS9_f11estimate_piEEvT0_PT3_T1_NS0_13GridEvenShareISL_EET2_T4__param_3[40],
	.param .align 1 .b8 _ZN3cub18CUB_300001_SM_10006detail6reduce18DeviceReduceKernelINS2_10policy_hubIfjN4cuda3std3__44plusIfEEE10Policy1000EN6thrust24THRUST_300001_SM_1000_NS17counting_iteratorIiNSD_11use_defaultESF_SF_EEjS9_f11estimate_piEEvT0_PT3_T1_NS0_13GridEvenShareISL_EET2_T4__param_4[1],
	.param .align 4 .b8 _ZN3cub18CUB_300001_SM_10006detail6reduce18DeviceReduceKernelINS2_10policy_hubIfjN4cuda3std3__44plusIfEEE10Policy1000EN6thrust24THRUST_300001_SM_1000_NS17counting_iteratorIiNSD_11use_defaultESF_SF_EEjS9_f11estimate_piEEvT0_PT3_T1_NS0_13GridEvenShareISL_EET2_T4__param_5[4]
)
.maxntid 512
{
	.reg .pred 	%p<480>;
	.reg .b32 	%r<5973>;
	.reg .b32 	%f<2947>;
	.reg .b64 	%rd<6>;
	// demoted variable
	.shared .align 4 .b8 _ZZN3cub18CUB_300001_SM_10006detail6reduce18DeviceReduceKernelINS2_10policy_hubIfjN4cuda3std3__44plusIfEEE10Policy1000EN6thrust24THRUST_300001_SM_1000_NS17counting_iteratorIiNSD_11use_defaultESF_SF_EEjS9_f11estimate_piEEvT0_PT3_T1_NS0_13GridEvenShareISL_EET2_T4_E12temp_storage[84];
	ld.param.u32 	%r1028, [_ZN3cub18CUB_300001_SM_10006detail6reduce18DeviceReduceKernelINS2_10policy_hubIfjN4cuda3std3__44plusIfEEE10Policy1000EN6thrust24THRUST_300001_SM_1000_NS17counting_iteratorIiNSD_11use_defaultESF_SF_EEjS9_f11estimate_piEEvT0_PT3_T1_NS0_13GridEvenShareISL_EET2_T4__param_3+24];
	ld.param.u32 	%r2, [_ZN3cub18CUB_300001_SM_10006detail6reduce18DeviceReduceKernelINS2_10policy_hubIfjN4cuda3std3__44plusIfEEE10Policy1000EN6thrust24THRUST_300001_SM_1000_NS17counting_iteratorIiNSD_11use_defaultESF_SF_EEjS9_f11estimate_piEEvT0_PT3_T1_NS0_13GridEvenShareISL_EET2_T4__param_0];
	ld.param.u32 	%r3, [_ZN3cub18CUB_300001_SM_10006detail6reduce18DeviceReduceKernelINS2_10policy_hubIfjN4cuda3std3__44plusIfEEE10Policy1000EN6thrust24THRUST_300001_SM_1000_NS17counting_iteratorIiNSD_11use_defaultESF_SF_EEjS9_f11estimate_piEEvT0_PT3_T1_NS0_13GridEvenShareISL_EET2_T4__param_5];
	ld.param.u32 	%r1027, [_ZN3cub18CUB_300001_SM_10006detail6reduce18DeviceReduceKernelINS2_10policy_hubIfjN4cuda3std3__44plusIfEEE10Policy1000EN6thrust24THRUST_300001_SM_1000_NS17counting_iteratorIiNSD_11use_defaultESF_SF_EEjS9_f11estimate_piEEvT0_PT3_T1_NS0_13GridEvenShareISL_EET2_T4__param_3+20];
	mov.u32 	%r1032, %ctaid.x;
	shl.b32 	%r4, %r1032, 13;
	sub.s32 	%r5, %r1027, %r4;
	setp.gt.u32 	%p1, %r5, 8191;
	@%p1 bra 	$L__BB2_37;
	mov.u32 	%r6, %tid.x;
	setp.ge.u32 	%p418, %r6, %r5;
	mov.f32 	%f2774, 0f00000000;
	mov.u32 	%r5535, %r6;
	@%p418 bra 	$L__BB2_11;
	setp.lt.s32 	%p419, %r3, 1;
	mov.f32 	%f2763, 0f00000000;
	@%p419 bra 	$L__BB2_10;
	add.s32 	%r5207, %r4, %r6;
	add.s32 	%r5208, %r5207, %r2;
	xor.b32  	%r5209, %r5208, -1429050551;
	mul.lo.s32 	%r5210, %r5209, 1099087573;
	add.s32 	%r5510, %r5210, 5783321;
	xor.b32  	%r5507, %r5210, 362436069;
	add.s32 	%r5506, %r5210, 123456789;
	add.s32 	%r5505, %r5210, -638133224;
	add.s32 	%r5211, %r3, -1;
	and.b32  	%r11, %r3, 3;
	setp.lt.u32 	%p420, %r5211, 3;
	mov.b32 	%r5509, -589760388;
	mov.b32 	%r5508, -123459836;
	mov.f32 	%f2762, 0f00000000;
	@%p420 bra 	$L__BB2_6;
	and.b32  	%r12, %r3, 2147483644;
	mov.b32 	%r5504, 0;
	mov.b32 	%r5509, -589760388;
	mov.b32 	%r5508, -123459836;
	mov.f32 	%f2762, 0f00000000;
$L__BB2_5:
	shr.u32 	%r5215, %r5506, 2;
	xor.b32  	%r5216, %r5215, %r5506;
	shl.b32 	%r5217, %r5510, 4;
	shl.b32 	%r5218, %r5216, 1;
	xor.b32  	%r5219, %r5217, %r5218;
	xor.b32  	%r5220, %r5219, %r5510;
	xor.b32  	%r5221, %r5220, %r5216;
	add.s32 	%r5222, %r5505, %r5221;
	add.s32 	%r5223, %r5222, 362437;
	cvt.rn.f32.u32 	%f2545, %r5223;
	fma.rn.f32 	%f2546, %f2545, 0f2F800000, 0f2F000000;
	shr.u32 	%r5224, %r5507, 2;
	xor.b32  	%r5225, %r5224, %r5507;
	shl.b32 	%r5226, %r5221, 4;
	shl.b32 	%r5227, %r5225, 1;
	xor.b32  	%r5228, %r5227, %r5226;
	xor.b32  	%r5229, %r5228, %r5225;
	xor.b32  	%r5230, %r5229, %r5221;
	add.s32 	%r5231, %r5505, %r5230;
	add.s32 	%r5232, %r5231, 724874;
	cvt.rn.f32.u32 	%f2547, %r5232;
	fma.rn.f32 	%f2548, %f2547, 0f2F800000, 0f2F000000;
	mul.f32 	%f2549, %f2548, %f2548;
	fma.rn.f32 	%f2550, %f2546, %f2546, %f2549;
	sqrt.rn.f32 	%f2551, %f2550;
	setp.le.f32 	%p421, %f2551, 0f3F800000;
	add.f32 	%f2552, %f2762, 0f3F800000;
	selp.f32 	%f2553, %f2552, %f2762, %p421;
	shr.u32 	%r5233, %r5508, 2;
	xor.b32  	%r5234, %r5233, %r5508;
	shl.b32 	%r5235, %r5230, 4;
	shl.b32 	%r5236, %r5234, 1;
	xor.b32  	%r5237, %r5235, %r5236;
	xor.b32  	%r5238, %r5237, %r5230;
	xor.b32  	%r5239, %r5238, %r5234;
	add.s32 	%r5240, %r5505, %r5239;
	add.s32 	%r5241, %r5240, 1087311;
	cvt.rn.f32.u32 	%f2554, %r5241;
	fma.rn.f32 	%f2555, %f2554, 0f2F800000, 0f2F000000;
	shr.u32 	%r5242, %r5509, 2;
	xor.b32  	%r5243, %r5242, %r5509;
	shl.b32 	%r5244, %r5239, 4;
	shl.b32 	%r5245, %r5243, 1;
	xor.b32  	%r5246, %r5245, %r5244;
	xor.b32  	%r5247, %r5246, %r5243;
	xor.b32  	%r5506, %r5247, %r5239;
	add.s32 	%r5248, %r5505, %r5506;
	add.s32 	%r5249, %r5248, 1449748;
	cvt.rn.f32.u32 	%f2556, %r5249;
	fma.rn.f32 	%f2557, %f2556, 0f2F800000, 0f2F000000;
	mul.f32 	%f2558, %f2557, %f2557;
	fma.rn.f32 	%f2559, %f2555, %f2555, %f2558;
	sqrt.rn.f32 	%f2560, %f2559;
	setp.le.f32 	%p422, %f2560, 0f3F800000;
	add.f32 	%f2561, %f2553, 0f3F800000;
	selp.f32 	%f2562, %f2561, %f2553, %p422;
	shr.u32 	%r5250, %r5510, 2;
	xor.b32  	%r5251, %r5250, %r5510;
	shl.b32 	%r5252, %r5506, 4;
	shl.b32 	%r5253, %r5251, 1;
	xor.b32  	%r5254, %r5252, %r5253;
	xor.b32  	%r5255, %r5254, %r5506;
	xor.b32  	%r5507, %r5255, %r5251;
	add.s32 	%r5256, %r5505, %r5507;
	add.s32 	%r5257, %r5256, 1812185;
	cvt.rn.f32.u32 	%f2563, %r5257;
	fma.rn.f32 	%f2564, %f2563, 0f2F800000, 0f2F000000;
	shr.u32 	%r5258, %r5221, 2;
	xor.b32  	%r5259, %r5258, %r5221;
	shl.b32 	%r5260, %r5507, 4;
	shl.b32 	%r5261, %r5259, 1;
	xor.b32  	%r5262, %r5261, %r5260;
	xor.b32  	%r5263, %r5262, %r5259;
	xor.b32  	%r5508, %r5263, %r5507;
	add.s32 	%r5264, %r5505, %r5508;
	add.s32 	%r5265, %r5264, 2174622;
	cvt.rn.f32.u32 	%f2565, %r5265;
	fma.rn.f32 	%f2566, %f2565, 0f2F800000, 0f2F000000;
	mul.f32 	%f2567, %f2566, %f2566;
	fma.rn.f32 	%f2568, %f2564, %f2564, %f2567;
	sqrt.rn.f32 	%f2569, %f2568;
	setp.le.f32 	%p423, %f2569, 0f3F800000;
	add.f32 	%f2570, %f2562, 0f3F800000;
	selp.f32 	%f2571, %f2570, %f2562, %p423;
	shr.u32 	%r5266, %r5230, 2;
	xor.b32  	%r5267, %r5266, %r5230;
	shl.b32 	%r5268, %r5508, 4;
	shl.b32 	%r5269, %r5267, 1;
	xor.b32  	%r5270, %r5268, %r5269;
	xor.b32  	%r5271, %r5270, %r5508;
	xor.b32  	%r5509, %r5271, %r5267;
	add.s32 	%r5272, %r5505, %r5509;
	add.s32 	%r5273, %r5272, 2537059;
	cvt.rn.f32.u32 	%f2572, %r5273;
	fma.rn.f32 	%f2573, %f2572, 0f2F800000, 0f2F000000;
	shr.u32 	%r5274, %r5239, 2;
	xor.b32  	%r5275, %r5274, %r5239;
	shl.b32 	%r5276, %r5509, 4;
	shl.b32 	%r5277, %r5275, 1;
	xor.b32  	%r5278, %r5277, %r5276;
	xor.b32  	%r5279, %r5278, %r5275;
	xor.b32  	%r5510, %r5279, %r5509;
	add.s32 	%r5505, %r5505, 2899496;
	add.s32 	%r5280, %r5510, %r5505;
	cvt.rn.f32.u32 	%f2574, %r5280;
	fma.rn.f32 	%f2575, %f2574, 0f2F800000, 0f2F000000;
	mul.f32 	%f2576, %f2575, %f2575;
	fma.rn.f32 	%f2577, %f2573, %f2573, %f2576;
	sqrt.rn.f32 	%f2578, %f2577;
	setp.le.f32 	%p424, %f2578, 0f3F800000;
	add.f32 	%f2579, %f2571, 0f3F800000;
	selp.f32 	%f2762, %f2579, %f2571, %p424;
	add.s32 	%r5504, %r5504, 4;
	setp.ne.s32 	%p425, %r5504, %r12;
	@%p425 bra 	$L__BB2_5;
$L__BB2_6:
	setp.eq.s32 	%p426, %r11, 0;
	@%p426 bra 	$L__BB2_9;
	mov.b32 	%r5514, 0;
$L__BB2_8:
	.pragma "nounroll";
	mov.u32 	%r36, %r5508;
	mov.u32 	%r5508, %r5510;
	mov.u32 	%r37, %r5509;
	shr.u32 	%r5282, %r5506, 2;
	xor.b32  	%r5283, %r5282, %r5506;
	shl.b32 	%r5284, %r5508, 4;
	shl.b32 	%r5285, %r5283, 1;
	xor.b32  	%r5286, %r5284, %r5285;
	xor.b32  	%r5287, %r5286, %r5508;
	xor.b32  	%r5509, %r5287, %r5283;
	add.s32 	%r5288, %r5505, %r5509;
	add.s32 	%r5289, %r5288, 362437;
	cvt.rn.f32.u32 	%f2580, %r5289;
	fma.rn.f32 	%f2581, %f2580, 0f2F800000, 0f2F000000;
	shr.u32 	%r5290, %r5507, 2;
	xor.b32  	%r5291, %r5290, %r5507;
	shl.b32 	%r5292, %r5509, 4;
	shl.b32 	%r5293, %r5291, 1;
	xor.b32  	%r5294, %r5293, %r5292;
	xor.b32  	%r5295, %r5294, %r5291;
	xor.b32  	%r5510, %r5295, %r5509;
	add.s32 	%r5505, %r5505, 724874;
	add.s32 	%r5296, %r5510, %r5505;
	cvt.rn.f32.u32 	%f2582, %r5296;
	fma.rn.f32 	%f2583, %f2582, 0f2F800000, 0f2F000000;
	mul.f32 	%f2584, %f2583, %f2583;
	fma.rn.f32 	%f2585, %f2581, %f2581, %f2584;
	sqrt.rn.f32 	%f2586, %f2585;
	setp.le.f32 	%p427, %f2586, 0f3F800000;
	add.f32 	%f2587, %f2762, 0f3F800000;
	selp.f32 	%f2762, %f2587, %f2762, %p427;
	add.s32 	%r5514, %r5514, 1;
	setp.ne.s32 	%p428, %r5514, %r11;
	mov.u32 	%r5507, %r37;
	mov.u32 	%r5506, %r36;
	@%p428 bra 	$L__BB2_8;
$L__BB2_9:
	mul.f32 	%f2763, %f2762, 0f40800000;
$L__BB2_10:
	cvt.rn.f32.s32 	%f2588, %r3;
	div.rn.f32 	%f2774, %f2763, %f2588;
	add.s32 	%r5535, %r6, 512;
$L__BB2_11:
	setp.ge.u32 	%p429, %r5535, %r5;
	@%p429 bra 	$L__BB2_28;
	setp.lt.s32 	%p430, %r3, 1;
	cvt.rn.f32.s32 	%f12, %r3;
	@%p430 bra 	$L__BB2_23;
	add.s32 	%r46, %r3, -1;
	and.b32  	%r47, %r3, 3;
	and.b32  	%r5302, %r3, 2147483644;
	neg.s32 	%r48, %r5302;
	add.s32 	%r49, %r2, %r4;
$L__BB2_14:
	setp.lt.u32 	%p435, %r46, 3;
	add.s32 	%r5305, %r49, %r5535;
	xor.b32  	%r5306, %r5305, -1429050551;
	mul.lo.s32 	%r5521, %r5306, 1099087573;
	add.s32 	%r5526, %r5521, 5783321;
	xor.b32  	%r5523, %r5521, 362436069;
	add.s32 	%r5522, %r5521, 123456789;
	add.s32 	%r5527, %r5521, -638133224;
	mov.b32 	%r5531, -589760388;
	mov.b32 	%r5530, -123459836;
	mov.f32 	%f2769, 0f00000000;
	@%p435 bra 	$L__BB2_18;
	mov.b32 	%r5531, -589760388;
	mov.b32 	%r5530, -123459836;
	mov.f32 	%f2769, 0f00000000;
	mov.u32 	%r5520, %r48;
$L__BB2_16:
	shr.u32 	%r5309, %r5522, 2;
	xor.b32  	%r5310, %r5309, %r5522;
	shl.b32 	%r5311, %r5526, 4;
	shl.b32 	%r5312, %r5310, 1;
	xor.b32  	%r5313, %r5311, %r5312;
	xor.b32  	%r5314, %r5313, %r5526;
	xor.b32  	%r5315, %r5314, %r5310;
	add.s32 	%r5316, %r5521, -638133224;
	add.s32 	%r5317, %r5316, %r5315;
	add.s32 	%r5318, %r5317, 362437;
	cvt.rn.f32.u32 	%f2597, %r5318;
	fma.rn.f32 	%f2598, %f2597, 0f2F800000, 0f2F000000;
	shr.u32 	%r5319, %r5523, 2;
	xor.b32  	%r5320, %r5319, %r5523;
	shl.b32 	%r5321, %r5315, 4;
	shl.b32 	%r5322, %r5320, 1;
	xor.b32  	%r5323, %r5322, %r5321;
	xor.b32  	%r5324, %r5323, %r5320;
	xor.b32  	%r5325, %r5324, %r5315;
	add.s32 	%r5326, %r5316, %r5325;
	add.s32 	%r5327, %r5326, 724874;
	cvt.rn.f32.u32 	%f2599, %r5327;
	fma.rn.f32 	%f2600, %f2599, 0f2F800000, 0f2F000000;
	mul.f32 	%f2601, %f2600, %f2600;
	fma.rn.f32 	%f2602, %f2598, %f2598, %f2601;
	sqrt.rn.f32 	%f2603, %f2602;
	setp.le.f32 	%p436, %f2603, 0f3F800000;
	add.f32 	%f2604, %f2769, 0f3F800000;
	selp.f32 	%f2605, %f2604, %f2769, %p436;
	shr.u32 	%r5328, %r5530, 2;
	xor.b32  	%r5329, %r5328, %r5530;
	shl.b32 	%r5330, %r5325, 4;
	shl.b32 	%r5331, %r5329, 1;
	xor.b32  	%r5332, %r5330, %r5331;
	xor.b32  	%r5333, %r5332, %r5325;
	xor.b32  	%r5334, %r5333, %r5329;
	add.s32 	%r5335, %r5316, %r5334;
	add.s32 	%r5336, %r5335, 1087311;
	cvt.rn.f32.u32 	%f2606, %r5336;
	fma.rn.f32 	%f2607, %f2606, 0f2F800000, 0f2F000000;
	shr.u32 	%r5337, %r5531, 2;
	xor.b32  	%r5338, %r5337, %r5531;
	shl.b32 	%r5339, %r5334, 4;
	shl.b32 	%r5340, %r5338, 1;
	xor.b32  	%r5341, %r5340, %r5339;
	xor.b32  	%r5342, %r5341, %r5338;
	xor.b32  	%r5522, %r5342, %r5334;
	add.s32 	%r5343, %r5316, %r5522;
	add.s32 	%r5344, %r5343, 1449748;
	cvt.rn.f32.u32 	%f2608, %r5344;
	fma.rn.f32 	%f2609, %f2608, 0f2F800000, 0f2F000000;
	mul.f32 	%f2610, %f2609, %f2609;
	fma.rn.f32 	%f2611, %f2607, %f2607, %f2610;
	sqrt.rn.f32 	%f2612, %f2611;
	setp.le.f32 	%p437, %f2612, 0f3F800000;
	add.f32 	%f2613, %f2605, 0f3F800000;
	selp.f32 	%f2614, %f2613, %f2605, %p437;
	shr.u32 	%r5345, %r5526, 2;
	xor.b32  	%r5346, %r5345, %r5526;
	shl.b32 	%r5347, %r5522, 4;
	shl.b32 	%r5348, %r5346, 1;
	xor.b32  	%r5349, %r5347, %r5348;
	xor.b32  	%r5350, %r5349, %r5522;
	xor.b32  	%r5523, %r5350, %r5346;
	add.s32 	%r5351, %r5316, %r5523;
	add.s32 	%r5352, %r5351, 1812185;
	cvt.rn.f32.u32 	%f2615, %r5352;
	fma.rn.f32 	%f2616, %f2615, 0f2F800000, 0f2F000000;
	shr.u32 	%r5353, %r5315, 2;
	xor.b32  	%r5354, %r5353, %r5315;
	shl.b32 	%r5355, %r5523, 4;
	shl.b32 	%r5356, %r5354, 1;
	xor.b32  	%r5357, %r5356, %r5355;
	xor.b32  	%r5358, %r5357, %r5354;
	xor.b32  	%r5530, %r5358, %r5523;
	add.s32 	%r5359, %r5316, %r5530;
	add.s32 	%r5360, %r5359, 2174622;
	cvt.rn.f32.u32 	%f2617, %r5360;
	fma.rn.f32 	%f2618, %f2617, 0f2F800000, 0f2F000000;
	mul.f32 	%f2619, %f2618, %f2618;
	fma.rn.f32 	%f2620, %f2616, %f2616, %f2619;
	sqrt.rn.f32 	%f2621, %f2620;
	setp.le.f32 	%p438, %f2621, 0f3F800000;
	add.f32 	%f2622, %f2614, 0f3F800000;
	selp.f32 	%f2623, %f2622, %f2614, %p438;
	shr.u32 	%r5361, %r5325, 2;
	xor.b32  	%r5362, %r5361, %r5325;
	shl.b32 	%r5363, %r5530, 4;
	shl.b32 	%r5364, %r5362, 1;
	xor.b32  	%r5365, %r5363, %r5364;
	xor.b32  	%r5366, %r5365, %r5530;
	xor.b32  	%r5531, %r5366, %r5362;
	add.s32 	%r5367, %r5316, %r5531;
	add.s32 	%r5368, %r5367, 2537059;
	cvt.rn.f32.u32 	%f2624, %r5368;
	fma.rn.f32 	%f2625, %f2624, 0f2F800000, 0f2F000000;
	shr.u32 	%r5369, %r5334, 2;
	xor.b32  	%r5370, %r5369, %r5334;
	shl.b32 	%r5371, %r5531, 4;
	shl.b32 	%r5372, %r5370, 1;
	xor.b32  	%r5373, %r5372, %r5371;
	xor.b32  	%r5374, %r5373, %r5370;
	xor.b32  	%r5526, %r5374, %r5531;
	add.s32 	%r5375, %r5316, %r5526;
	add.s32 	%r5376, %r5375, 2899496;
	cvt.rn.f32.u32 	%f2626, %r5376;
	fma.rn.f32 	%f2627, %f2626, 0f2F800000, 0f2F000000;
	mul.f32 	%f2628, %f2627, %f2627;
	fma.rn.f32 	%f2629, %f2625, %f2625, %f2628;
	sqrt.rn.f32 	%f2630, %f2629;
	setp.le.f32 	%p439, %f2630, 0f3F800000;
	add.f32 	%f2631, %f2623, 0f3F800000;
	selp.f32 	%f2769, %f2631, %f2623, %p439;
	add.s32 	%r5521, %r5521, 2899496;
	add.s32 	%r5520, %r5520, 4;
	setp.ne.s32 	%p440, %r5520, 0;
	@%p440 bra 	$L__BB2_16;
	add.s32 	%r5527, %r5521, -638133224;
$L__BB2_18:
	setp.eq.s32 	%p441, %r47, 0;
	@%p441 bra 	$L__BB2_22;
	setp.eq.s32 	%p442, %r47, 1;
	shr.u32 	%r5377, %r5522, 2;
	xor.b32  	%r5378, %r5377, %r5522;
	shl.b32 	%r5379, %r5526, 4;
	shl.b32 	%r5380, %r5378, 1;
	xor.b32  	%r5381, %r5379, %r5380;
	xor.b32  	%r5382, %r5381, %r5526;
	xor.b32  	%r77, %r5382, %r5378;
	add.s32 	%r5383, %r5527, %r77;
	add.s32 	%r5384, %r5383, 362437;
	cvt.rn.f32.u32 	%f2632, %r5384;
	fma.rn.f32 	%f2633, %f2632, 0f2F800000, 0f2F000000;
	shr.u32 	%r5385, %r5523, 2;
	xor.b32  	%r5386, %r5385, %r5523;
	shl.b32 	%r5387, %r77, 4;
	shl.b32 	%r5388, %r5386, 1;
	xor.b32  	%r5389, %r5388, %r5387;
	xor.b32  	%r5390, %r5389, %r5386;
	xor.b32  	%r78, %r5390, %r77;
	add.s32 	%r5391, %r5527, %r78;
	add.s32 	%r5392, %r5391, 724874;
	cvt.rn.f32.u32 	%f2634, %r5392;
	fma.rn.f32 	%f2635, %f2634, 0f2F800000, 0f2F000000;
	mul.f32 	%f2636, %f2635, %f2635;
	fma.rn.f32 	%f2637, %f2633, %f2633, %f2636;
	sqrt.rn.f32 	%f2638, %f2637;
	setp.le.f32 	%p443, %f2638, 0f3F800000;
	add.f32 	%f2639, %f2769, 0f3F800000;
	selp.f32 	%f2769, %f2639, %f2769, %p443;
	@%p442 bra 	$L__BB2_22;
	setp.eq.s32 	%p444, %r47, 2;
	shr.u32 	%r5393, %r5530, 2;
	xor.b32  	%r5394, %r5393, %r5530;
	shl.b32 	%r5395, %r78, 4;
	shl.b32 	%r5396, %r5394, 1;
	xor.b32  	%r5397, %r5395, %r5396;
	xor.b32  	%r5398, %r5397, %r78;
	xor.b32  	%r5399, %r5398, %r5394;
	add.s32 	%r5400, %r5527, %r5399;
	add.s32 	%r5401, %r5400, 1087311;
	cvt.rn.f32.u32 	%f2640, %r5401;
	fma.rn.f32 	%f2641, %f2640, 0f2F800000, 0f2F000000;
	shr.u32 	%r5402, %r5531, 2;
	xor.b32  	%r5403, %r5402, %r5531;
	shl.b32 	%r5404, %r5399, 4;
	shl.b32 	%r5405, %r5403, 1;
	xor.b32  	%r5406, %r5405, %r5404;
	xor.b32  	%r5407, %r5406, %r5403;
	xor.b32  	%r79, %r5407, %r5399;
	add.s32 	%r5408, %r5527, %r79;
	add.s32 	%r5409, %r5408, 1449748;
	cvt.rn.f32.u32 	%f2642, %r5409;
	fma.rn.f32 	%f2643, %f2642, 0f2F800000, 0f2F000000;
	mul.f32 	%f2644, %f2643, %f2643;
	fma.rn.f32 	%f2645, %f2641, %f2641, %f2644;
	sqrt.rn.f32 	%f2646, %f2645;
	setp.le.f32 	%p445, %f2646, 0f3F800000;
	add.f32 	%f2647, %f2769, 0f3F800000;
	selp.f32 	%f2769, %f2647, %f2769, %p445;
	@%p444 bra 	$L__BB2_22;
	shr.u32 	%r5410, %r5526, 2;
	xor.b32  	%r5411, %r5410, %r5526;
	shl.b32 	%r5412, %r79, 4;
	shl.b32 	%r5413, %r5411, 1;
	xor.b32  	%r5414, %r5412, %r5413;
	xor.b32  	%r5415, %r5414, %r79;
	xor.b32  	%r5416, %r5415, %r5411;
	add.s32 	%r5417, %r5527, %r5416;
	add.s32 	%r5418, %r5417, 1812185;
	cvt.rn.f32.u32 	%f2648, %r5418;
	fma.rn.f32 	%f2649, %f2648, 0f2F800000, 0f2F000000;
	shr.u32 	%r5419, %r77, 2;
	xor.b32  	%r5420, %r5419, %r77;
	shl.b32 	%r5421, %r5416, 4;
	shl.b32 	%r5422, %r5420, 1;
	xor.b32  	%r5423, %r5422, %r5421;
	xor.b32  	%r5424, %r5423, %r5420;
	xor.b32  	%r5425, %r5424, %r5416;
	add.s32 	%r5426, %r5527, %r5425;
	add.s32 	%r5427, %r5426, 2174622;
	cvt.rn.f32.u32 	%f2650, %r5427;
	fma.rn.f32 	%f2651, %f2650, 0f2F800000, 0f2F000000;
	mul.f32 	%f2652, %f2651, %f2651;
	fma.rn.f32 	%f2653, %f2649, %f2649, %f2652;
	sqrt.rn.f32 	%f2654, %f2653;
	setp.le.f32 	%p446, %f2654, 0f3F800000;
	add.f32 	%f2655, %f2769, 0f3F800000;
	selp.f32 	%f2769, %f2655, %f2769, %p446;
$L__BB2_22:
	mul.f32 	%f2656, %f2769, 0f40800000;
	div.rn.f32 	%f2657, %f2656, %f12;
	add.f32 	%f2774, %f2774, %f2657;
	add.s32 	%r5535, %r5535, 512;
	setp.lt.s32 	%p447, %r5535, %r5;
	@%p447 bra 	$L__BB2_14;
	bra.uni 	$L__BB2_28;
$L__BB2_23:
	mov.f32 	%f2590, 0f00000000;
	div.rn.f32 	%f23, %f2590, %f12;
	not.b32 	%r5297, %r5535;
	add.s32 	%r5298, %r1027, %r5297;
	sub.s32 	%r81, %r5298, %r4;
	shr.u32 	%r5299, %r5298, 9;
	add.s32 	%r82, %r5299, 1;
	and.b32  	%r5300, %r5298, 1536;
	setp.eq.s32 	%p431, %r5300, 1536;
	@%p431 bra 	$L__BB2_26;
	and.b32  	%r83, %r82, 3;
	mov.b32 	%r5534, 0;
$L__BB2_25:
	.pragma "nounroll";
	add.f32 	%f2774, %f2774, %f23;
	add.s32 	%r5535, %r5535, 512;
	add.s32 	%r5534, %r5534, 1;
	setp.ne.s32 	%p432, %r5534, %r83;
	@%p432 bra 	$L__BB2_25;
$L__BB2_26:
	setp.lt.u32 	%p433, %r81, 1536;
	@%p433 bra 	$L__BB2_28;
$L__BB2_27:
	add.f32 	%f2591, %f2774, %f23;
	add.f32 	%f2592, %f2591, %f23;
	add.f32 	%f2593, %f2592, %f23;
	add.f32 	%f2774, %f2593, %f23;
	add.s32 	%r5535, %r5535, 2048;
	setp.lt.s32 	%p434, %r5535, %r5;
	@%p434 bra 	$L__BB2_27;
$L__BB2_28:
	setp.lt.s32 	%p448, %r5, 512;
	@%p448 bra 	$L__BB2_33;
	// begin inline asm
	mov.u32 %r5466, %laneid;
	// end inline asm
	mov.b32 	%r5468, %f2774;
	mov.b32 	%r5469, 1;
	mov.b32 	%r5490, 31;
	mov.b32 	%r5491, -1;
	// begin inline asm
	shfl.sync.down.b32 %r5467, %r5468, %r5469, %r5490, %r5491;
	// end inline asm
	setp.gt.s32 	%p472, %r5466, 30;
	mov.b32 	%f2716, %r5467;
	add.f32 	%f2717, %f2774, %f2716;
	selp.f32 	%f2718, %f2774, %f2717, %p472;
	mov.b32 	%r5473, %f2718;
	mov.b32 	%r5474, 2;
	// begin inline asm
	shfl.sync.down.b32 %r5472, %r5473, %r5474, %r5490, %r5491;
	// end inline asm
	setp.gt.s32 	%p473, %r5466, 29;
	mov.b32 	%f2719, %r5472;
	add.f32 	%f2720, %f2718, %f2719;
	selp.f32 	%f2721, %f2718, %f2720, %p473;
	mov.b32 	%r5478, %f2721;
	mov.b32 	%r5479, 4;
	// begin inline asm
	shfl.sync.down.b32 %r5477, %r5478, %r5479, %r5490, %r5491;
	// end inline asm
	setp.gt.s32 	%p474, %r5466, 27;
	mov.b32 	%f2722, %r5477;
	add.f32 	%f2723, %f2721, %f2722;
	selp.f32 	%f2724, %f2721, %f2723, %p474;
	mov.b32 	%r5483, %f2724;
	mov.b32 	%r5484, 8;
	// begin inline asm
	shfl.sync.down.b32 %r5482, %r5483, %r5484, %r5490, %r5491;
	// end inline asm
	setp.gt.s32 	%p475, %r5466, 23;
	mov.b32 	%f2725, %r5482;
	add.f32 	%f2726, %f2724, %f2725;
	selp.f32 	%f2727, %f2724, %f2726, %p475;
	mov.b32 	%r5488, %f2727;
	mov.b32 	%r5489, 16;
	// begin inline asm
	shfl.sync.down.b32 %r5487, %r5488, %r5489, %r5490, %r5491;
	// end inline asm
	setp.gt.s32 	%p476, %r5466, 15;
	mov.b32 	%f2728, %r5487;
	add.f32 	%f31, %f2727, %f2728;
	selp.f32 	%f2946, %f2727, %f31, %p476;
	setp.ne.s32 	%p477, %r5466, 0;
	@%p477 bra 	$L__BB2_31;
	shr.u32 	%r5492, %r6, 3;
	and.b32  	%r5493, %r5492, 124;
	mov.u32 	%r5494, _ZZN3cub18CUB_300001_SM_10006detail6reduce18DeviceReduceKernelINS2_10policy_hubIfjN4cuda3std3__44plusIfEEE10Policy1000EN6thrust24THRUST_300001_SM_1000_NS17counting_iteratorIiNSD_11use_defaultESF_SF_EEjS9_f11estimate_piEEvT0_PT3_T1_NS0_13GridEvenShareISL_EET2_T4_E12temp_storage;
	add.s32 	%r5495, %r5494, %r5493;
	st.shared.f32 	[%r5495+16], %f31;
$L__BB2_31:
	bar.sync 	0;
	setp.ne.s32 	%p478, %r6, 0;
	@%p478 bra 	$L__BB2_291;
	ld.shared.f32 	%f2729, [_ZZN3cub18CUB_300001_SM_10006detail6reduce18DeviceReduceKernelINS2_10policy_hubIfjN4cuda3std3__44plusIfEEE10Policy1000EN6thrust24THRUST_300001_SM_1000_NS17counting_iteratorIiNSD_11use_defaultESF_SF_EEjS9_f11estimate_piEEvT0_PT3_T1_NS0_13GridEvenShareISL_EET2_T4_E12temp_storage+20];
	add.f32 	%f2730, %f2946, %f2729;
	ld.shared.f32 	%f2731, [_ZZN3cub18CUB_300001_SM_10006detail6reduce18DeviceReduceKernelINS2_10policy_hubIfjN4cuda3std3__44plusIfEEE10Policy1000EN6thrust24THRUST_300001_SM_1000_NS17counting_iteratorIiNSD_11use_defaultESF_SF_EEjS9_f11estimate_piEEvT0_PT3_T1_NS0_13GridEvenShareISL_EET2_T4_E12temp_storage+24];
	add.f32 	%f2732, %f2730, %f2731;
	ld.shared.f32 	%f2733, [_ZZN3cub18CUB_300001_SM_10006detail6reduce18DeviceReduceKernelINS2_10policy_hubIfjN4cuda3std3__44plusIfEEE10Policy1000EN6thrust24THRUST_300001_SM_1000_NS17counting_iteratorIiNSD_11use_defaultESF_SF_EEjS9_f11estimate_piEEvT0_PT3_T1_NS0_13GridEvenShareISL_EET2_T4_E12temp_storage+28];
	add.f32 	%f2734, %f2732, %f2733;
	ld.shared.f32 	%f2735, [_ZZN3cub18CUB_300001_SM_10006detail6reduce18DeviceReduceKernelINS2_10policy_hubIfjN4cuda3std3__44plusIfEEE10Policy1000EN6thrust24THRUST_300001_SM_1000_NS17counting_iteratorIiNSD_11use_defaultESF_SF_EEjS9_f11estimate_piEEvT0_PT3_T1_NS0_13GridEvenShareISL_EET2_T4_E12temp_storage+32];
	add.f32 	%f2736, %f2734, %f2735;
	ld.shared.f32 	%f2737, [_ZZN3cub18CUB_300001_SM_10006detail6reduce18DeviceReduceKernelINS2_10policy_hubIfjN4cuda3std3__44plusIfEEE10Policy1000EN6thrust24THRUST_300001_SM_1000_NS17counting_iteratorIiNSD_11use_defaultESF_SF_EEjS9_f11estimate_piEEvT0_PT3_T1_NS0_13GridEvenShareISL_EET2_T4_E12temp_storage+36];
	add.f32 	%f2738, %f2736, %f2737;
	ld.shared.f32 	%f2739, [_ZZN3cub18CUB_300001_SM_10006detail6reduce18DeviceReduceKernelINS2_10policy_hubIfjN4cuda3std3__44plusIfEEE10Policy1000EN6thrust24THRUST_300001_SM_1000_NS17counting_iteratorIiNSD_11use_defaultESF_SF_EEjS9_f11estimate_piEEvT0_PT3_T1_NS0_13GridEvenShareISL_EET2_T4_E12temp_storage+40];
	add.f32 	%f2740, %f2738, %f2739;
	ld.shared.f32 	%f2741, [_ZZN3cub18CUB_300001_SM_10006detail6reduce18DeviceReduceKernelINS2_10policy_hubIfjN4cuda3std3__44plusIfEEE10Policy1000EN6thrust24THRUST_300001_SM_1000_NS17counting_iteratorIiNSD_11use_defaultESF_SF_EEjS9_f11estimate_piEEvT0_PT3_T1_NS0_13GridEvenShareISL_EET2_T4_E12temp_storage+44];
	add.f32 	%f2742, %f2740, %f2741;
	ld.shared.f32 	%f2743, [_ZZN3cub18CUB_300001_SM_10006detail6reduce18DeviceReduceKernelINS2_10policy_hubIfjN4cuda3std3__44plusIfEEE10Policy1000EN6thrust24THRUST_300001_SM_1000_NS17counting_iteratorIiNSD_11use_defaultESF_SF_EEjS9_f11estimate_piEEvT0_PT3_T1_NS0_13GridEvenShareISL_EET2_T4_E12temp_storage+48];
	add.f32 	%f2744, %f2742, %f2743;
	ld.shared.f32 	%f2745, [_ZZN3cub18CUB_300001_SM_10006detail6reduce18DeviceReduceKernelINS2_10policy_hubIfjN4cuda3std3__44plusIfEEE10Policy1000EN6thrust24THRUST_300001_SM_1000_NS17counting_iteratorIiNSD_11use_defaultESF_SF_EEjS9_f11estimate_piEEvT0_PT3_T1_NS0_13GridEvenShareISL_EET2_T4_E12temp_storage+52];
	add.f32 	%f2746, %f2744, %f2745;
	ld.shared.f32 	%f2747, [_ZZN3cub18CUB_300001_SM_10006detail6reduce18DeviceReduceKernelINS2_10policy_hubIfjN4cuda3std3__44plusIfEEE10Policy1000EN6thrust24THRUST_300001_SM_1000_NS17counting_iteratorIiNSD_11use_defaultESF_SF_EEjS9_f11estimate_piEEvT0_PT3_T1_NS0_13GridEvenShareISL_EET2_T4_E12temp_storage+56];
	add.f32 	%f2748, %f2746, %f2747;
	ld.shared.f32 	%f2749, [_ZZN3cub18CUB_300001_SM_10006detail6reduce18DeviceReduceKernelINS2_10policy_hubIfjN4cuda3std3__44plusIfEEE10Policy1000EN6thrust24THRUST_300001_SM_1000_NS17counting_iteratorIiNSD_11use_defaultESF_SF_EEjS9_f11estimate_piEEvT0_PT3_T1_NS0_13GridEvenShareISL_EET2_T4_E12temp_storage+60];
	add.f32 	%f2750, %f2748, %f2749;
	ld.shared.f32 	%f2751, [_ZZN3cub18CUB_300001_SM_10006detail6reduce18DeviceReduceKernelINS2_10policy_hubIfjN4cuda3std3__44plusIfEEE10Policy1000EN6thrust24THRUST_300001_SM_1000_NS17counting_iteratorIiNSD_11use_defaultESF_SF_EEjS9_f11estimate_piEEvT0_PT3_T1_NS0_13GridEvenShareISL_EET2_T4_E12temp_storage+64];
	add.f32 	%f2752, %f2750, %f2751;
	ld.shared.f32 	%f2753, [_ZZN3cub18CUB_300001_SM_10006detail6reduce18DeviceReduceKernelINS2_10policy_hubIfjN4cuda3std3__44plusIfEEE10Policy1000EN6thrust24THRUST_300001_SM_1000_NS17counting_iteratorIiNSD_11use_defaultESF_SF_EEjS9_f11estimate_piEEvT0_PT3_T1_NS0_13GridEvenShareISL_EET2_T4_E12temp_storage+68];
	add.f32 	%f2754, %f2752, %f2753;
	ld.shared.f32 	%f2755, [_ZZN3cub18CUB_300001_SM_10006detail6reduce18DeviceReduceKernelINS2_10policy_hubIfjN4cuda3std3__44plusIfEEE10Policy1000EN6thrust24THRUST_300001_SM_1000_NS17counting_iteratorIiNSD_11use_defaultESF_SF_EEjS9_f11estimate_piEEvT0_PT3_T1_NS0_13GridEvenShareISL_EET2_T4_E12temp_storage+72];
	add.f32 	%f2756, %f2754, %f2755;
	ld.shared.f32 	%f2757, [_ZZN3cub18CUB_300001_SM_10006detail6reduce18DeviceReduceKernelINS2_10policy_hubIfjN4cuda3std3__44plusIfEEE10Policy1000EN6thrust24THRUST_300001_SM_1000_NS17counting_iteratorIiNSD_11use_defaultESF_SF_EEjS9_f11estimate_piEEvT0_PT3_T1_NS0_13GridEvenShareISL_EET2_T4_E12temp_storage+76];
	add.f32 	%f2946, %f2756, %f2757;
	bra.uni 	$L__BB2_291;
$L__BB2_33:
	// begin inline asm
	mov.u32 %r5428, %laneid;
	// end inline asm
	and.b32  	%r5454, %r6, 992;
	add.s32 	%r5455, %r5454, 32;
	setp.gt.s32 	%p449, %r5455, %r5;
	not.b32 	%r5456, %r5454;
	add.s32 	%r5457, %r5, %r5456;
	selp.b32 	%r5452, %r5457, 31, %p449;
	mov.b32 	%r5430, %f2774;
	mov.b32 	%r5431, 1;
	mov.b32 	%r5453, -1;
	// begin inline asm
	shfl.sync.down.b32 %r5429, %r5430, %r5431, %r5452, %r5453;
	// end inline asm
	setp.lt.s32 	%p450, %r5428, %r5452;
	mov.b32 	%f2658, %r5429;
	add.f32 	%f2659, %f2774, %f2658;
	selp.f32 	%f2660, %f2659, %f2774, %p450;
	mov.b32 	%r5435, %f2660;
	mov.b32 	%r5436, 2;
	// begin inline asm
	shfl.sync.down.b32 %r5434, %r5435, %r5436, %r5452, %r5453;
	// end inline asm
	add.s32 	%r5458, %r5428, 2;
	setp.gt.s32 	%p451, %r5458, %r5452;
	mov.b32 	%f2661, %r5434;
	add.f32 	%f2662, %f2660, %f2661;
	selp.f32 	%f2663, %f2660, %f2662, %p451;
	mov.b32 	%r5440, %f2663;
	mov.b32 	%r5441, 4;
	// begin inline asm
	shfl.sync.down.b32 %r5439, %r5440, %r5441, %r5452, %r5453;
	// end inline asm
	add.s32 	%r5459, %r5428, 4;
	setp.gt.s32 	%p452, %r5459, %r5452;
	mov.b32 	%f2664, %r5439;
	add.f32 	%f2665, %f2663, %f2664;
	selp.f32 	%f2666, %f2663, %f2665, %p452;
	mov.b32 	%r5445, %f2666;
	mov.b32 	%r5446, 8;
	// begin inline asm
	shfl.sync.down.b32 %r5444, %r5445, %r5446, %r5452, %r5453;
	// end inline asm
	add.s32 	%r5460, %r5428, 8;
	setp.gt.s32 	%p453, %r5460, %r5452;
	mov.b32 	%f2667, %r5444;
	add.f32 	%f2668, %f2666, %f2667;
	selp.f32 	%f2669, %f2666, %f2668, %p453;
	mov.b32 	%r5450, %f2669;
	mov.b32 	%r5451, 16;
	// begin inline asm
	shfl.sync.down.b32 %r5449, %r5450, %r5451, %r5452, %r5453;
	// end inline asm
	add.s32 	%r5461, %r5428, 16;
	setp.gt.s32 	%p454, %r5461, %r5452;
	mov.b32 	%f2670, %r5449;
	add.f32 	%f2671, %f2669, %f2670;
	selp.f32 	%f2946, %f2669, %f2671, %p454;
	setp.ne.s32 	%p455, %r5428, 0;
	@%p455 bra 	$L__BB2_35;
	shr.u32 	%r5462, %r6, 3;
	and.b32  	%r5463, %r5462, 124;
	mov.u32 	%r5464, _ZZN3cub18CUB_300001_SM_10006detail6reduce18DeviceReduceKernelINS2_10policy_hubIfjN4cuda3std3__44plusIfEEE10Policy1000EN6thrust24THRUST_300001_SM_1000_NS17counting_iteratorIiNSD_11use_defaultESF_SF_EEjS9_f11estimate_piEEvT0_PT3_T1_NS0_13GridEvenShareISL_EET2_T4_E12temp_storage;
	add.s32 	%r5465, %r5464, %r5463;
	st.shared.f32 	[%r5465+16], %f2946;
$L__BB2_35:
	bar.sync 	0;
	setp.ne.s32 	%p456, %r6, 0;
	@%p456 bra 	$L__BB2_291;
	setp.gt.s32 	%p457, %r5, 32;
	ld.shared.f32 	%f2672, [_ZZN3cub18CUB_300001_SM_10006detail6reduce18DeviceReduceKernelINS2_10policy_hubIfjN4cuda3std3__44plusIfEEE10Policy1000EN6thrust24THRUST_300001_SM_1000_NS17counting_iteratorIiNSD_11use_defaultESF_SF_EEjS9_f11estimate_piEEvT0_PT3_T1_NS0_13GridEvenShareISL_EET2_T4_E12temp_storage+20];
	add.f32 	%f2673, %f2946, %f2672;
	selp.f32 	%f2674, %f2673, %f2946, %p457;
	setp.gt.s32 	%p458, %r5, 64;
	ld.shared.f32 	%f2675, [_ZZN3cub18CUB_300001_SM_10006detail6reduce18DeviceReduceKernelINS2_10policy_hubIfjN4cuda3std3__44plusIfEEE10Policy1000EN6thrust24THRUST_300001_SM_1000_NS17counting_iteratorIiNSD_11use_defaultESF_SF_EEjS9_f11estimate_piEEvT0_PT3_T1_NS0_13GridEvenShareISL_EET2_T4_E12temp_storage+24];
	add.f32 	%f2676, %f2675, %f2674;
	selp.f32 	%f2677, %f2676, %f2674, %p458;
	setp.gt.s32 	%p459, %r5, 96;
	ld.shared.f32 	%f2678, [_ZZN3cub18CUB_300001_SM_10006detail6reduce18DeviceReduceKernelINS2_10policy_hubIfjN4cuda3std3__44plusIfEEE10Policy1000EN6thrust24THRUST_300001_SM_1000_NS17counting_iteratorIiNSD_11use_defaultESF_SF_EEjS9_f11estimate_piEEvT0_PT3_T1_NS0_13GridEvenShareISL_EET2_T4_E12temp_storage+28];
	add.f32 	%f2679, %f2678, %f2677;
	selp.f32 	%f2680, %f2679, %f2677, %p459;
	setp.gt.s32 	%p460, %r5, 128;
	ld.shared.f32 	%f2681, [_ZZN3cub18CUB_300001_SM_10006detail6reduce18DeviceReduceKernelINS2_10policy_hubIfjN4cuda3std3__44plusIfEEE10Policy1000EN6thrust24THRUST_300001_SM_1000_NS17counting_iteratorIiNSD_11use_defaultESF_SF_EEjS9_f11estimate_piEEvT0_PT3_T1_NS0_13GridEvenShareISL_EET2_T4_E12temp_storage+32];
	add.f32 	%f2682, %f2681, %f2680;
	selp.f32 	%f2683, %f2682, %f2680, %p460;
	setp.gt.s32 	%p461, %r5, 160;
	ld.shared.f32 	%f2684, [_ZZN3cub18CUB_300001_SM_10006detail6reduce18DeviceReduceKernelINS2_10policy_hubIfjN4cuda3std3__44plusIfEEE10Policy1000EN6thrust24THRUST_300001_SM_1000_NS17counting_iteratorIiNSD_11use_defaultESF_SF_EEjS9_f11estimate_piEEvT0_PT3_T1_NS0_13GridEvenShareISL_EET2_T4_E12temp_storage+36];
	add.f32 	%f2685, %f2684, %f2683;
	selp.f32 	%f2686, %f2685, %f2683, %p461;
	setp.gt.s32 	%p462, %r5, 192;
	ld.shared.f32 	%f2687, [_ZZN3cub18CUB_300001_SM_10006detail6reduce18DeviceReduceKernelINS2_10policy_hubIfjN4cuda3std3__44plusIfEEE10Policy1000EN6thrust24THRUST_300001_SM_1000_NS17counting_iteratorIiNSD_11use_defaultESF_SF_EEjS9_f11estimate_piEEvT0_PT3_T1_NS0_13GridEvenShareISL_EET2_T4_E12temp_storage+40];
	add.f32 	%f2688, %f2687, %f2686;
	selp.f32 	%f2689, %f2688, %f2686, %p462;
	setp.gt.s32 	%p463, %r5, 224;
	ld.shared.f32 	%f2690, [_ZZN3cub18CUB_300001_SM_10006detail6reduce18DeviceReduceKernelINS2_10policy_hubIfjN4cuda3std3__44plusIfEEE10Policy1000EN6thrust24THRUST_300001_SM_1000_NS17counting_iteratorIiNSD_11use_defaultESF_SF_EEjS9_f11estimate_piEEvT0_PT3_T1_NS0_13GridEvenShareISL_EET2_T4_E12temp_storage+44];
	add.f32 	%f2691, %f2690, %f2689;
	selp.f32 	%f2692, %f2691, %f2689, %p463;
	setp.gt.s32 	%p464, %r5, 256;
	ld.shared.f32 	%f2693, [_ZZN3cub18CUB_300001_SM_10006detail6reduce18DeviceReduceKernelINS2_10policy_hubIfjN4cuda3std3__44plusIfEEE10Policy1000EN6thrust24THRUST_300001_SM_1000_NS17counting_iteratorIiNSD_11use_defaultESF_SF_EEjS9_f11estimate_piEEvT0_PT3_T1_NS0_13GridEvenShareISL_EET2_T4_E12temp_storage+48];
	add.f32 	%f2694, %f2693, %f2692;
	selp.f32 	%f2695, %f2694, %f2692, %p464;
	setp.gt.s32 	%p465, %r5, 288;
	ld.shared.f32 	%f2696, [_ZZN3cub18CUB_300001_SM_10006detail6reduce18DeviceReduceKernelINS2_10policy_hubIfjN4cuda3std3__44plusIfEEE10Policy1000EN6thrust24THRUST_300001_SM_1000_NS17counting_iteratorIiNSD_11use_defaultESF_SF_EEjS9_f11estimate_piEEvT0_PT3_T1_NS0_13GridEvenShareISL_EET2_T4_E12temp_storage+52];
	add.f32 	%f2697, %f2696, %f2695;
	selp.f32 	%f2698, %f2697, %f2695, %p465;
	setp.gt.s32 	%p466, %r5, 320;
	ld.shared.f32 	%f2699, [_ZZN3cub18CUB_300001_SM_10006detail6reduce18DeviceReduceKernelINS2_10policy_hubIfjN4cuda3std3__44plusIfEEE10Policy1000EN6thrust24THRUST_300001_SM_1000_NS17counting_iteratorIiNSD_11use_defaultESF_SF_EEjS9_f11estimate_piEEvT0_PT3_T1_NS0_13GridEvenShareISL_EET2_T4_E12temp_storage+56];
	add.f32 	%f2700, %f2699, %f2698;
	selp.f32 	%f2701, %f2700, %f2698, %p466;
	setp.gt.s32 	%p467, %r5, 352;
	ld.shared.f32 	%f2702, [_ZZN3cub18CUB_300001_SM_10006detail6reduce18DeviceReduceKernelINS2_10policy_hubIfjN4cuda3std3__44plusIfEEE10Policy1000EN6thrust24THRUST_300001_SM_1000_NS17counting_iteratorIiNSD_11use_defaultESF_SF_EEjS9_f11estimate_piEEvT0_PT3_T1_NS0_13GridEvenShareISL_EET2_T4_E12temp_storage+60];
	add.f32 	%f2703, %f2702, %f2701;
	selp.f32 	%f2704, %f2703, %f2701, %p467;
	setp.gt.s32 	%p468, %r5, 384;
	ld.shared.f32 	%f2705, [_ZZN3cub18CUB_300001_SM_10006detail6reduce18DeviceReduceKernelINS2_10policy_hubIfjN4cuda3std3__44plusIfEEE10Policy1000EN6thrust24THRUST_300001_SM_1000_NS17counting_iteratorIiNSD_11use_defaultESF_SF_EEjS9_f11estimate_piEEvT0_PT3_T1_NS0_13GridEvenShareISL_EET2_T4_E12temp_storage+64];
	add.f32 	%f2706, %f2705, %f2704;
	selp.f32 	%f2707, %f2706, %f2704, %p468;
	setp.gt.s32 	%p469, %r5, 416;
	ld.shared.f32 	%f2708, [_ZZN3cub18CUB_300001_SM_10006detail6reduce18DeviceReduceKernelINS2_10policy_hubIfjN4cuda3std3__44plusIfEEE10Policy1000EN6thrust24THRUST_300001_SM_1000_NS17counting_iteratorIiNSD_11use_defaultESF_SF_EEjS9_f11estimate_piEEvT0_PT3_T1_NS0_13GridEvenShareISL_EET2_T4_E12temp_storage+68];
	add.f32 	%f2709, %f2708, %f2707;
	selp.f32 	%f2710, %f2709, %f2707, %p469;
	setp.gt.s32 	%p470, %r5, 448;
	ld.shared.f32 	%f2711, [_ZZN3cub18CUB_300001_SM_10006detail6reduce18DeviceReduceKernelINS2_10policy_hubIfjN4cuda3std3__44plusIfEEE10Policy1000EN6thrust24THRUST_300001_SM_1000_NS17counting_iteratorIiNSD_11use_defaultESF_SF_EEjS9_f11estimate_piEEvT0_PT3_T1_NS0_13GridEvenShareISL_EET2_T4_E12temp_storage+72];
	add.f32 	%f2712, %f2711, %f2710;
	selp.f32 	%f2713, %f2712, %f2710, %p470;
	setp.gt.s32 	%p471, %r5, 480;
	ld.shared.f32 	%f2714, [_ZZN3cub18CUB_300001_SM_10006detail6reduce18DeviceReduceKernelINS2_10policy_hubIfjN4cuda3std3__44plusIfEEE10Policy1000EN6thrust24THRUST_300001_SM_1000_NS17counting_iteratorIiNSD_11use_defaultESF_SF_EEjS9_f11estimate_piEEvT0_PT3_T1_NS0_13GridEvenShareISL_EET2_T4_E12temp_storage+76];
	add.f32 	%f2715, %f2714, %f2713;
	selp.f32 	%f2946, %f2715, %f2713, %p471;
	bra.uni 	$L__BB2_291;
$L__BB2_37:
	mov.u32 	%r91, %tid.x;
	add.s32 	%r1033, %r4, %r91;
	add.s32 	%r92, %r1033, %r2;
	setp.lt.s32 	%p2, %r3, 1;
	cvt.rn.f32.s32 	%f36, %r3;
	@%p2 bra 	$L__BB2_151;
	add.s32 	%r93, %r3, -1;
	xor.b32  	%r1036, %r92, -1429050551;
	mul.lo.s32 	%r1037, %r1036, 1099087573;
	add.s32 	%r5549, %r1037, 5783321;
	xor.b32  	%r5546, %r1037, 362436069;
	add.s32 	%r5545, %r1037, 123456789;
	add.s32 	%r5544, %r1037, -638133224;
	and.b32  	%r98, %r3, 3;
	setp.lt.u32 	%p3, %r93, 3;
	mov.b32 	%r5548, -589760388;
	mov.b32 	%r5547, -123459836;
	mov.f32 	%f2778, 0f00000000;
	@%p3 bra 	$L__BB2_41;
	and.b32  	%r99, %r3, 2147483644;
	mov.b32 	%r5543, 0;
	mov.b32 	%r5548, -589760388;
	mov.b32 	%r5547, -123459836;
	mov.f32 	%f2778, 0f00000000;
$L__BB2_40:
	shr.u32 	%r1041, %r5545, 2;
	xor.b32  	%r1042, %r1041, %r5545;
	shl.b32 	%r1043, %r5549, 4;
	shl.b32 	%r1044, %r1042, 1;
	xor.b32  	%r1045, %r1043, %r1044;
	xor.b32  	%r1046, %r1045, %r5549;
	xor.b32  	%r1047, %r1046, %r1042;
	add.s32 	%r1048, %r5544, %r1047;
	add.s32 	%r1049, %r1048, 362437;
	cvt.rn.f32.u32 	%f417, %r1049;
	fma.rn.f32 	%f418, %f417, 0f2F800000, 0f2F000000;
	shr.u32 	%r1050, %r5546, 2;
	xor.b32  	%r1051, %r1050, %r5546;
	shl.b32 	%r1052, %r1047, 4;
	shl.b32 	%r1053, %r1051, 1;
	xor.b32  	%r1054, %r1053, %r1052;
	xor.b32  	%r1055, %r1054, %r1051;
	xor.b32  	%r1056, %r1055, %r1047;
	add.s32 	%r1057, %r5544, %r1056;
	add.s32 	%r1058, %r1057, 724874;
	cvt.rn.f32.u32 	%f419, %r1058;
	fma.rn.f32 	%f420, %f419, 0f2F800000, 0f2F000000;
	mul.f32 	%f421, %f420, %f420;
	fma.rn.f32 	%f422, %f418, %f418, %f421;
	sqrt.rn.f32 	%f423, %f422;
	setp.le.f32 	%p4, %f423, 0f3F800000;
	add.f32 	%f424, %f2778, 0f3F800000;
	selp.f32 	%f425, %f424, %f2778, %p4;
	shr.u32 	%r1059, %r5547, 2;
	xor.b32  	%r1060, %r1059, %r5547;
	shl.b32 	%r1061, %r1056, 4;
	shl.b32 	%r1062, %r1060, 1;
	xor.b32  	%r1063, %r1061, %r1062;
	xor.b32  	%r1064, %r1063, %r1056;
	xor.b32  	%r1065, %r1064, %r1060;
	add.s32 	%r1066, %r5544, %r1065;
	add.s32 	%r1067, %r1066, 1087311;
	cvt.rn.f32.u32 	%f426, %r1067;
	fma.rn.f32 	%f427, %f426, 0f2F800000, 0f2F000000;
	shr.u32 	%r1068, %r5548, 2;
	xor.b32  	%r1069, %r1068, %r5548;
	shl.b32 	%r1070, %r1065, 4;
	shl.b32 	%r1071, %r1069, 1;
	xor.b32  	%r1072, %r1071, %r1070;
	xor.b32  	%r1073, %r1072, %r1069;
	xor.b32  	%r5545, %r1073, %r1065;
	add.s32 	%r1074, %r5544, %r5545;
	add.s32 	%r1075, %r1074, 1449748;
	cvt.rn.f32.u32 	%f428, %r1075;
	fma.rn.f32 	%f429, %f428, 0f2F800000, 0f2F000000;
	mul.f32 	%f430, %f429, %f429;
	fma.rn.f32 	%f431, %f427, %f427, %f430;
	sqrt.rn.f32 	%f432, %f431;
	setp.le.f32 	%p5, %f432, 0f3F800000;
	add.f32 	%f433, %f425, 0f3F800000;
	selp.f32 	%f434, %f433, %f425, %p5;
	shr.u32 	%r1076, %r5549, 2;
	xor.b32  	%r1077, %r1076, %r5549;
	shl.b32 	%r1078, %r5545, 4;
	shl.b32 	%r1079, %r1077, 1;
	xor.b32  	%r1080, %r1078, %r1079;
	xor.b32  	%r1081, %r1080, %r5545;
	xor.b32  	%r5546, %r1081, %r1077;
	add.s32 	%r1082, %r5544, %r5546;
	add.s32 	%r1083, %r1082, 1812185;
	cvt.rn.f32.u32 	%f435, %r1083;
	fma.rn.f32 	%f436, %f435, 0f2F800000, 0f2F000000;
	shr.u32 	%r1084, %r1047, 2;
	xor.b32  	%r1085, %r1084, %r1047;
	shl.b32 	%r1086, %r5546, 4;
	shl.b32 	%r1087, %r1085, 1;
	xor.b32  	%r1088, %r1087, %r1086;
	xor.b32  	%r1089, %r1088, %r1085;
	xor.b32  	%r5547, %r1089, %r5546;
	add.s32 	%r1090, %r5544, %r5547;
	add.s32 	%r1091, %r1090, 2174622;
	cvt.rn.f32.u32 	%f437, %r1091;
	fma.rn.f32 	%f438, %f437, 0f2F800000, 0f2F000000;
	mul.f32 	%f439, %f438, %f438;
	fma.rn.f32 	%f440, %f436, %f436, %f439;
	sqrt.rn.f32 	%f441, %f440;
	setp.le.f32 	%p6, %f441, 0f3F800000;
	add.f32 	%f442, %f434, 0f3F800000;
	selp.f32 	%f443, %f442, %f434, %p6;
	shr.u32 	%r1092, %r1056, 2;
	xor.b32  	%r1093, %r1092, %r1056;
	shl.b32 	%r1094, %r5547, 4;
	shl.b32 	%r1095, %r1093, 1;
	xor.b32  	%r1096, %r1094, %r1095;
	xor.b32  	%r1097, %r1096, %r5547;
	xor.b32  	%r5548, %r1097, %r1093;
	add.s32 	%r1098, %r5544, %r5548;
	add.s32 	%r1099, %r1098, 2537059;
	cvt.rn.f32.u32 	%f444, %r1099;
	fma.rn.f32 	%f445, %f444, 0f2F800000, 0f2F000000;
	shr.u32 	%r1100, %r1065, 2;
	xor.b32  	%r1101, %r1100, %r1065;
	shl.b32 	%r1102, %r5548, 4;
	shl.b32 	%r1103, %r1101, 1;
	xor.b32  	%r1104, %r1103, %r1102;
	xor.b32  	%r1105, %r1104, %r1101;
	xor.b32  	%r5549, %r1105, %r5548;
	add.s32 	%r5544, %r5544, 2899496;
	add.s32 	%r1106, %r5549, %r5544;
	cvt.rn.f32.u32 	%f446, %r1106;
	fma.rn.f32 	%f447, %f446, 0f2F800000, 0f2F000000;
	mul.f32 	%f448, %f447, %f447;
	fma.rn.f32 	%f449, %f445, %f445, %f448;
	sqrt.rn.f32 	%f450, %f449;
	setp.le.f32 	%p7, %f450, 0f3F800000;
	add.f32 	%f451, %f443, 0f3F800000;
	selp.f32 	%f2778, %f451, %f443, %p7;
	add.s32 	%r5543, %r5543, 4;
	setp.ne.s32 	%p8, %r5543, %r99;
	@%p8 bra 	$L__BB2_40;
$L__BB2_41:
	setp.eq.s32 	%p9, %r98, 0;
	@%p9 bra 	$L__BB2_45;
	shr.u32 	%r1107, %r5545, 2;
	xor.b32  	%r1108, %r1107, %r5545;
	shl.b32 	%r1109, %r5549, 4;
	shl.b32 	%r1110, %r1108, 1;
	xor.b32  	%r1111, %r1109, %r1110;
	xor.b32  	%r1112, %r1111, %r5549;
	xor.b32  	%r120, %r1112, %r1108;
	add.s32 	%r1113, %r5544, %r120;
	add.s32 	%r1114, %r1113, 362437;
	cvt.rn.f32.u32 	%f452, %r1114;
	fma.rn.f32 	%f453, %f452, 0f2F800000, 0f2F000000;
	shr.u32 	%r1115, %r5546, 2;
	xor.b32  	%r1116, %r1115, %r5546;
	shl.b32 	%r1117, %r120, 4;
	shl.b32 	%r1118, %r1116, 1;
	xor.b32  	%r1119, %r1118, %r1117;
	xor.b32  	%r1120, %r1119, %r1116;
	xor.b32  	%r121, %r1120, %r120;
	add.s32 	%r1121, %r5544, %r121;
	add.s32 	%r1122, %r1121, 724874;
	cvt.rn.f32.u32 	%f454, %r1122;
	fma.rn.f32 	%f455, %f454, 0f2F800000, 0f2F000000;
	mul.f32 	%f456, %f455, %f455;
	fma.rn.f32 	%f457, %f453, %f453, %f456;
	sqrt.rn.f32 	%f458, %f457;
	setp.le.f32 	%p10, %f458, 0f3F800000;
	add.f32 	%f459, %f2778, 0f3F800000;
	selp.f32 	%f2778, %f459, %f2778, %p10;
	setp.eq.s32 	%p11, %r98, 1;
	@%p11 bra 	$L__BB2_45;
	shr.u32 	%r1123, %r5547, 2;
	xor.b32  	%r1124, %r1123, %r5547;
	shl.b32 	%r1125, %r121, 4;
	shl.b32 	%r1126, %r1124, 1;
	xor.b32  	%r1127, %r1125, %r1126;
	xor.b32  	%r1128, %r1127, %r121;
	xor.b32  	%r1129, %r1128, %r1124;
	add.s32 	%r1130, %r5544, %r1129;
	add.s32 	%r1131, %r1130, 1087311;
	cvt.rn.f32.u32 	%f460, %r1131;
	fma.rn.f32 	%f461, %f460, 0f2F800000, 0f2F000000;
	shr.u32 	%r1132, %r5548, 2;
	xor.b32  	%r1133, %r1132, %r5548;
	shl.b32 	%r1134, %r1129, 4;
	shl.b32 	%r1135, %r1133, 1;
	xor.b32  	%r1136, %r1135, %r1134;
	xor.b32  	%r1137, %r1136, %r1133;
	xor.b32  	%r122, %r1137, %r1129;
	add.s32 	%r1138, %r5544, %r122;
	add.s32 	%r1139, %r1138, 1449748;
	cvt.rn.f32.u32 	%f462, %r1139;
	fma.rn.f32 	%f463, %f462, 0f2F800000, 0f2F000000;
	mul.f32 	%f464, %f463, %f463;
	fma.rn.f32 	%f465, %f461, %f461, %f464;
	sqrt.rn.f32 	%f466, %f465;
	setp.le.f32 	%p12, %f466, 0f3F800000;
	add.f32 	%f467, %f2778, 0f3F800000;
	selp.f32 	%f2778, %f467, %f2778, %p12;
	setp.eq.s32 	%p13, %r98, 2;
	@%p13 bra 	$L__BB2_45;
	shr.u32 	%r1140, %r5549, 2;
	xor.b32  	%r1141, %r1140, %r5549;
	shl.b32 	%r1142, %r122, 4;
	shl.b32 	%r1143, %r1141, 1;
	xor.b32  	%r1144, %r1142, %r1143;
	xor.b32  	%r1145, %r1144, %r122;
	xor.b32  	%r1146, %r1145, %r1141;
	add.s32 	%r1147, %r5544, %r1146;
	add.s32 	%r1148, %r1147, 1812185;
	cvt.rn.f32.u32 	%f468, %r1148;
	fma.rn.f32 	%f469, %f468, 0f2F800000, 0f2F000000;
	shr.u32 	%r1149, %r120, 2;
	xor.b32  	%r1150, %r1149, %r120;
	shl.b32 	%r1151, %r1146, 4;
	shl.b32 	%r1152, %r1150, 1;
	xor.b32  	%r1153, %r1152, %r1151;
	xor.b32  	%r1154, %r1153, %r1150;
	xor.b32  	%r1155, %r1154, %r1146;
	add.s32 	%r1156, %r5544, %r1155;
	add.s32 	%r1157, %r1156, 2174622;
	cvt.rn.f32.u32 	%f470, %r1157;
	fma.rn.f32 	%f471, %f470, 0f2F800000, 0f2F000000;
	mul.f32 	%f472, %f471, %f471;
	fma.rn.f32 	%f473, %f469, %f469, %f472;
	sqrt.rn.f32 	%f474, %f473;
	setp.le.f32 	%p14, %f474, 0f3F800000;
	add.f32 	%f475, %f2778, 0f3F800000;
	selp.f32 	%f2778, %f475, %f2778, %p14;
$L__BB2_45:
	setp.lt.u32 	%p15, %r93, 3;
	mul.f32 	%f45, %f2778, 0f40800000;
	add.s32 	%r1160, %r92, 512;
	xor.b32  	%r1161, %r1160, -1429050551;
	mul.lo.s32 	%r1162, %r1161, 1099087573;
	add.s32 	%r5562, %r1162, 5783321;
	xor.b32  	%r5559, %r1162, 362436069;
	add.s32 	%r5558, %r1162, 123456789;
	add.s32 	%r5557, %r1162, -638133224;
	mov.b32 	%r5561, -589760388;
	mov.b32 	%r5560, -123459836;
	mov.f32 	%f2782, 0f00000000;
	@%p15 bra 	$L__BB2_48;
	and.b32  	%r127, %r3, 2147483644;
	mov.b32 	%r5556, 0;
	mov.b32 	%r5561, -589760388;
	mov.b32 	%r5560, -123459836;
	mov.f32 	%f2782, 0f00000000;
$L__BB2_47:
	shr.u32 	%r1166, %r5558, 2;
	xor.b32  	%r1167, %r1166, %r5558;
	shl.b32 	%r1168, %r5562, 4;
	shl.b32 	%r1169, %r1167, 1;
	xor.b32  	%r1170, %r1168, %r1169;
	xor.b32  	%r1171, %r1170, %r5562;
	xor.b32  	%r1172, %r1171, %r1167;
	add.s32 	%r1173, %r5557, %r1172;
	add.s32 	%r1174, %r1173, 362437;
	cvt.rn.f32.u32 	%f479, %r1174;
	fma.rn.f32 	%f480, %f479, 0f2F800000, 0f2F000000;
	shr.u32 	%r1175, %r5559, 2;
	xor.b32  	%r1176, %r1175, %r5559;
	shl.b32 	%r1177, %r1172, 4;
	shl.b32 	%r1178, %r1176, 1;
	xor.b32  	%r1179, %r1178, %r1177;
	xor.b32  	%r1180, %r1179, %r1176;
	xor.b32  	%r1181, %r1180, %r1172;
	add.s32 	%r1182, %r5557, %r1181;
	add.s32 	%r1183, %r1182, 724874;
	cvt.rn.f32.u32 	%f481, %r1183;
	fma.rn.f32 	%f482, %f481, 0f2F800000, 0f2F000000;
	mul.f32 	%f483, %f482, %f482;
	fma.rn.f32 	%f484, %f480, %f480, %f483;
	sqrt.rn.f32 	%f485, %f484;
	setp.le.f32 	%p16, %f485, 0f3F800000;
	add.f32 	%f486, %f2782, 0f3F800000;
	selp.f32 	%f487, %f486, %f2782, %p16;
	shr.u32 	%r1184, %r5560, 2;
	xor.b32  	%r1185, %r1184, %r5560;
	shl.b32 	%r1186, %r1181, 4;
	shl.b32 	%r1187, %r1185, 1;
	xor.b32  	%r1188, %r1186, %r1187;
	xor.b32  	%r1189, %r1188, %r1181;
	xor.b32  	%r1190, %r1189, %r1185;
	add.s32 	%r1191, %r5557, %r1190;
	add.s32 	%r1192, %r1191, 1087311;
	cvt.rn.f32.u32 	%f488, %r1192;
	fma.rn.f32 	%f489, %f488, 0f2F800000, 0f2F000000;
	shr.u32 	%r1193, %r5561, 2;
	xor.b32  	%r1194, %r1193, %r5561;
	shl.b32 	%r1195, %r1190, 4;
	shl.b32 	%r1196, %r1194, 1;
	xor.b32  	%r1197, %r1196, %r1195;
	xor.b32  	%r1198, %r1197, %r1194;
	xor.b32  	%r5558, %r1198, %r1190;
	add.s32 	%r1199, %r5557, %r5558;
	add.s32 	%r1200, %r1199, 1449748;
	cvt.rn.f32.u32 	%f490, %r1200;
	fma.rn.f32 	%f491, %f490, 0f2F800000, 0f2F000000;
	mul.f32 	%f492, %f491, %f491;
	fma.rn.f32 	%f493, %f489, %f489, %f492;
	sqrt.rn.f32 	%f494, %f493;
	setp.le.f32 	%p17, %f494, 0f3F800000;
	add.f32 	%f495, %f487, 0f3F800000;
	selp.f32 	%f496, %f495, %f487, %p17;
	shr.u32 	%r1201, %r5562, 2;
	xor.b32  	%r1202, %r1201, %r5562;
	shl.b32 	%r1203, %r5558, 4;
	shl.b32 	%r1204, %r1202, 1;
	xor.b32  	%r1205, %r1203, %r1204;
	xor.b32  	%r1206, %r1205, %r5558;
	xor.b32  	%r5559, %r1206, %r1202;
	add.s32 	%r1207, %r5557, %r5559;
	add.s32 	%r1208, %r1207, 1812185;
	cvt.rn.f32.u32 	%f497, %r1208;
	fma.rn.f32 	%f498, %f497, 0f2F800000, 0f2F000000;
	shr.u32 	%r1209, %r1172, 2;
	xor.b32  	%r1210, %r1209, %r1172;
	shl.b32 	%r1211, %r5559, 4;
	shl.b32 	%r1212, %r1210, 1;
	xor.b32  	%r1213, %r1212, %r1211;
	xor.b32  	%r1214, %r1213, %r1210;
	xor.b32  	%r5560, %r1214, %r5559;
	add.s32 	%r1215, %r5557, %r5560;
	add.s32 	%r1216, %r1215, 2174622;
	cvt.rn.f32.u32 	%f499, %r1216;
	fma.rn.f32 	%f500, %f499, 0f2F800000, 0f2F000000;
	mul.f32 	%f501, %f500, %f500;
	fma.rn.f32 	%f502, %f498, %f498, %f501;
	sqrt.rn.f32 	%f503, %f502;
	setp.le.f32 	%p18, %f503, 0f3F800000;
	add.f32 	%f504, %f496, 0f3F800000;
	selp.f32 	%f505, %f504, %f496, %p18;
	shr.u32 	%r1217, %r1181, 2;
	xor.b32  	%r1218, %r1217, %r1181;
	shl.b32 	%r1219, %r5560, 4;
	shl.b32 	%r1220, %r1218, 1;
	xor.b32  	%r1221, %r1219, %r1220;
	xor.b32  	%r1222, %r1221, %r5560;
	xor.b32  	%r5561, %r1222, %r1218;
	add.s32 	%r1223, %r5557, %r5561;
	add.s32 	%r1224, %r1223, 2537059;
	cvt.rn.f32.u32 	%f506, %r1224;
	fma.rn.f32 	%f507, %f506, 0f2F800000, 0f2F000000;
	shr.u32 	%r1225, %r1190, 2;
	xor.b32  	%r1226, %r1225, %r1190;
	shl.b32 	%r1227, %r5561, 4;
	shl.b32 	%r1228, %r1226, 1;
	xor.b32  	%r1229, %r1228, %r1227;
	xor.b32  	%r1230, %r1229, %r1226;
	xor.b32  	%r5562, %r1230, %r5561;
	add.s32 	%r5557, %r5557, 2899496;
	add.s32 	%r1231, %r5562, %r5557;
	cvt.rn.f32.u32 	%f508, %r1231;
	fma.rn.f32 	%f509, %f508, 0f2F800000, 0f2F000000;
	mul.f32 	%f510, %f509, %f509;
	fma.rn.f32 	%f511, %f507, %f507, %f510;
	sqrt.rn.f32 	%f512, %f511;
	setp.le.f32 	%p19, %f512, 0f3F800000;
	add.f32 	%f513, %f505, 0f3F800000;
	selp.f32 	%f2782, %f513, %f505, %p19;
	add.s32 	%r5556, %r5556, 4;
	setp.ne.s32 	%p20, %r5556, %r127;
	@%p20 bra 	$L__BB2_47;
$L__BB2_48:
	setp.eq.s32 	%p21, %r98, 0;
	@%p21 bra 	$L__BB2_52;
	shr.u32 	%r1232, %r5558, 2;
	xor.b32  	%r1233, %r1232, %r5558;
	shl.b32 	%r1234, %r5562, 4;
	shl.b32 	%r1235, %r1233, 1;
	xor.b32  	%r1236, %r1234, %r1235;
	xor.b32  	%r1237, %r1236, %r5562;
	xor.b32  	%r148, %r1237, %r1233;
	add.s32 	%r1238, %r5557, %r148;
	add.s32 	%r1239, %r1238, 362437;
	cvt.rn.f32.u32 	%f514, %r1239;
	fma.rn.f32 	%f515, %f514, 0f2F800000, 0f2F000000;
	shr.u32 	%r1240, %r5559, 2;
	xor.b32  	%r1241, %r1240, %r5559;
	shl.b32 	%r1242, %r148, 4;
	shl.b32 	%r1243, %r1241, 1;
	xor.b32  	%r1244, %r1243, %r1242;
	xor.b32  	%r1245, %r1244, %r1241;
	xor.b32  	%r149, %r1245, %r148;
	add.s32 	%r1246, %r5557, %r149;
	add.s32 	%r1247, %r1246, 724874;
	cvt.rn.f32.u32 	%f516, %r1247;
	fma.rn.f32 	%f517, %f516, 0f2F800000, 0f2F000000;
	mul.f32 	%f518, %f517, %f517;
	fma.rn.f32 	%f519, %f515, %f515, %f518;
	sqrt.rn.f32 	%f520, %f519;
	setp.le.f32 	%p22, %f520, 0f3F800000;
	add.f32 	%f521, %f2782, 0f3F800000;
	selp.f32 	%f2782, %f521, %f2782, %p22;
	setp.eq.s32 	%p23, %r98, 1;
	@%p23 bra 	$L__BB2_52;
	shr.u32 	%r1248, %r5560, 2;
	xor.b32  	%r1249, %r1248, %r5560;
	shl.b32 	%r1250, %r149, 4;
	shl.b32 	%r1251, %r1249, 1;
	xor.b32  	%r1252, %r1250, %r1251;
	xor.b32  	%r1253, %r1252, %r149;
	xor.b32  	%r1254, %r1253, %r1249;
	add.s32 	%r1255, %r5557, %r1254;
	add.s32 	%r1256, %r1255, 1087311;
	cvt.rn.f32.u32 	%f522, %r1256;
	fma.rn.f32 	%f523, %f522, 0f2F800000, 0f2F000000;
	shr.u32 	%r1257, %r5561, 2;
	xor.b32  	%r1258, %r1257, %r5561;
	shl.b32 	%r1259, %r1254, 4;
	shl.b32 	%r1260, %r1258, 1;
	xor.b32  	%r1261, %r1260, %r1259;
	xor.b32  	%r1262, %r1261, %r1258;
	xor.b32  	%r150, %r1262, %r1254;
	add.s32 	%r1263, %r5557, %r150;
	add.s32 	%r1264, %r1263, 1449748;
	cvt.rn.f32.u32 	%f524, %r1264;
	fma.rn.f32 	%f525, %f524, 0f2F800000, 0f2F000000;
	mul.f32 	%f526, %f525, %f525;
	fma.rn.f32 	%f527, %f523, %f523, %f526;
	sqrt.rn.f32 	%f528, %f527;
	setp.le.f32 	%p24, %f528, 0f3F800000;
	add.f32 	%f529, %f2782, 0f3F800000;
	selp.f32 	%f2782, %f529, %f2782, %p24;
	setp.eq.s32 	%p25, %r98, 2;
	@%p25 bra 	$L__BB2_52;
	shr.u32 	%r1265, %r5562, 2;
	xor.b32  	%r1266, %r1265, %r5562;
	shl.b32 	%r1267, %r150, 4;
	shl.b32 	%r1268, %r1266, 1;
	xor.b32  	%r1269, %r1267, %r1268;
	xor.b32  	%r1270, %r1269, %r150;
	xor.b32  	%r1271, %r1270, %r1266;
	add.s32 	%r1272, %r5557, %r1271;
	add.s32 	%r1273, %r1272, 1812185;
	cvt.rn.f32.u32 	%f530, %r1273;
	fma.rn.f32 	%f531, %f530, 0f2F800000, 0f2F000000;
	shr.u32 	%r1274, %r148, 2;
	xor.b32  	%r1275, %r1274, %r148;
	shl.b32 	%r1276, %r1271, 4;
	shl.b32 	%r1277, %r1275, 1;
	xor.b32  	%r1278, %r1277, %r1276;
	xor.b32  	%r1279, %r1278, %r1275;
	xor.b32  	%r1280, %r1279, %r1271;
	add.s32 	%r1281, %r5557, %r1280;
	add.s32 	%r1282, %r1281, 2174622;
	cvt.rn.f32.u32 	%f532, %r1282;
	fma.rn.f32 	%f533, %f532, 0f2F800000, 0f2F000000;
	mul.f32 	%f534, %f533, %f533;
	fma.rn.f32 	%f535, %f531, %f531, %f534;
	sqrt.rn.f32 	%f536, %f535;
	setp.le.f32 	%p26, %f536, 0f3F800000;
	add.f32 	%f537, %f2782, 0f3F800000;
	selp.f32 	%f2782, %f537, %f2782, %p26;
$L__BB2_52:
	setp.lt.u32 	%p27, %r93, 3;
	mul.f32 	%f54, %f2782, 0f40800000;
	add.s32 	%r1285, %r92, 1024;
	xor.b32  	%r1286, %r1285, -1429050551;
	mul.lo.s32 	%r1287, %r1286, 1099087573;
	add.s32 	%r5575, %r1287, 5783321;
	xor.b32  	%r5572, %r1287, 362436069;
	add.s32 	%r5571, %r1287, 123456789;
	add.s32 	%r5570, %r1287, -638133224;
	mov.b32 	%r5574, -589760388;
	mov.b32 	%r5573, -123459836;
	mov.f32 	%f2786, 0f00000000;
	@%p27 bra 	$L__BB2_55;
	and.b32  	%r155, %r3, 2147483644;
	mov.b32 	%r5569, 0;
	mov.b32 	%r5574, -589760388;
	mov.b32 	%r5573, -123459836;
	mov.f32 	%f2786, 0f00000000;
$L__BB2_54:
	shr.u32 	%r1291, %r5571, 2;
	xor.b32  	%r1292, %r1291, %r5571;
	shl.b32 	%r1293, %r5575, 4;
	shl.b32 	%r1294, %r1292, 1;
	xor.b32  	%r1295, %r1293, %r1294;
	xor.b32  	%r1296, %r1295, %r5575;
	xor.b32  	%r1297, %r1296, %r1292;
	add.s32 	%r1298, %r5570, %r1297;
	add.s32 	%r1299, %r1298, 362437;
	cvt.rn.f32.u32 	%f541, %r1299;
	fma.rn.f32 	%f542, %f541, 0f2F800000, 0f2F000000;
	shr.u32 	%r1300, %r5572, 2;
	xor.b32  	%r1301, %r1300, %r5572;
	shl.b32 	%r1302, %r1297, 4;
	shl.b32 	%r1303, %r1301, 1;
	xor.b32  	%r1304, %r1303, %r1302;
	xor.b32  	%r1305, %r1304, %r1301;
	xor.b32  	%r1306, %r1305, %r1297;
	add.s32 	%r1307, %r5570, %r1306;
	add.s32 	%r1308, %r1307, 724874;
	cvt.rn.f32.u32 	%f543, %r1308;
	fma.rn.f32 	%f544, %f543, 0f2F800000, 0f2F000000;
	mul.f32 	%f545, %f544, %f544;
	fma.rn.f32 	%f546, %f542, %f542, %f545;
	sqrt.rn.f32 	%f547, %f546;
	setp.le.f32 	%p28, %f547, 0f3F800000;
	add.f32 	%f548, %f2786, 0f3F800000;
	selp.f32 	%f549, %f548, %f2786, %p28;
	shr.u32 	%r1309, %r5573, 2;
	xor.b32  	%r1310, %r1309, %r5573;
	shl.b32 	%r1311, %r1306, 4;
	shl.b32 	%r1312, %r1310, 1;
	xor.b32  	%r1313, %r1311, %r1312;
	xor.b32  	%r1314, %r1313, %r1306;
	xor.b32  	%r1315, %r1314, %r1310;
	add.s32 	%r1316, %r5570, %r1315;
	add.s32 	%r1317, %r1316, 1087311;
	cvt.rn.f32.u32 	%f550, %r1317;
	fma.rn.f32 	%f551, %f550, 0f2F800000, 0f2F000000;
	shr.u32 	%r1318, %r5574, 2;
	xor.b32  	%r1319, %r1318, %r5574;
	shl.b32 	%r1320, %r1315, 4;
	shl.b32 	%r1321, %r1319, 1;
	xor.b32  	%r1322, %r1321, %r1320;
	xor.b32  	%r1323, %r1322, %r1319;
	xor.b32  	%r5571, %r1323, %r1315;
	add.s32 	%r1324, %r5570, %r5571;
	add.s32 	%r1325, %r1324, 1449748;
	cvt.rn.f32.u32 	%f552, %r1325;
	fma.rn.f32 	%f553, %f552, 0f2F800000, 0f2F000000;
	mul.f32 	%f554, %f553, %f553;
	fma.rn.f32 	%f555, %f551, %f551, %f554;
	sqrt.rn.f32 	%f556, %f555;
	setp.le.f32 	%p29, %f556, 0f3F800000;
	add.f32 	%f557, %f549, 0f3F800000;
	selp.f32 	%f558, %f557, %f549, %p29;
	shr.u32 	%r1326, %r5575, 2;
	xor.b32  	%r1327, %r1326, %r5575;
	shl.b32 	%r1328, %r5571, 4;
	shl.b32 	%r1329, %r1327, 1;
	xor.b32  	%r1330, %r1328, %r1329;
	xor.b32  	%r1331, %r1330, %r5571;
	xor.b32  	%r5572, %r1331, %r1327;
	add.s32 	%r1332, %r5570, %r5572;
	add.s32 	%r1333, %r1332, 1812185;
	cvt.rn.f32.u32 	%f559, %r1333;
	fma.rn.f32 	%f560, %f559, 0f2F800000, 0f2F000000;
	shr.u32 	%r1334, %r1297, 2;
	xor.b32  	%r1335, %r1334, %r1297;
	shl.b32 	%r1336, %r5572, 4;
	shl.b32 	%r1337, %r1335, 1;
	xor.b32  	%r1338, %r1337, %r1336;
	xor.b32  	%r1339, %r1338, %r1335;
	xor.b32  	%r5573, %r1339, %r5572;
	add.s32 	%r1340, %r5570, %r5573;
	add.s32 	%r1341, %r1340, 2174622;
	cvt.rn.f32.u32 	%f561, %r1341;
	fma.rn.f32 	%f562, %f561, 0f2F800000, 0f2F000000;
	mul.f32 	%f563, %f562, %f562;
	fma.rn.f32 	%f564, %f560, %f560, %f563;
	sqrt.rn.f32 	%f565, %f564;
	setp.le.f32 	%p30, %f565, 0f3F800000;
	add.f32 	%f566, %f558, 0f3F800000;
	selp.f32 	%f567, %f566, %f558, %p30;
	shr.u32 	%r1342, %r1306, 2;
	xor.b32  	%r1343, %r1342, %r1306;
	shl.b32 	%r1344, %r5573, 4;
	shl.b32 	%r1345, %r1343, 1;
	xor.b32  	%r1346, %r1344, %r1345;
	xor.b32  	%r1347, %r1346, %r5573;
	xor.b32  	%r5574, %r1347, %r1343;
	add.s32 	%r1348, %r5570, %r5574;
	add.s32 	%r1349, %r1348, 2537059;
	cvt.rn.f32.u32 	%f568, %r1349;
	fma.rn.f32 	%f569, %f568, 0f2F800000, 0f2F000000;
	shr.u32 	%r1350, %r1315, 2;
	xor.b32  	%r1351, %r1350, %r1315;
	shl.b32 	%r1352, %r5574, 4;
	shl.b32 	%r1353, %r1351, 1;
	xor.b32  	%r1354, %r1353, %r1352;
	xor.b32  	%r1355, %r1354, %r1351;
	xor.b32  	%r5575, %r1355, %r5574;
	add.s32 	%r5570, %r5570, 2899496;
	add.s32 	%r1356, %r5575, %r5570;
	cvt.rn.f32.u32 	%f570, %r1356;
	fma.rn.f32 	%f571, %f570, 0f2F800000, 0f2F000000;
	mul.f32 	%f572, %f571, %f571;
	fma.rn.f32 	%f573, %f569, %f569, %f572;
	sqrt.rn.f32 	%f574, %f573;
	setp.le.f32 	%p31, %f574, 0f3F800000;
	add.f32 	%f575, %f567, 0f3F800000;
	selp.f32 	%f2786, %f575, %f567, %p31;
	add.s32 	%r5569, %r5569, 4;
	setp.ne.s32 	%p32, %r5569, %r155;
	@%p32 bra 	$L__BB2_54;
$L__BB2_55:
	setp.eq.s32 	%p33, %r98, 0;
	@%p33 bra 	$L__BB2_59;
	shr.u32 	%r1357, %r5571, 2;
	xor.b32  	%r1358, %r1357, %r5571;
	shl.b32 	%r1359, %r5575, 4;
	shl.b32 	%r1360, %r1358, 1;
	xor.b32  	%r1361, %r1359, %r1360;
	xor.b32  	%r1362, %r1361, %r5575;
	xor.b32  	%r176, %r1362, %r1358;
	add.s32 	%r1363, %r5570, %r176;
	add.s32 	%r1364, %r1363, 362437;
	cvt.rn.f32.u32 	%f576, %r1364;
	fma.rn.f32 	%f577, %f576, 0f2F800000, 0f2F000000;
	shr.u32 	%r1365, %r5572, 2;
	xor.b32  	%r1366, %r1365, %r5572;
	shl.b32 	%r1367, %r176, 4;
	shl.b32 	%r1368, %r1366, 1;
	xor.b32  	%r1369, %r1368, %r1367;
	xor.b32  	%r1370, %r1369, %r1366;
	xor.b32  	%r177, %r1370, %r176;
	add.s32 	%r1371, %r5570, %r177;
	add.s32 	%r1372, %r1371, 724874;
	cvt.rn.f32.u32 	%f578, %r1372;
	fma.rn.f32 	%f579, %f578, 0f2F800000, 0f2F000000;
	mul.f32 	%f580, %f579, %f579;
	fma.rn.f32 	%f581, %f577, %f577, %f580;
	sqrt.rn.f32 	%f582, %f581;
	setp.le.f32 	%p34, %f582, 0f3F800000;
	add.f32 	%f583, %f2786, 0f3F800000;
	selp.f32 	%f2786, %f583, %f2786, %p34;
	setp.eq.s32 	%p35, %r98, 1;
	@%p35 bra 	$L__BB2_59;
	shr.u32 	%r1373, %r5573, 2;
	xor.b32  	%r1374, %r1373, %r5573;
	shl.b32 	%r1375, %r177, 4;
	shl.b32 	%r1376, %r1374, 1;
	xor.b32  	%r1377, %r1375, %r1376;
	xor.b32  	%r1378, %r1377, %r177;
	xor.b32  	%r1379, %r1378, %r1374;
	add.s32 	%r1380, %r5570, %r1379;
	add.s32 	%r1381, %r1380, 1087311;
	cvt.rn.f32.u32 	%f584, %r1381;
	fma.rn.f32 	%f585, %f584, 0f2F800000, 0f2F000000;
	shr.u32 	%r1382, %r5574, 2;
	xor.b32  	%r1383, %r1382, %r5574;
	shl.b32 	%r1384, %r1379, 4;
	shl.b32 	%r1385, %r1383, 1;
	xor.b32  	%r1386, %r1385, %r1384;
	xor.b32  	%r1387, %r1386, %r1383;
	xor.b32  	%r178, %r1387, %r1379;
	add.s32 	%r1388, %r5570, %r178;
	add.s32 	%r1389, %r1388, 1449748;
	cvt.rn.f32.u32 	%f586, %r1389;
	fma.rn.f32 	%f587, %f586, 0f2F800000, 0f2F000000;
	mul.f32 	%f588, %f587, %f587;
	fma.rn.f32 	%f589, %f585, %f585, %f588;
	sqrt.rn.f32 	%f590, %f589;
	setp.le.f32 	%p36, %f590, 0f3F800000;
	add.f32 	%f591, %f2786, 0f3F800000;
	selp.f32 	%f2786, %f591, %f2786, %p36;
	setp.eq.s32 	%p37, %r98, 2;
	@%p37 bra 	$L__BB2_59;
	shr.u32 	%r1390, %r5575, 2;
	xor.b32  	%r1391, %r1390, %r5575;
	shl.b32 	%r1392, %r178, 4;
	shl.b32 	%r1393, %r1391, 1;
	xor.b32  	%r1394, %r1392, %r1393;
	xor.b32  	%r1395, %r1394, %r178;
	xor.b32  	%r1396, %r1395, %r1391;
	add.s32 	%r1397, %r5570, %r1396;
	add.s32 	%r1398, %r1397, 1812185;
	cvt.rn.f32.u32 	%f592, %r1398;
	fma.rn.f32 	%f593, %f592, 0f2F800000, 0f2F000000;
	shr.u32 	%r1399, %r176, 2;
	xor.b32  	%r1400, %r1399, %r176;
	shl.b32 	%r1401, %r1396, 4;
	shl.b32 	%r1402, %r1400, 1;
	xor.b32  	%r1403, %r1402, %r1401;
	xor.b32  	%r1404, %r1403, %r1400;
	xor.b32  	%r1405, %r1404, %r1396;
	add.s32 	%r1406, %r5570, %r1405;
	add.s32 	%r1407, %r1406, 2174622;
	cvt.rn.f32.u32 	%f594, %r1407;
	fma.rn.f32 	%f595, %f594, 0f2F800000, 0f2F000000;
	mul.f32 	%f596, %f595, %f595;
	fma.rn.f32 	%f597, %f593, %f593, %f596;
	sqrt.rn.f32 	%f598, %f597;
	setp.le.f32 	%p38, %f598, 0f3F800000;
	add.f32 	%f599, %f2786, 0f3F800000;
	selp.f32 	%f2786, %f599, %f2786, %p38;
$L__BB2_59:
	setp.lt.u32 	%p39, %r93, 3;
	mul.f32 	%f63, %f2786, 0f40800000;
	add.s32 	%r1410, %r92, 1536;
	xor.b32  	%r1411, %r1410, -1429050551;
	mul.lo.s32 	%r1412, %r1411, 1099087573;
	add.s32 	%r5588, %r1412, 5783321;
	xor.b32  	%r5585, %r1412, 362436069;
	add.s32 	%r5584, %r1412, 123456789;
	add.s32 	%r5583, %r1412, -638133224;
	mov.b32 	%r5587, -589760388;
	mov.b32 	%r5586, -123459836;
	mov.f32 	%f2790, 0f00000000;
	@%p39 bra 	$L__BB2_62;
	and.b32  	%r183, %r3, 2147483644;
	mov.b32 	%r5582, 0;
	mov.b32 	%r5587, -589760388;
	mov.b32 	%r5586, -123459836;
	mov.f32 	%f2790, 0f00000000;
$L__BB2_61:
	shr.u32 	%r1416, %r5584, 2;
	xor.b32  	%r1417, %r1416, %r5584;
	shl.b32 	%r1418, %r5588, 4;
	shl.b32 	%r1419, %r1417, 1;
	xor.b32  	%r1420, %r1418, %r1419;
	xor.b32  	%r1421, %r1420, %r5588;
	xor.b32  	%r1422, %r1421, %r1417;
	add.s32 	%r1423, %r5583, %r1422;
	add.s32 	%r1424, %r1423, 362437;
	cvt.rn.f32.u32 	%f603, %r1424;
	fma.rn.f32 	%f604, %f603, 0f2F800000, 0f2F000000;
	shr.u32 	%r1425, %r5585, 2;
	xor.b32  	%r1426, %r1425, %r5585;
	shl.b32 	%r1427, %r1422, 4;
	shl.b32 	%r1428, %r1426, 1;
	xor.b32  	%r1429, %r1428, %r1427;
	xor.b32  	%r1430, %r1429, %r1426;
	xor.b32  	%r1431, %r1430, %r1422;
	add.s32 	%r1432, %r5583, %r1431;
	add.s32 	%r1433, %r1432, 724874;
	cvt.rn.f32.u32 	%f605, %r1433;
	fma.rn.f32 	%f606, %f605, 0f2F800000, 0f2F000000;
	mul.f32 	%f607, %f606, %f606;
	fma.rn.f32 	%f608, %f604, %f604, %f607;
	sqrt.rn.f32 	%f609, %f608;
	setp.le.f32 	%p40, %f609, 0f3F800000;
	add.f32 	%f610, %f2790, 0f3F800000;
	selp.f32 	%f611, %f610, %f2790, %p40;
	shr.u32 	%r1434, %r5586, 2;
	xor.b32  	%r1435, %r1434, %r5586;
	shl.b32 	%r1436, %r1431, 4;
	shl.b32 	%r1437, %r1435, 1;
	xor.b32  	%r1438, %r1436, %r1437;
	xor.b32  	%r1439, %r1438, %r1431;
	xor.b32  	%r1440, %r1439, %r1435;
	add.s32 	%r1441, %r5583, %r1440;
	add.s32 	%r1442, %r1441, 1087311;
	cvt.rn.f32.u32 	%f612, %r1442;
	fma.rn.f32 	%f613, %f612, 0f2F800000, 0f2F000000;
	shr.u32 	%r1443, %r5587, 2;
	xor.b32  	%r1444, %r1443, %r5587;
	shl.b32 	%r1445, %r1440, 4;
	shl.b32 	%r1446, %r1444, 1;
	xor.b32  	%r1447, %r1446, %r1445;
	xor.b32  	%r1448, %r1447, %r1444;
	xor.b32  	%r5584, %r1448, %r1440;
	add.s32 	%r1449, %r5583, %r5584;
	add.s32 	%r1450, %r1449, 1449748;
	cvt.rn.f32.u32 	%f614, %r1450;
	fma.rn.f32 	%f615, %f614, 0f2F800000, 0f2F000000;
	mul.f32 	%f616, %f615, %f615;
	fma.rn.f32 	%f617, %f613, %f613, %f616;
	sqrt.rn.f32 	%f618, %f617;
	setp.le.f32 	%p41, %f618, 0f3F800000;
	add.f32 	%f619, %f611, 0f3F800000;
	selp.f32 	%f620, %f619, %f611, %p41;
	shr.u32 	%r1451, %r5588, 2;
	xor.b32  	%r1452, %r1451, %r5588;
	shl.b32 	%r1453, %r5584, 4;
	shl.b32 	%r1454, %r1452, 1;
	xor.b32  	%r1455, %r1453, %r1454;
	xor.b32  	%r1456, %r1455, %r5584;
	xor.b32  	%r5585, %r1456, %r1452;
	add.s32 	%r1457, %r5583, %r5585;
	add.s32 	%r1458, %r1457, 1812185;
	cvt.rn.f32.u32 	%f621, %r1458;
	fma.rn.f32 	%f622, %f621, 0f2F800000, 0f2F000000;
	shr.u32 	%r1459, %r1422, 2;
	xor.b32  	%r1460, %r1459, %r1422;
	shl.b32 	%r1461, %r5585, 4;
	shl.b32 	%r1462, %r1460, 1;
	xor.b32  	%r1463, %r1462, %r1461;
	xor.b32  	%r1464, %r1463, %r1460;
	xor.b32  	%r5586, %r1464, %r5585;
	add.s32 	%r1465, %r5583, %r5586;
	add.s32 	%r1466, %r1465, 2174622;
	cvt.rn.f32.u32 	%f623, %r1466;
	fma.rn.f32 	%f624, %f623, 0f2F800000, 0f2F000000;
	mul.f32 	%f625, %f624, %f624;
	fma.rn.f32 	%f626, %f622, %f622, %f625;
	sqrt.rn.f32 	%f627, %f626;
	setp.le.f32 	%p42, %f627, 0f3F800000;
	add.f32 	%f628, %f620, 0f3F800000;
	selp.f32 	%f629, %f628, %f620, %p42;
	shr.u32 	%r1467, %r1431, 2;
	xor.b32  	%r1468, %r1467, %r1431;
	shl.b32 	%r1469, %r5586, 4;
	shl.b32 	%r1470, %r1468, 1;
	xor.b32  	%r1471, %r1469, %r1470;
	xor.b32  	%r1472, %r1471, %r5586;
	xor.b32  	%r5587, %r1472, %r1468;
	add.s32 	%r1473, %r5583, %r5587;
	add.s32 	%r1474, %r1473, 2537059;
	cvt.rn.f32.u32 	%f630, %r1474;
	fma.rn.f32 	%f631, %f630, 0f2F800000, 0f2F000000;
	shr.u32 	%r1475, %r1440, 2;
	xor.b32  	%r1476, %r1475, %r1440;
	shl.b32 	%r1477, %r5587, 4;
	shl.b32 	%r1478, %r1476, 1;
	xor.b32  	%r1479, %r1478, %r1477;
	xor.b32  	%r1480, %r1479, %r1476;
	xor.b32  	%r5588, %r1480, %r5587;
	add.s32 	%r5583, %r5583, 2899496;
	add.s32 	%r1481, %r5588, %r5583;
	cvt.rn.f32.u32 	%f632, %r1481;
	fma.rn.f32 	%f633, %f632, 0f2F800000, 0f2F000000;
	mul.f32 	%f634, %f633, %f633;
	fma.rn.f32 	%f635, %f631, %f631, %f634;
	sqrt.rn.f32 	%f636, %f635;
	setp.le.f32 	%p43, %f636, 0f3F800000;
	add.f32 	%f637, %f629, 0f3F800000;
	selp.f32 	%f2790, %f637, %f629, %p43;
	add.s32 	%r5582, %r5582, 4;
	setp.ne.s32 	%p44, %r5582, %r183;
	@%p44 bra 	$L__BB2_61;
$L__BB2_62:
	setp.eq.s32 	%p45, %r98, 0;
	@%p45 bra 	$L__BB2_66;
	shr.u32 	%r1482, %r5584, 2;
	xor.b32  	%r1483, %r1482, %r5584;
	shl.b32 	%r1484, %r5588, 4;
	shl.b32 	%r1485, %r1483, 1;
	xor.b32  	%r1486, %r1484, %r1485;
	xor.b32  	%r1487, %r1486, %r5588;
	xor.b32  	%r204, %r1487, %r1483;
	add.s32 	%r1488, %r5583, %r204;
	add.s32 	%r1489, %r1488, 362437;
	cvt.rn.f32.u32 	%f638, %r1489;
	fma.rn.f32 	%f639, %f638, 0f2F800000, 0f2F000000;
	shr.u32 	%r1490, %r5585, 2;
	xor.b32  	%r1491, %r1490, %r5585;
	shl.b32 	%r1492, %r204, 4;
	shl.b32 	%r1493, %r1491, 1;
	xor.b32  	%r1494, %r1493, %r1492;
	xor.b32  	%r1495, %r1494, %r1491;
	xor.b32  	%r205, %r1495, %r204;
	add.s32 	%r1496, %r5583, %r205;
	add.s32 	%r1497, %r1496, 724874;
	cvt.rn.f32.u32 	%f640, %r1497;
	fma.rn.f32 	%f641, %f640, 0f2F800000, 0f2F000000;
	mul.f32 	%f642, %f641, %f641;
	fma.rn.f32 	%f643, %f639, %f639, %f642;
	sqrt.rn.f32 	%f644, %f643;
	setp.le.f32 	%p46, %f644, 0f3F800000;
	add.f32 	%f645, %f2790, 0f3F800000;
	selp.f32 	%f2790, %f645, %f2790, %p46;
	setp.eq.s32 	%p47, %r98, 1;
	@%p47 bra 	$L__BB2_66;
	shr.u32 	%r1498, %r5586, 2;
	xor.b32  	%r1499, %r1498, %r5586;
	shl.b32 	%r1500, %r205, 4;
	shl.b32 	%r1501, %r1499, 1;
	xor.b32  	%r1502, %r1500, %r1501;
	xor.b32  	%r1503, %r1502, %r205;
	xor.b32  	%r1504, %r1503, %r1499;
	add.s32 	%r1505, %r5583, %r1504;
	add.s32 	%r1506, %r1505, 1087311;
	cvt.rn.f32.u32 	%f646, %r1506;
	fma.rn.f32 	%f647, %f646, 0f2F800000, 0f2F000000;
	shr.u32 	%r1507, %r5587, 2;
	xor.b32  	%r1508, %r1507, %r5587;
	shl.b32 	%r1509, %r1504, 4;
	shl.b32 	%r1510, %r1508, 1;
	xor.b32  	%r1511, %r1510, %r1509;
	xor.b32  	%r1512, %r1511, %r1508;
	xor.b32  	%r206, %r1512, %r1504;
	add.s32 	%r1513, %r5583, %r206;
	add.s32 	%r1514, %r1513, 1449748;
	cvt.rn.f32.u32 	%f648, %r1514;
	fma.rn.f32 	%f649, %f648, 0f2F800000, 0f2F000000;
	mul.f32 	%f650, %f649, %f649;
	fma.rn.f32 	%f651, %f647, %f647, %f650;
	sqrt.rn.f32 	%f652, %f651;
	setp.le.f32 	%p48, %f652, 0f3F800000;
	add.f32 	%f653, %f2790, 0f3F800000;
	selp.f32 	%f2790, %f653, %f2790, %p48;
	setp.eq.s32 	%p49, %r98, 2;
	@%p49 bra 	$L__BB2_66;
	shr.u32 	%r1515, %r5588, 2;
	xor.b32  	%r1516, %r1515, %r5588;
	shl.b32 	%r1517, %r206, 4;
	shl.b32 	%r1518, %r1516, 1;
	xor.b32  	%r1519, %r1517, %r1518;
	xor.b32  	%r1520, %r1519, %r206;
	xor.b32  	%r1521, %r1520, %r1516;
	add.s32 	%r1522, %r5583, %r1521;
	add.s32 	%r1523, %r1522, 1812185;
	cvt.rn.f32.u32 	%f654, %r1523;
	fma.rn.f32 	%f655, %f654, 0f2F800000, 0f2F000000;
	shr.u32 	%r1524, %r204, 2;
	xor.b32  	%r1525, %r1524, %r204;
	shl.b32 	%r1526, %r1521, 4;
	shl.b32 	%r1527, %r1525, 1;
	xor.b32  	%r1528, %r1527, %r1526;
	xor.b32  	%r1529, %r1528, %r1525;
	xor.b32  	%r1530, %r1529, %r1521;
	add.s32 	%r1531, %r5583, %r1530;
	add.s32 	%r1532, %r1531, 2174622;
	cvt.rn.f32.u32 	%f656, %r1532;
	fma.rn.f32 	%f657, %f656, 0f2F800000, 0f2F000000;
	mul.f32 	%f658, %f657, %f657;
	fma.rn.f32 	%f659, %f655, %f655, %f658;
	sqrt.rn.f32 	%f660, %f659;
	setp.le.f32 	%p50, %f660, 0f3F800000;
	add.f32 	%f661, %f2790, 0f3F800000;
	selp.f32 	%f2790, %f661, %f2790, %p50;
$L__BB2_66:
	setp.lt.u32 	%p51, %r93, 3;
	mul.f32 	%f72, %f2790, 0f40800000;
	add.s32 	%r1535, %r92, 2048;
	xor.b32  	%r1536, %r1535, -1429050551;
	mul.lo.s32 	%r1537, %r1536, 1099087573;
	add.s32 	%r5601, %r1537, 5783321;
	xor.b32  	%r5598, %r1537, 362436069;
	add.s32 	%r5597, %r1537, 123456789;
	add.s32 	%r5596, %r1537, -638133224;
	mov.b32 	%r5600, -589760388;
	mov.b32 	%r5599, -123459836;
	mov.f32 	%f2794, 0f00000000;
	@%p51 bra 	$L__BB2_69;
	and.b32  	%r211, %r3, 2147483644;
	mov.b32 	%r5595, 0;
	mov.b32 	%r5600, -589760388;
	mov.b32 	%r5599, -123459836;
	mov.f32 	%f2794, 0f00000000;
$L__BB2_68:
	shr.u32 	%r1541, %r5597, 2;
	xor.b32  	%r1542, %r1541, %r5597;
	shl.b32 	%r1543, %r5601, 4;
	shl.b32 	%r1544, %r1542, 1;
	xor.b32  	%r1545, %r1543, %r1544;
	xor.b32  	%r1546, %r1545, %r5601;
	xor.b32  	%r1547, %r1546, %r1542;
	add.s32 	%r1548, %r5596, %r1547;
	add.s32 	%r1549, %r1548, 362437;
	cvt.rn.f32.u32 	%f665, %r1549;
	fma.rn.f32 	%f666, %f665, 0f2F800000, 0f2F000000;
	shr.u32 	%r1550, %r5598, 2;
	xor.b32  	%r1551, %r1550, %r5598;
	shl.b32 	%r1552, %r1547, 4;
	shl.b32 	%r1553, %r1551, 1;
	xor.b32  	%r1554, %r1553, %r1552;
	xor.b32  	%r1555, %r1554, %r1551;
	xor.b32  	%r1556, %r1555, %r1547;
	add.s32 	%r1557, %r5596, %r1556;
	add.s32 	%r1558, %r1557, 724874;
	cvt.rn.f32.u32 	%f667, %r1558;
	fma.rn.f32 	%f668, %f667, 0f2F800000, 0f2F000000;
	mul.f32 	%f669, %f668, %f668;
	fma.rn.f32 	%f670, %f666, %f666, %f669;
	sqrt.rn.f32 	%f671, %f670;
	setp.le.f32 	%p52, %f671, 0f3F800000;
	add.f32 	%f672, %f2794, 0f3F800000;
	selp.f32 	%f673, %f672, %f2794, %p52;
	shr.u32 	%r1559, %r5599, 2;
	xor.b32  	%r1560, %r1559, %r5599;
	shl.b32 	%r1561, %r1556, 4;
	shl.b32 	%r1562, %r1560, 1;
	xor.b32  	%r1563, %r1561, %r1562;
	xor.b32  	%r1564, %r1563, %r1556;
	xor.b32  	%r1565, %r1564, %r1560;
	add.s32 	%r1566, %r5596, %r1565;
	add.s32 	%r1567, %r1566, 1087311;
	cvt.rn.f32.u32 	%f674, %r1567;
	fma.rn.f32 	%f675, %f674, 0f2F800000, 0f2F000000;
	shr.u32 	%r1568, %r5600, 2;
	xor.b32  	%r1569, %r1568, %r5600;
	shl.b32 	%r1570, %r1565, 4;
	shl.b32 	%r1571, %r1569, 1;
	xor.b32  	%r1572, %r1571, %r1570;
	xor.b32  	%r1573, %r1572, %r1569;
	xor.b32  	%r5597, %r1573, %r1565;
	add.s32 	%r1574, %r5596, %r5597;
	add.s32 	%r1575, %r1574, 1449748;
	cvt.rn.f32.u32 	%f676, %r1575;
	fma.rn.f32 	%f677, %f676, 0f2F800000, 0f2F000000;
	mul.f32 	%f678, %f677, %f677;
	fma.rn.f32 	%f679, %f675, %f675, %f678;
	sqrt.rn.f32 	%f680, %f679;
	setp.le.f32 	%p53, %f680, 0f3F800000;
	add.f32 	%f681, %f673, 0f3F800000;
	selp.f32 	%f682, %f681, %f673, %p53;
	shr.u32 	%r1576, %r5601, 2;
	xor.b32  	%r1577, %r1576, %r5601;
	shl.b32 	%r1578, %r5597, 4;
	shl.b32 	%r1579, %r1577, 1;
	xor.b32  	%r1580, %r1578, %r1579;
	xor.b32  	%r1581, %r1580, %r5597;
	xor.b32  	%r5598, %r1581, %r1577;
	add.s32 	%r1582, %r5596, %r5598;
	add.s32 	%r1583, %r1582, 1812185;
	cvt.rn.f32.u32 	%f683, %r1583;
	fma.rn.f32 	%f684, %f683, 0f2F800000, 0f2F000000;
	shr.u32 	%r1584, %r1547, 2;
	xor.b32  	%r1585, %r1584, %r1547;
	shl.b32 	%r1586, %r5598, 4;
	shl.b32 	%r1587, %r1585, 1;
	xor.b32  	%r1588, %r1587, %r1586;
	xor.b32  	%r1589, %r1588, %r1585;
	xor.b32  	%r5599, %r1589, %r5598;
	add.s32 	%r1590, %r5596, %r5599;
	add.s32 	%r1591, %r1590, 2174622;
	cvt.rn.f32.u32 	%f685, %r1591;
	fma.rn.f32 	%f686, %f685, 0f2F800000, 0f2F000000;
	mul.f32 	%f687, %f686, %f686;
	fma.rn.f32 	%f688, %f684, %f684, %f687;
	sqrt.rn.f32 	%f689, %f688;
	setp.le.f32 	%p54, %f689, 0f3F800000;
	add.f32 	%f690, %f682, 0f3F800000;
	selp.f32 	%f691, %f690, %f682, %p54;
	shr.u32 	%r1592, %r1556, 2;
	xor.b32  	%r1593, %r1592, %r1556;
	shl.b32 	%r1594, %r5599, 4;
	shl.b32 	%r1595, %r1593, 1;
	xor.b32  	%r1596, %r1594, %r1595;
	xor.b32  	%r1597, %r1596, %r5599;
	xor.b32  	%r5600, %r1597, %r1593;
	add.s32 	%r1598, %r5596, %r5600;
	add.s32 	%r1599, %r1598, 2537059;
	cvt.rn.f32.u32 	%f692, %r1599;
	fma.rn.f32 	%f693, %f692, 0f2F800000, 0f2F000000;
	shr.u32 	%r1600, %r1565, 2;
	xor.b32  	%r1601, %r1600, %r1565;
	shl.b32 	%r1602, %r5600, 4;
	shl.b32 	%r1603, %r1601, 1;
	xor.b32  	%r1604, %r1603, %r1602;
	xor.b32  	%r1605, %r1604, %r1601;
	xor.b32  	%r5601, %r1605, %r5600;
	add.s32 	%r5596, %r5596, 2899496;
	add.s32 	%r1606, %r5601, %r5596;
	cvt.rn.f32.u32 	%f694, %r1606;
	fma.rn.f32 	%f695, %f694, 0f2F800000, 0f2F000000;
	mul.f32 	%f696, %f695, %f695;
	fma.rn.f32 	%f697, %f693, %f693, %f696;
	sqrt.rn.f32 	%f698, %f697;
	setp.le.f32 	%p55, %f698, 0f3F800000;
	add.f32 	%f699, %f691, 0f3F800000;
	selp.f32 	%f2794, %f699, %f691, %p55;
	add.s32 	%r5595, %r5595, 4;
	setp.ne.s32 	%p56, %r5595, %r211;
	@%p56 bra 	$L__BB2_68;
$L__BB2_69:
	setp.eq.s32 	%p57, %r98, 0;
	@%p57 bra 	$L__BB2_73;
	shr.u32 	%r1607, %r5597, 2;
	xor.b32  	%r1608, %r1607, %r5597;
	shl.b32 	%r1609, %r5601, 4;
	shl.b32 	%r1610, %r1608, 1;
	xor.b32  	%r1611, %r1609, %r1610;
	xor.b32  	%r1612, %r1611, %r5601;
	xor.b32  	%r232, %r1612, %r1608;
	add.s32 	%r1613, %r5596, %r232;
	add.s32 	%r1614, %r1613, 362437;
	cvt.rn.f32.u32 	%f700, %r1614;
	fma.rn.f32 	%f701, %f700, 0f2F800000, 0f2F000000;
	shr.u32 	%r1615, %r5598, 2;
	xor.b32  	%r1616, %r1615, %r5598;
	shl.b32 	%r1617, %r232, 4;
	shl.b32 	%r1618, %r1616, 1;
	xor.b32  	%r1619, %r1618, %r1617;
	xor.b32  	%r1620, %r1619, %r1616;
	xor.b32  	%r233, %r1620, %r232;
	add.s32 	%r1621, %r5596, %r233;
	add.s32 	%r1622, %r1621, 724874;
	cvt.rn.f32.u32 	%f702, %r1622;
	fma.rn.f32 	%f703, %f702, 0f2F800000, 0f2F000000;
	mul.f32 	%f704, %f703, %f703;
	fma.rn.f32 	%f705, %f701, %f701, %f704;
	sqrt.rn.f32 	%f706, %f705;
	setp.le.f32 	%p58, %f706, 0f3F800000;
	add.f32 	%f707, %f2794, 0f3F800000;
	selp.f32 	%f2794, %f707, %f2794, %p58;
	setp.eq.s32 	%p59, %r98, 1;
	@%p59 bra 	$L__BB2_73;
	shr.u32 	%r1623, %r5599, 2;
	xor.b32  	%r1624, %r1623, %r5599;
	shl.b32 	%r1625, %r233, 4;
	shl.b32 	%r1626, %r1624, 1;
	xor.b32  	%r1627, %r1625, %r1626;
	xor.b32  	%r1628, %r1627, %r233;
	xor.b32  	%r1629, %r1628, %r1624;
	add.s32 	%r1630, %r5596, %r1629;
	add.s32 	%r1631, %r1630, 1087311;
	cvt.rn.f32.u32 	%f708, %r1631;
	fma.rn.f32 	%f709, %f708, 0f2F800000, 0f2F000000;
	shr.u32 	%r1632, %r5600, 2;
	xor.b32  	%r1633, %r1632, %r5600;
	shl.b32 	%r1634, %r1629, 4;
	shl.b32 	%r1635, %r1633, 1;
	xor.b32  	%r1636, %r1635, %r1634;
	xor.b32  	%r1637, %r1636, %r1633;
	xor.b32  	%r234, %r1637, %r1629;
	add.s32 	%r1638, %r5596, %r234;
	add.s32 	%r1639, %r1638, 1449748;
	cvt.rn.f32.u32 	%f710, %r1639;
	fma.rn.f32 	%f711, %f710, 0f2F800000, 0f2F000000;
	mul.f32 	%f712, %f711, %f711;
	fma.rn.f32 	%f713, %f709, %f709, %f712;
	sqrt.rn.f32 	%f714, %f713;
	setp.le.f32 	%p60, %f714, 0f3F800000;
	add.f32 	%f715, %f2794, 0f3F800000;
	selp.f32 	%f2794, %f715, %f2794, %p60;
	setp.eq.s32 	%p61, %r98, 2;
	@%p61 bra 	$L__BB2_73;
	shr.u32 	%r1640, %r5601, 2;
	xor.b32  	%r1641, %r1640, %r5601;
	shl.b32 	%r1642, %r234, 4;
	shl.b32 	%r1643, %r1641, 1;
	xor.b32  	%r1644, %r1642, %r1643;
	xor.b32  	%r1645, %r1644, %r234;
	xor.b32  	%r1646, %r1645, %r1641;
	add.s32 	%r1647, %r5596, %r1646;
	add.s32 	%r1648, %r1647, 1812185;
	cvt.rn.f32.u32 	%f716, %r1648;
	fma.rn.f32 	%f717, %f716, 0f2F800000, 0f2F000000;
	shr.u32 	%r1649, %r232, 2;
	xor.b32  	%r1650, %r1649, %r232;
	shl.b32 	%r1651, %r1646, 4;
	shl.b32 	%r1652, %r1650, 1;
	xor.b32  	%r1653, %r1652, %r1651;
	xor.b32  	%r1654, %r1653, %r1650;
	xor.b32  	%r1655, %r1654, %r1646;
	add.s32 	%r1656, %r5596, %r1655;
	add.s32 	%r1657, %r1656, 2174622;
	cvt.rn.f32.u32 	%f718, %r1657;
	fma.rn.f32 	%f719, %f718, 0f2F800000, 0f2F000000;
	mul.f32 	%f720, %f719, %f719;
	fma.rn.f32 	%f721, %f717, %f717, %f720;
	sqrt.rn.f32 	%f722, %f721;
	setp.le.f32 	%p62, %f722, 0f3F800000;
	add.f32 	%f723, %f2794, 0f3F800000;
	selp.f32 	%f2794, %f723, %f2794, %p62;
$L__BB2_73:
	setp.lt.u32 	%p63, %r93, 3;
	mul.f32 	%f81, %f2794, 0f40800000;
	add.s32 	%r1660, %r92, 2560;
	xor.b32  	%r1661, %r1660, -1429050551;
	mul.lo.s32 	%r1662, %r1661, 1099087573;
	add.s32 	%r5614, %r1662, 5783321;
	xor.b32  	%r5611, %r1662, 362436069;
	add.s32 	%r5610, %r1662, 123456789;
	add.s32 	%r5609, %r1662, -638133224;
	mov.b32 	%r5613, -589760388;
	mov.b32 	%r5612, -123459836;
	mov.f32 	%f2798, 0f00000000;
	@%p63 bra 	$L__BB2_76;
	and.b32  	%r239, %r3, 2147483644;
	mov.b32 	%r5608, 0;
	mov.b32 	%r5613, -589760388;
	mov.b32 	%r5612, -123459836;
	mov.f32 	%f2798, 0f00000000;
$L__BB2_75:
	shr.u32 	%r1666, %r5610, 2;
	xor.b32  	%r1667, %r1666, %r5610;
	shl.b32 	%r1668, %r5614, 4;
	shl.b32 	%r1669, %r1667, 1;
	xor.b32  	%r1670, %r1668, %r1669;
	xor.b32  	%r1671, %r1670, %r5614;
	xor.b32  	%r1672, %r1671, %r1667;
	add.s32 	%r1673, %r5609, %r1672;
	add.s32 	%r1674, %r1673, 362437;
	cvt.rn.f32.u32 	%f727, %r1674;
	fma.rn.f32 	%f728, %f727, 0f2F800000, 0f2F000000;
	shr.u32 	%r1675, %r5611, 2;
	xor.b32  	%r1676, %r1675, %r5611;
	shl.b32 	%r1677, %r1672, 4;
	shl.b32 	%r1678, %r1676, 1;
	xor.b32  	%r1679, %r1678, %r1677;
	xor.b32  	%r1680, %r1679, %r1676;
	xor.b32  	%r1681, %r1680, %r1672;
	add.s32 	%r1682, %r5609, %r1681;
	add.s32 	%r1683, %r1682, 724874;
	cvt.rn.f32.u32 	%f729, %r1683;
	fma.rn.f32 	%f730, %f729, 0f2F800000, 0f2F000000;
	mul.f32 	%f731, %f730, %f730;
	fma.rn.f32 	%f732, %f728, %f728, %f731;
	sqrt.rn.f32 	%f733, %f732;
	setp.le.f32 	%p64, %f733, 0f3F800000;
	add.f32 	%f734, %f2798, 0f3F800000;
	selp.f32 	%f735, %f734, %f2798, %p64;
	shr.u32 	%r1684, %r5612, 2;
	xor.b32  	%r1685, %r1684, %r5612;
	shl.b32 	%r1686, %r1681, 4;
	shl.b32 	%r1687, %r1685, 1;
	xor.b32  	%r1688, %r1686, %r1687;
	xor.b32  	%r1689, %r1688, %r1681;
	xor.b32  	%r1690, %r1689, %r1685;
	add.s32 	%r1691, %r5609, %r1690;
	add.s32 	%r1692, %r1691, 1087311;
	cvt.rn.f32.u32 	%f736, %r1692;
	fma.rn.f32 	%f737, %f736, 0f2F800000, 0f2F000000;
	shr.u32 	%r1693, %r5613, 2;
	xor.b32  	%r1694, %r1693, %r5613;
	shl.b32 	%r1695, %r1690, 4;
	shl.b32 	%r1696, %r1694, 1;
	xor.b32  	%r1697, %r1696, %r1695;
	xor.b32  	%r1698, %r1697, %r1694;
	xor.b32  	%r5610, %r1698, %r1690;
	add.s32 	%r1699, %r5609, %r5610;
	add.s32 	%r1700, %r1699, 1449748;
	cvt.rn.f32.u32 	%f738, %r1700;
	fma.rn.f32 	%f739, %f738, 0f2F800000, 0f2F000000;
	mul.f32 	%f740, %f739, %f739;
	fma.rn.f32 	%f741, %f737, %f737, %f740;
	sqrt.rn.f32 	%f742, %f741;
	setp.le.f32 	%p65, %f742, 0f3F800000;
	add.f32 	%f743, %f735, 0f3F800000;
	selp.f32 	%f744, %f743, %f735, %p65;
	shr.u32 	%r1701, %r5614, 2;
	xor.b32  	%r1702, %r1701, %r5614;
	shl.b32 	%r1703, %r5610, 4;
	shl.b32 	%r1704, %r1702, 1;
	xor.b32  	%r1705, %r1703, %r1704;
	xor.b32  	%r1706, %r1705, %r5610;
	xor.b32  	%r5611, %r1706, %r1702;
	add.s32 	%r1707, %r5609, %r5611;
	add.s32 	%r1708, %r1707, 1812185;
	cvt.rn.f32.u32 	%f745, %r1708;
	fma.rn.f32 	%f746, %f745, 0f2F800000, 0f2F000000;
	shr.u32 	%r1709, %r1672, 2;
	xor.b32  	%r1710, %r1709, %r1672;
	shl.b32 	%r1711, %r5611, 4;
	shl.b32 	%r1712, %r1710, 1;
	xor.b32  	%r1713, %r1712, %r1711;
	xor.b32  	%r1714, %r1713, %r1710;
	xor.b32  	%r5612, %r1714, %r5611;
	add.s32 	%r1715, %r5609, %r5612;
	add.s32 	%r1716, %r1715, 2174622;
	cvt.rn.f32.u32 	%f747, %r1716;
	fma.rn.f32 	%f748, %f747, 0f2F800000, 0f2F000000;
	mul.f32 	%f749, %f748, %f748;
	fma.rn.f32 	%f750, %f746, %f746, %f749;
	sqrt.rn.f32 	%f751, %f750;
	setp.le.f32 	%p66, %f751, 0f3F800000;
	add.f32 	%f752, %f744, 0f3F800000;
	selp.f32 	%f753, %f752, %f744, %p66;
	shr.u32 	%r1717, %r1681, 2;
	xor.b32  	%r1718, %r1717, %r1681;
	shl.b32 	%r1719, %r5612, 4;
	shl.b32 	%r1720, %r1718, 1;
	xor.b32  	%r1721, %r1719, %r1720;
	xor.b32  	%r1722, %r1721, %r5612;
	xor.b32  	%r5613, %r1722, %r1718;
	add.s32 	%r1723, %r5609, %r5613;
	add.s32 	%r1724, %r1723, 2537059;
	cvt.rn.f32.u32 	%f754, %r1724;
	fma.rn.f32 	%f755, %f754, 0f2F800000, 0f2F000000;
	shr.u32 	%r1725, %r1690, 2;
	xor.b32  	%r1726, %r1725, %r1690;
	shl.b32 	%r1727, %r5613, 4;
	shl.b32 	%r1728, %r1726, 1;
	xor.b32  	%r1729, %r1728, %r1727;
	xor.b32  	%r1730, %r1729, %r1726;
	xor.b32  	%r5614, %r1730, %r5613;
	add.s32 	%r5609, %r5609, 2899496;
	add.s32 	%r1731, %r5614, %r5609;
	cvt.rn.f32.u32 	%f756, %r1731;
	fma.rn.f32 	%f757, %f756, 0f2F800000, 0f2F000000;
	mul.f32 	%f758, %f757, %f757;
	fma.rn.f32 	%f759, %f755, %f755, %f758;
	sqrt.rn.f32 	%f760, %f759;
	setp.le.f32 	%p67, %f760, 0f3F800000;
	add.f32 	%f761, %f753, 0f3F800000;
	selp.f32 	%f2798, %f761, %f753, %p67;
	add.s32 	%r5608, %r5608, 4;
	setp.ne.s32 	%p68, %r5608, %r239;
	@%p68 bra 	$L__BB2_75;
$L__BB2_76:
	setp.eq.s32 	%p69, %r98, 0;
	@%p69 bra 	$L__BB2_80;
	shr.u32 	%r1732, %r5610, 2;
	xor.b32  	%r1733, %r1732, %r5610;
	shl.b32 	%r1734, %r5614, 4;
	shl.b32 	%r1735, %r1733, 1;
	xor.b32  	%r1736, %r1734, %r1735;
	xor.b32  	%r1737, %r1736, %r5614;
	xor.b32  	%r260, %r1737, %r1733;
	add.s32 	%r1738, %r5609, %r260;
	add.s32 	%r1739, %r1738, 362437;
	cvt.rn.f32.u32 	%f762, %r1739;
	fma.rn.f32 	%f763, %f762, 0f2F800000, 0f2F000000;
	shr.u32 	%r1740, %r5611, 2;
	xor.b32  	%r1741, %r1740, %r5611;
	shl.b32 	%r1742, %r260, 4;
	shl.b32 	%r1743, %r1741, 1;
	xor.b32  	%r1744, %r1743, %r1742;
	xor.b32  	%r1745, %r1744, %r1741;
	xor.b32  	%r261, %r1745, %r260;
	add.s32 	%r1746, %r5609, %r261;
	add.s32 	%r1747, %r1746, 724874;
	cvt.rn.f32.u32 	%f764, %r1747;
	fma.rn.f32 	%f765, %f764, 0f2F800000, 0f2F000000;
	mul.f32 	%f766, %f765, %f765;
	fma.rn.f32 	%f767, %f763, %f763, %f766;
	sqrt.rn.f32 	%f768, %f767;
	setp.le.f32 	%p70, %f768, 0f3F800000;
	add.f32 	%f769, %f2798, 0f3F800000;
	selp.f32 	%f2798, %f769, %f2798, %p70;
	setp.eq.s32 	%p71, %r98, 1;
	@%p71 bra 	$L__BB2_80;
	shr.u32 	%r1748, %r5612, 2;
	xor.b32  	%r1749, %r1748, %r5612;
	shl.b32 	%r1750, %r261, 4;
	shl.b32 	%r1751, %r1749, 1;
	xor.b32  	%r1752, %r1750, %r1751;
	xor.b32  	%r1753, %r1752, %r261;
	xor.b32  	%r1754, %r1753, %r1749;
	add.s32 	%r1755, %r5609, %r1754;
	add.s32 	%r1756, %r1755, 1087311;
	cvt.rn.f32.u32 	%f770, %r1756;
	fma.rn.f32 	%f771, %f770, 0f2F800000, 0f2F000000;
	shr.u32 	%r1757, %r5613, 2;
	xor.b32  	%r1758, %r1757, %r5613;
	shl.b32 	%r1759, %r1754, 4;
	shl.b32 	%r1760, %r1758, 1;
	xor.b32  	%r1761, %r1760, %r1759;
	xor.b32  	%r1762, %r1761, %r1758;
	xor.b32  	%r262, %r1762, %r1754;
	add.s32 	%r1763, %r5609, %r262;
	add.s32 	%r1764, %r1763, 1449748;
	cvt.rn.f32.u32 	%f772, %r1764;
	fma.rn.f32 	%f773, %f772, 0f2F800000, 0f2F000000;
	mul.f32 	%f774, %f773, %f773;
	fma.rn.f32 	%f775, %f771, %f771, %f774;
	sqrt.rn.f32 	%f776, %f775;
	setp.le.f32 	%p72, %f776, 0f3F800000;
	add.f32 	%f777, %f2798, 0f3F800000;
	selp.f32 	%f2798, %f777, %f2798, %p72;
	setp.eq.s32 	%p73, %r98, 2;
	@%p73 bra 	$L__BB2_80;
	shr.u32 	%r1765, %r5614, 2;
	xor.b32  	%r1766, %r1765, %r5614;
	shl.b32 	%r1767, %r262, 4;
	shl.b32 	%r1768, %r1766, 1;
	xor.b32  	%r1769, %r1767, %r1768;
	xor.b32  	%r1770, %r1769, %r262;
	xor.b32  	%r1771, %r1770, %r1766;
	add.s32 	%r1772, %r5609, %r1771;
	add.s32 	%r1773, %r1772, 1812185;
	cvt.rn.f32.u32 	%f778, %r1773;
	fma.rn.f32 	%f779, %f778, 0f2F800000, 0f2F000000;
	shr.u32 	%r1774, %r260, 2;
	xor.b32  	%r1775, %r1774, %r260;
	shl.b32 	%r1776, %r1771, 4;
	shl.b32 	%r1777, %r1775, 1;
	xor.b32  	%r1778, %r1777, %r1776;
	xor.b32  	%r1779, %r1778, %r1775;
	xor.b32  	%r1780, %r1779, %r1771;
	add.s32 	%r1781, %r5609, %r1780;
	add.s32 	%r1782, %r1781, 2174622;
	cvt.rn.f32.u32 	%f780, %r1782;
	fma.rn.f32 	%f781, %f780, 0f2F800000, 0f2F000000;
	mul.f32 	%f782, %f781, %f781;
	fma.rn.f32 	%f783, %f779, %f779, %f782;
	sqrt.rn.f32 	%f784, %f783;
	setp.le.f32 	%p74, %f784, 0f3F800000;
	add.f32 	%f785, %f2798, 0f3F800000;
	selp.f32 	%f2798, %f785, %f2798, %p74;
$L__BB2_80:
	setp.lt.u32 	%p75, %r93, 3;
	mul.f32 	%f90, %f2798, 0f40800000;
	add.s32 	%r1785, %r92, 3072;
	xor.b32  	%r1786, %r1785, -1429050551;
	mul.lo.s32 	%r1787, %r1786, 1099087573;
	add.s32 	%r5627, %r1787, 5783321;
	xor.b32  	%r5624, %r1787, 362436069;
	add.s32 	%r5623, %r1787, 123456789;
	add.s32 	%r5622, %r1787, -638133224;
	mov.b32 	%r5626, -589760388;
	mov.b32 	%r5625, -123459836;
	mov.f32 	%f2802, 0f00000000;
	@%p75 bra 	$L__BB2_83;
	and.b32  	%r267, %r3, 2147483644;
	mov.b32 	%r5621, 0;
	mov.b32 	%r5626, -589760388;
	mov.b32 	%r5625, -123459836;
	mov.f32 	%f2802, 0f00000000;
$L__BB2_82:
	shr.u32 	%r1791, %r5623, 2;
	xor.b32  	%r1792, %r1791, %r5623;
	shl.b32 	%r1793, %r5627, 4;
	shl.b32 	%r1794, %r1792, 1;
	xor.b32  	%r1795, %r1793, %r1794;
	xor.b32  	%r1796, %r1795, %r5627;
	xor.b32  	%r1797, %r1796, %r1792;
	add.s32 	%r1798, %r5622, %r1797;
	add.s32 	%r1799, %r1798, 362437;
	cvt.rn.f32.u32 	%f789, %r1799;
	fma.rn.f32 	%f790, %f789, 0f2F800000, 0f2F000000;
	shr.u32 	%r1800, %r5624, 2;
	xor.b32  	%r1801, %r1800, %r5624;
	shl.b32 	%r1802, %r1797, 4;
	shl.b32 	%r1803, %r1801, 1;
	xor.b32  	%r1804, %r1803, %r1802;
	xor.b32  	%r1805, %r1804, %r1801;
	xor.b32  	%r1806, %r1805, %r1797;
	add.s32 	%r1807, %r5622, %r1806;
	add.s32 	%r1808, %r1807, 724874;
	cvt.rn.f32.u32 	%f791, %r1808;
	fma.rn.f32 	%f792, %f791, 0f2F800000, 0f2F000000;
	mul.f32 	%f793, %f792, %f792;
	fma.rn.f32 	%f794, %f790, %f790, %f793;
	sqrt.rn.f32 	%f795, %f794;
	setp.le.f32 	%p76, %f795, 0f3F800000;
	add.f32 	%f796, %f2802, 0f3F800000;
	selp.f32 	%f797, %f796, %f2802, %p76;
	shr.u32 	%r1809, %r5625, 2;
	xor.b32  	%r1810, %r1809, %r5625;
	shl.b32 	%r1811, %r1806, 4;
	shl.b32 	%r1812, %r1810, 1;
	xor.b32  	%r1813, %r1811, %r1812;
	xor.b32  	%r1814, %r1813, %r1806;
	xor.b32  	%r1815, %r1814, %r1810;
	add.s32 	%r1816, %r5622, %r1815;
	add.s32 	%r1817, %r1816, 1087311;
	cvt.rn.f32.u32 	%f798, %r1817;
	fma.rn.f32 	%f799, %f798, 0f2F800000, 0f2F000000;
	shr.u32 	%r1818, %r5626, 2;
	xor.b32  	%r1819, %r1818, %r5626;
	shl.b32 	%r1820, %r1815, 4;
	shl.b32 	%r1821, %r1819, 1;
	xor.b32  	%r1822, %r1821, %r1820;
	xor.b32  	%r1823, %r1822, %r1819;
	xor.b32  	%r5623, %r1823, %r1815;
	add.s32 	%r1824, %r5622, %r5623;
	add.s32 	%r1825, %r1824, 1449748;
	cvt.rn.f32.u32 	%f800, %r1825;
	fma.rn.f32 	%f801, %f800, 0f2F800000, 0f2F000000;
	mul.f32 	%f802, %f801, %f801;
	fma.rn.f32 	%f803, %f799, %f799, %f802;
	sqrt.rn.f32 	%f804, %f803;
	setp.le.f32 	%p77, %f804, 0f3F800000;
	add.f32 	%f805, %f797, 0f3F800000;
	selp.f32 	%f806, %f805, %f797, %p77;
	shr.u32 	%r1826, %r5627, 2;
	xor.b32  	%r1827, %r1826, %r5627;
	shl.b32 	%r1828, %r5623, 4;
	shl.b32 	%r1829, %r1827, 1;
	xor.b32  	%r1830, %r1828, %r1829;
	xor.b32  	%r1831, %r1830, %r5623;
	xor.b32  	%r5624, %r1831, %r1827;
	add.s32 	%r1832, %r5622, %r5624;
	add.s32 	%r1833, %r1832, 1812185;
	cvt.rn.f32.u32 	%f807, %r1833;
	fma.rn.f32 	%f808, %f807, 0f2F800000, 0f2F000000;
	shr.u32 	%r1834, %r1797, 2;
	xor.b32  	%r1835, %r1834, %r1797;
	shl.b32 	%r1836, %r5624, 4;
	shl.b32 	%r1837, %r1835, 1;
	xor.b32  	%r1838, %r1837, %r1836;
	xor.b32  	%r1839, %r1838, %r1835;
	xor.b32  	%r5625, %r1839, %r5624;
	add.s32 	%r1840, %r5622, %r5625;
	add.s32 	%r1841, %r1840, 2174622;
	cvt.rn.f32.u32 	%f809, %r1841;
	fma.rn.f32 	%f810, %f809, 0f2F800000, 0f2F000000;
	mul.f32 	%f811, %f810, %f810;
	fma.rn.f32 	%f812, %f808, %f808, %f811;
	sqrt.rn.f32 	%f813, %f812;
	setp.le.f32 	%p78, %f813, 0f3F800000;
	add.f32 	%f814, %f806, 0f3F800000;
	selp.f32 	%f815, %f814, %f806, %p78;
	shr.u32 	%r1842, %r1806, 2;
	xor.b32  	%r1843, %r1842, %r1806;
	shl.b32 	%r1844, %r5625, 4;
	shl.b32 	%r1845, %r1843, 1;
	xor.b32  	%r1846, %r1844, %r1845;
	xor.b32  	%r1847, %r1846, %r5625;
	xor.b32  	%r5626, %r1847, %r1843;
	add.s32 	%r1848, %r5622, %r5626;
	add.s32 	%r1849, %r1848, 2537059;
	cvt.rn.f32.u32 	%f816, %r1849;
	fma.rn.f32 	%f817, %f816, 0f2F800000, 0f2F000000;
	shr.u32 	%r1850, %r1815, 2;
	xor.b32  	%r1851, %r1850, %r1815;
	shl.b32 	%r1852, %r5626, 4;
	shl.b32 	%r1853, %r1851, 1;
	xor.b32  	%r1854, %r1853, %r1852;
	xor.b32  	%r1855, %r1854, %r1851;
	xor.b32  	%r5627, %r1855, %r5626;
	add.s32 	%r5622, %r5622, 2899496;
	add.s32 	%r1856, %r5627, %r5622;
	cvt.rn.f32.u32 	%f818, %r1856;
	fma.rn.f32 	%f819, %f818, 0f2F800000, 0f2F000000;
	mul.f32 	%f820, %f819, %f819;
	fma.rn.f32 	%f821, %f817, %f817, %f820;
	sqrt.rn.f32 	%f822, %f821;
	setp.le.f32 	%p79, %f822, 0f3F800000;
	add.f32 	%f823, %f815, 0f3F800000;
	selp.f32 	%f2802, %f823, %f815, %p79;
	add.s32 	%r5621, %r5621, 4;
	setp.ne.s32 	%p80, %r5621, %r267;
	@%p80 bra 	$L__BB2_82;
$L__BB2_83:
	setp.eq.s32 	%p81, %r98, 0;
	@%p81 bra 	$L__BB2_87;
	shr.u32 	%r1857, %r5623, 2;
	xor.b32  	%r1858, %r1857, %r5623;
	shl.b32 	%r1859, %r5627, 4;
	shl.b32 	%r1860, %r1858, 1;
	xor.b32  	%r1861, %r1859, %r1860;
	xor.b32  	%r1862, %r1861, %r5627;
	xor.b32  	%r288, %r1862, %r1858;
	add.s32 	%r1863, %r5622, %r288;
	add.s32 	%r1864, %r1863, 362437;
	cvt.rn.f32.u32 	%f824, %r1864;
	fma.rn.f32 	%f825, %f824, 0f2F800000, 0f2F000000;
	shr.u32 	%r1865, %r5624, 2;
	xor.b32  	%r1866, %r1865, %r5624;
	shl.b32 	%r1867, %r288, 4;
	shl.b32 	%r1868, %r1866, 1;
	xor.b32  	%r1869, %r1868, %r1867;
	xor.b32  	%r1870, %r1869, %r1866;
	xor.b32  	%r289, %r1870, %r288;
	add.s32 	%r1871, %r5622, %r289;
	add.s32 	%r1872, %r1871, 724874;
	cvt.rn.f32.u32 	%f826, %r1872;
	fma.rn.f32 	%f827, %f826, 0f2F800000, 0f2F000000;
	mul.f32 	%f828, %f827, %f827;
	fma.rn.f32 	%f829, %f825, %f825, %f828;
	sqrt.rn.f32 	%f830, %f829;
	setp.le.f32 	%p82, %f830, 0f3F800000;
	add.f32 	%f831, %f2802, 0f3F800000;
	selp.f32 	%f2802, %f831, %f2802, %p82;
	setp.eq.s32 	%p83, %r98, 1;
	@%p83 bra 	$L__BB2_87;
	shr.u32 	%r1873, %r5625, 2;
	xor.b32  	%r1874, %r1873, %r5625;
	shl.b32 	%r1875, %r289, 4;
	shl.b32 	%r1876, %r1874, 1;
	xor.b32  	%r1877, %r1875, %r1876;
	xor.b32  	%r1878, %r1877, %r289;
	xor.b32  	%r1879, %r1878, %r1874;
	add.s32 	%r1880, %r5622, %r1879;
	add.s32 	%r1881, %r1880, 1087311;
	cvt.rn.f32.u32 	%f832, %r1881;
	fma.rn.f32 	%f833, %f832, 0f2F800000, 0f2F000000;
	shr.u32 	%r1882, %r5626, 2;
	xor.b32  	%r1883, %r1882, %r5626;
	shl.b32 	%r1884, %r1879, 4;
	shl.b32 	%r1885, %r1883, 1;
	xor.b32  	%r1886, %r1885, %r1884;
	xor.b32  	%r1887, %r1886, %r1883;
	xor.b32  	%r290, %r1887, %r1879;
	add.s32 	%r1888, %r5622, %r290;
	add.s32 	%r1889, %r1888, 1449748;
	cvt.rn.f32.u32 	%f834, %r1889;
	fma.rn.f32 	%f835, %f834, 0f2F800000, 0f2F000000;
	mul.f32 	%f836, %f835, %f835;
	fma.rn.f32 	%f837, %f833, %f833, %f836;
	sqrt.rn.f32 	%f838, %f837;
	setp.le.f32 	%p84, %f838, 0f3F800000;
	add.f32 	%f839, %f2802, 0f3F800000;
	selp.f32 	%f2802, %f839, %f2802, %p84;
	setp.eq.s32 	%p85, %r98, 2;
	@%p85 bra 	$L__BB2_87;
	shr.u32 	%r1890, %r5627, 2;
	xor.b32  	%r1891, %r1890, %r5627;
	shl.b32 	%r1892, %r290, 4;
	shl.b32 	%r1893, %r1891, 1;
	xor.b32  	%r1894, %r1892, %r1893;
	xor.b32  	%r1895, %r1894, %r290;
	xor.b32  	%r1896, %r1895, %r1891;
	add.s32 	%r1897, %r5622, %r1896;
	add.s32 	%r1898, %r1897, 1812185;
	cvt.rn.f32.u32 	%f840, %r1898;
	fma.rn.f32 	%f841, %f840, 0f2F800000, 0f2F000000;
	shr.u32 	%r1899, %r288, 2;
	xor.b32  	%r1900, %r1899, %r288;
	shl.b32 	%r1901, %r1896, 4;
	shl.b32 	%r1902, %r1900, 1;
	xor.b32  	%r1903, %r1902, %r1901;
	xor.b32  	%r1904, %r1903, %r1900;
	xor.b32  	%r1905, %r1904, %r1896;
	add.s32 	%r1906, %r5622, %r1905;
	add.s32 	%r1907, %r1906, 2174622;
	cvt.rn.f32.u32 	%f842, %r1907;
	fma.rn.f32 	%f843, %f842, 0f2F800000, 0f2F000000;
	mul.f32 	%f844, %f843, %f843;
	fma.rn.f32 	%f845, %f841, %f841, %f844;
	sqrt.rn.f32 	%f846, %f845;
	setp.le.f32 	%p86, %f846, 0f3F800000;
	add.f32 	%f847, %f2802, 0f3F800000;
	selp.f32 	%f2802, %f847, %f2802, %p86;
$L__BB2_87:
	setp.lt.u32 	%p87, %r93, 3;
	mul.f32 	%f99, %f2802, 0f40800000;
	add.s32 	%r1910, %r92, 3584;
	xor.b32  	%r1911, %r1910, -1429050551;
	mul.lo.s32 	%r1912, %r1911, 1099087573;
	add.s32 	%r5640, %r1912, 5783321;
	xor.b32  	%r5637, %r1912, 362436069;
	add.s32 	%r5636, %r1912, 123456789;
	add.s32 	%r5635, %r1912, -638133224;
	mov.b32 	%r5639, -589760388;
	mov.b32 	%r5638, -123459836;
	mov.f32 	%f2806, 0f00000000;
	@%p87 bra 	$L__BB2_90;
	and.b32  	%r295, %r3, 2147483644;
	mov.b32 	%r5634, 0;
	mov.b32 	%r5639, -589760388;
	mov.b32 	%r5638, -123459836;
	mov.f32 	%f2806, 0f00000000;
$L__BB2_89:
	shr.u32 	%r1916, %r5636, 2;
	xor.b32  	%r1917, %r1916, %r5636;
	shl.b32 	%r1918, %r5640, 4;
	shl.b32 	%r1919, %r1917, 1;
	xor.b32  	%r1920, %r1918, %r1919;
	xor.b32  	%r1921, %r1920, %r5640;
	xor.b32  	%r1922, %r1921, %r1917;
	add.s32 	%r1923, %r5635, %r1922;
	add.s32 	%r1924, %r1923, 362437;
	cvt.rn.f32.u32 	%f851, %r1924;
	fma.rn.f32 	%f852, %f851, 0f2F800000, 0f2F000000;
	shr.u32 	%r1925, %r5637, 2;
	xor.b32  	%r1926, %r1925, %r5637;
	shl.b32 	%r1927, %r1922, 4;
	shl.b32 	%r1928, %r1926, 1;
	xor.b32  	%r1929, %r1928, %r1927;
	xor.b32  	%r1930, %r1929, %r1926;
	xor.b32  	%r1931, %r1930, %r1922;
	add.s32 	%r1932, %r5635, %r1931;
	add.s32 	%r1933, %r1932, 724874;
	cvt.rn.f32.u32 	%f853, %r1933;
	fma.rn.f32 	%f854, %f853, 0f2F800000, 0f2F000000;
	mul.f32 	%f855, %f854, %f854;
	fma.rn.f32 	%f856, %f852, %f852, %f855;
	sqrt.rn.f32 	%f857, %f856;
	setp.le.f32 	%p88, %f857, 0f3F800000;
	add.f32 	%f858, %f2806, 0f3F800000;
	selp.f32 	%f859, %f858, %f2806, %p88;
	shr.u32 	%r1934, %r5638, 2;
	xor.b32  	%r1935, %r1934, %r5638;
	shl.b32 	%r1936, %r1931, 4;
	shl.b32 	%r1937, %r1935, 1;
	xor.b32  	%r1938, %r1936, %r1937;
	xor.b32  	%r1939, %r1938, %r1931;
	xor.b32  	%r1940, %r1939, %r1935;
	add.s32 	%r1941, %r5635, %r1940;
	add.s32 	%r1942, %r1941, 1087311;
	cvt.rn.f32.u32 	%f860, %r1942;
	fma.rn.f32 	%f861, %f860, 0f2F800000, 0f2F000000;
	shr.u32 	%r1943, %r5639, 2;
	xor.b32  	%r1944, %r1943, %r5639;
	shl.b32 	%r1945, %r1940, 4;
	shl.b32 	%r1946, %r1944, 1;
	xor.b32  	%r1947, %r1946, %r1945;
	xor.b32  	%r1948, %r1947, %r1944;
	xor.b32  	%r5636, %r1948, %r1940;
	add.s32 	%r1949, %r5635, %r5636;
	add.s32 	%r1950, %r1949, 1449748;
	cvt.rn.f32.u32 	%f862, %r1950;
	fma.rn.f32 	%f863, %f862, 0f2F800000, 0f2F000000;
	mul.f32 	%f864, %f863, %f863;
	fma.rn.f32 	%f865, %f861, %f861, %f864;
	sqrt.rn.f32 	%f866, %f865;
	setp.le.f32 	%p89, %f866, 0f3F800000;
	add.f32 	%f867, %f859, 0f3F800000;
	selp.f32 	%f868, %f867, %f859, %p89;
	shr.u32 	%r1951, %r5640, 2;
	xor.b32  	%r1952, %r1951, %r5640;
	shl.b32 	%r1953, %r5636, 4;
	shl.b32 	%r1954, %r1952, 1;
	xor.b32  	%r1955, %r1953, %r1954;
	xor.b32  	%r1956, %r1955, %r5636;
	xor.b32  	%r5637, %r1956, %r1952;
	add.s32 	%r1957, %r5635, %r5637;
	add.s32 	%r1958, %r1957, 1812185;
	cvt.rn.f32.u32 	%f869, %r1958;
	fma.rn.f32 	%f870, %f869, 0f2F800000, 0f2F000000;
	shr.u32 	%r1959, %r1922, 2;
	xor.b32  	%r1960, %r1959, %r1922;
	shl.b32 	%r1961, %r5637, 4;
	shl.b32 	%r1962, %r1960, 1;
	xor.b32  	%r1963, %r1962, %r1961;
	xor.b32  	%r1964, %r1963, %r1960;
	xor.b32  	%r5638, %r1964, %r5637;
	add.s32 	%r1965, %r5635, %r5638;
	add.s32 	%r1966, %r1965, 2174622;
	cvt.rn.f32.u32 	%f871, %r1966;
	fma.rn.f32 	%f872, %f871, 0f2F800000, 0f2F000000;
	mul.f32 	%f873, %f872, %f872;
	fma.rn.f32 	%f874, %f870, %f870, %f873;
	sqrt.rn.f32 	%f875, %f874;
	setp.le.f32 	%p90, %f875, 0f3F800000;
	add.f32 	%f876, %f868, 0f3F800000;
	selp.f32 	%f877, %f876, %f868, %p90;
	shr.u32 	%r1967, %r1931, 2;
	xor.b32  	%r1968, %r1967, %r1931;
	shl.b32 	%r1969, %r5638, 4;
	shl.b32 	%r1970, %r1968, 1;
	xor.b32  	%r1971, %r1969, %r1970;
	xor.b32  	%r1972, %r1971, %r5638;
	xor.b32  	%r5639, %r1972, %r1968;
	add.s32 	%r1973, %r5635, %r5639;
	add.s32 	%r1974, %r1973, 2537059;
	cvt.rn.f32.u32 	%f878, %r1974;
	fma.rn.f32 	%f879, %f878, 0f2F800000, 0f2F000000;
	shr.u32 	%r1975, %r1940, 2;
	xor.b32  	%r1976, %r1975, %r1940;
	shl.b32 	%r1977, %r5639, 4;
	shl.b32 	%r1978, %r1976, 1;
	xor.b32  	%r1979, %r1978, %r1977;
	xor.b32  	%r1980, %r1979, %r1976;
	xor.b32  	%r5640, %r1980, %r5639;
	add.s32 	%r5635, %r5635, 2899496;
	add.s32 	%r1981, %r5640, %r5635;
	cvt.rn.f32.u32 	%f880, %r1981;
	fma.rn.f32 	%f881, %f880, 0f2F800000, 0f2F000000;
	mul.f32 	%f882, %f881, %f881;
	fma.rn.f32 	%f883, %f879, %f879, %f882;
	sqrt.rn.f32 	%f884, %f883;
	setp.le.f32 	%p91, %f884, 0f3F800000;
	add.f32 	%f885, %f877, 0f3F800000;
	selp.f32 	%f2806, %f885, %f877, %p91;
	add.s32 	%r5634, %r5634, 4;
	setp.ne.s32 	%p92, %r5634, %r295;
	@%p92 bra 	$L__BB2_89;
$L__BB2_90:
	setp.eq.s32 	%p93, %r98, 0;
	@%p93 bra 	$L__BB2_94;
	shr.u32 	%r1982, %r5636, 2;
	xor.b32  	%r1983, %r1982, %r5636;
	shl.b32 	%r1984, %r5640, 4;
	shl.b32 	%r1985, %r1983, 1;
	xor.b32  	%r1986, %r1984, %r1985;
	xor.b32  	%r1987, %r1986, %r5640;
	xor.b32  	%r316, %r1987, %r1983;
	add.s32 	%r1988, %r5635, %r316;
	add.s32 	%r1989, %r1988, 362437;
	cvt.rn.f32.u32 	%f886, %r1989;
	fma.rn.f32 	%f887, %f886, 0f2F800000, 0f2F000000;
	shr.u32 	%r1990, %r5637, 2;
	xor.b32  	%r1991, %r1990, %r5637;
	shl.b32 	%r1992, %r316, 4;
	shl.b32 	%r1993, %r1991, 1;
	xor.b32  	%r1994, %r1993, %r1992;
	xor.b32  	%r1995, %r1994, %r1991;
	xor.b32  	%r317, %r1995, %r316;
	add.s32 	%r1996, %r5635, %r317;
	add.s32 	%r1997, %r1996, 724874;
	cvt.rn.f32.u32 	%f888, %r1997;
	fma.rn.f32 	%f889, %f888, 0f2F800000, 0f2F000000;
	mul.f32 	%f890, %f889, %f889;
	fma.rn.f32 	%f891, %f887, %f887, %f890;
	sqrt.rn.f32 	%f892, %f891;
	setp.le.f32 	%p94, %f892, 0f3F800000;
	add.f32 	%f893, %f2806, 0f3F800000;
	selp.f32 	%f2806, %f893, %f2806, %p94;
	setp.eq.s32 	%p95, %r98, 1;
	@%p95 bra 	$L__BB2_94;
	shr.u32 	%r1998, %r5638, 2;
	xor.b32  	%r1999, %r1998, %r5638;
	shl.b32 	%r2000, %r317, 4;
	shl.b32 	%r2001, %r1999, 1;
	xor.b32  	%r2002, %r2000, %r2001;
	xor.b32  	%r2003, %r2002, %r317;
	xor.b32  	%r2004, %r2003, %r1999;
	add.s32 	%r2005, %r5635, %r2004;
	add.s32 	%r2006, %r2005, 1087311;
	cvt.rn.f32.u32 	%f894, %r2006;
	fma.rn.f32 	%f895, %f894, 0f2F800000, 0f2F000000;
	shr.u32 	%r2007, %r5639, 2;
	xor.b32  	%r2008, %r2007, %r5639;
	shl.b32 	%r2009, %r2004, 4;
	shl.b32 	%r2010, %r2008, 1;
	xor.b32  	%r2011, %r2010, %r2009;
	xor.b32  	%r2012, %r2011, %r2008;
	xor.b32  	%r318, %r2012, %r2004;
	add.s32 	%r2013, %r5635, %r318;
	add.s32 	%r2014, %r2013, 1449748;
	cvt.rn.f32.u32 	%f896, %r2014;
	fma.rn.f32 	%f897, %f896, 0f2F800000, 0f2F000000;
	mul.f32 	%f898, %f897, %f897;
	fma.rn.f32 	%f899, %f895, %f895, %f898;
	sqrt.rn.f32 	%f900, %f899;
	setp.le.f32 	%p96, %f900, 0f3F800000;
	add.f32 	%f901, %f2806, 0f3F800000;
	selp.f32 	%f2806, %f901, %f2806, %p96;
	setp.eq.s32 	%p97, %r98, 2;
	@%p97 bra 	$L__BB2_94;
	shr.u32 	%r2015, %r5640, 2;
	xor.b32  	%r2016, %r2015, %r5640;
	shl.b32 	%r2017, %r318, 4;
	shl.b32 	%r2018, %r2016, 1;
	xor.b32  	%r2019, %r2017, %r2018;
	xor.b32  	%r2020, %r2019, %r318;
	xor.b32  	%r2021, %r2020, %r2016;
	add.s32 	%r2022, %r5635, %r2021;
	add.s32 	%r2023, %r2022, 1812185;
	cvt.rn.f32.u32 	%f902, %r2023;
	fma.rn.f32 	%f903, %f902, 0f2F800000, 0f2F000000;
	shr.u32 	%r2024, %r316, 2;
	xor.b32  	%r2025, %r2024, %r316;
	shl.b32 	%r2026, %r2021, 4;
	shl.b32 	%r2027, %r2025, 1;
	xor.b32  	%r2028, %r2027, %r2026;
	xor.b32  	%r2029, %r2028, %r2025;
	xor.b32  	%r2030, %r2029, %r2021;
	add.s32 	%r2031, %r5635, %r2030;
	add.s32 	%r2032, %r2031, 2174622;
	cvt.rn.f32.u32 	%f904, %r2032;
	fma.rn.f32 	%f905, %f904, 0f2F800000, 0f2F000000;
	mul.f32 	%f906, %f905, %f905;
	fma.rn.f32 	%f907, %f903, %f903, %f906;
	sqrt.rn.f32 	%f908, %f907;
	setp.le.f32 	%p98, %f908, 0f3F800000;
	add.f32 	%f909, %f2806, 0f3F800000;
	selp.f32 	%f2806, %f909, %f2806, %p98;
$L__BB2_94:
	mul.f32 	%f108, %f2806, 0f40800000;
	add.s32 	%r2035, %r92, 4096;
	xor.b32  	%r2036, %r2035, -1429050551;
	mul.lo.s32 	%r2037, %r2036, 1099087573;
	add.s32 	%r5653, %r2037, 5783321;
	xor.b32  	%r5650, %r2037, 362436069;
	add.s32 	%r5649, %r2037, 123456789;
	add.s32 	%r5648, %r2037, -638133224;
	mov.b32 	%r5652, -589760388;
	mov.b32 	%r5651, -123459836;
	mov.f32 	%f2810, 0f00000000;
	@%p87 bra 	$L__BB2_97;
	and.b32  	%r323, %r3, 2147483644;
	mov.b32 	%r5647, 0;
	mov.b32 	%r5652, -589760388;
	mov.b32 	%r5651, -123459836;
	mov.f32 	%f2810, 0f00000000;
$L__BB2_96:
	shr.u32 	%r2041, %r5649, 2;
	xor.b32  	%r2042, %r2041, %r5649;
	shl.b32 	%r2043, %r5653, 4;
	shl.b32 	%r2044, %r2042, 1;
	xor.b32  	%r2045, %r2043, %r2044;
	xor.b32  	%r2046, %r2045, %r5653;
	xor.b32  	%r2047, %r2046, %r2042;
	add.s32 	%r2048, %r5648, %r2047;
	add.s32 	%r2049, %r2048, 362437;
	cvt.rn.f32.u32 	%f913, %r2049;
	fma.rn.f32 	%f914, %f913, 0f2F800000, 0f2F000000;
	shr.u32 	%r2050, %r5650, 2;
	xor.b32  	%r2051, %r2050, %r5650;
	shl.b32 	%r2052, %r2047, 4;
	shl.b32 	%r2053, %r2051, 1;
	xor.b32  	%r2054, %r2053, %r2052;
	xor.b32  	%r2055, %r2054, %r2051;
	xor.b32  	%r2056, %r2055, %r2047;
	add.s32 	%r2057, %r5648, %r2056;
	add.s32 	%r2058, %r2057, 724874;
	cvt.rn.f32.u32 	%f915, %r2058;
	fma.rn.f32 	%f916, %f915, 0f2F800000, 0f2F000000;
	mul.f32 	%f917, %f916, %f916;
	fma.rn.f32 	%f918, %f914, %f914, %f917;
	sqrt.rn.f32 	%f919, %f918;
	setp.le.f32 	%p100, %f919, 0f3F800000;
	add.f32 	%f920, %f2810, 0f3F800000;
	selp.f32 	%f921, %f920, %f2810, %p100;
	shr.u32 	%r2059, %r5651, 2;
	xor.b32  	%r2060, %r2059, %r5651;
	shl.b32 	%r2061, %r2056, 4;
	shl.b32 	%r2062, %r2060, 1;
	xor.b32  	%r2063, %r2061, %r2062;
	xor.b32  	%r2064, %r2063, %r2056;
	xor.b32  	%r2065, %r2064, %r2060;
	add.s32 	%r2066, %r5648, %r2065;
	add.s32 	%r2067, %r2066, 1087311;
	cvt.rn.f32.u32 	%f922, %r2067;
	fma.rn.f32 	%f923, %f922, 0f2F800000, 0f2F000000;
	shr.u32 	%r2068, %r5652, 2;
	xor.b32  	%r2069, %r2068, %r5652;
	shl.b32 	%r2070, %r2065, 4;
	shl.b32 	%r2071, %r2069, 1;
	xor.b32  	%r2072, %r2071, %r2070;
	xor.b32  	%r2073, %r2072, %r2069;
	xor.b32  	%r5649, %r2073, %r2065;
	add.s32 	%r2074, %r5648, %r5649;
	add.s32 	%r2075, %r2074, 1449748;
	cvt.rn.f32.u32 	%f924, %r2075;
	fma.rn.f32 	%f925, %f924, 0f2F800000, 0f2F000000;
	mul.f32 	%f926, %f925, %f925;
	fma.rn.f32 	%f927, %f923, %f923, %f926;
	sqrt.rn.f32 	%f928, %f927;
	setp.le.f32 	%p101, %f928, 0f3F800000;
	add.f32 	%f929, %f921, 0f3F800000;
	selp.f32 	%f930, %f929, %f921, %p101;
	shr.u32 	%r2076, %r5653, 2;
	xor.b32  	%r2077, %r2076, %r5653;
	shl.b32 	%r2078, %r5649, 4;
	shl.b32 	%r2079, %r2077, 1;
	xor.b32  	%r2080, %r2078, %r2079;
	xor.b32  	%r2081, %r2080, %r5649;
	xor.b32  	%r5650, %r2081, %r2077;
	add.s32 	%r2082, %r5648, %r5650;
	add.s32 	%r2083, %r2082, 1812185;
	cvt.rn.f32.u32 	%f931, %r2083;
	fma.rn.f32 	%f932, %f931, 0f2F800000, 0f2F000000;
	shr.u32 	%r2084, %r2047, 2;
	xor.b32  	%r2085, %r2084, %r2047;
	shl.b32 	%r2086, %r5650, 4;
	shl.b32 	%r2087, %r2085, 1;
	xor.b32  	%r2088, %r2087, %r2086;
	xor.b32  	%r2089, %r2088, %r2085;
	xor.b32  	%r5651, %r2089, %r5650;
	add.s32 	%r2090, %r5648, %r5651;
	add.s32 	%r2091, %r2090, 2174622;
	cvt.rn.f32.u32 	%f933, %r2091;
	fma.rn.f32 	%f934, %f933, 0f2F800000, 0f2F000000;
	mul.f32 	%f935, %f934, %f934;
	fma.rn.f32 	%f936, %f932, %f932, %f935;
	sqrt.rn.f32 	%f937, %f936;
	setp.le.f32 	%p102, %f937, 0f3F800000;
	add.f32 	%f938, %f930, 0f3F800000;
	selp.f32 	%f939, %f938, %f930, %p102;
	shr.u32 	%r2092, %r2056, 2;
	xor.b32  	%r2093, %r2092, %r2056;
	shl.b32 	%r2094, %r5651, 4;
	shl.b32 	%r2095, %r2093, 1;
	xor.b32  	%r2096, %r2094, %r2095;
	xor.b32  	%r2097, %r2096, %r5651;
	xor.b32  	%r5652, %r2097, %r2093;
	add.s32 	%r2098, %r5648, %r5652;
	add.s32 	%r2099, %r2098, 2537059;
	cvt.rn.f32.u32 	%f940, %r2099;
	fma.rn.f32 	%f941, %f940, 0f2F800000, 0f2F000000;
	shr.u32 	%r2100, %r2065, 2;
	xor.b32  	%r2101, %r2100, %r2065;
	shl.b32 	%r2102, %r5652, 4;
	shl.b32 	%r2103, %r2101, 1;
	xor.b32  	%r2104, %r2103, %r2102;
	xor.b32  	%r2105, %r2104, %r2101;
	xor.b32  	%r5653, %r2105, %r5652;
	add.s32 	%r5648, %r5648, 2899496;
	add.s32 	%r2106, %r5653, %r5648;
	cvt.rn.f32.u32 	%f942, %r2106;
	fma.rn.f32 	%f943, %f942, 0f2F800000, 0f2F000000;
	mul.f32 	%f944, %f943, %f943;
	fma.rn.f32 	%f945, %f941, %f941, %f944;
	sqrt.rn.f32 	%f946, %f945;
	setp.le.f32 	%p103, %f946, 0f3F800000;
	add.f32 	%f947, %f939, 0f3F800000;
	selp.f32 	%f2810, %f947, %f939, %p103;
	add.s32 	%r5647, %r5647, 4;
	setp.ne.s32 	%p104, %r5647, %r323;
	@%p104 bra 	$L__BB2_96;
$L__BB2_97:
	@%p93 bra 	$L__BB2_101;
	shr.u32 	%r2107, %r5649, 2;
	xor.b32  	%r2108, %r2107, %r5649;
	shl.b32 	%r2109, %r5653, 4;
	shl.b32 	%r2110, %r2108, 1;
	xor.b32  	%r2111, %r2109, %r2110;
	xor.b32  	%r2112, %r2111, %r5653;
	xor.b32  	%r344, %r2112, %r2108;
	add.s32 	%r2113, %r5648, %r344;
	add.s32 	%r2114, %r2113, 362437;
	cvt.rn.f32.u32 	%f948, %r2114;
	fma.rn.f32 	%f949, %f948, 0f2F800000, 0f2F000000;
	shr.u32 	%r2115, %r5650, 2;
	xor.b32  	%r2116, %r2115, %r5650;
	shl.b32 	%r2117, %r344, 4;
	shl.b32 	%r2118, %r2116, 1;
	xor.b32  	%r2119, %r2118, %r2117;
	xor.b32  	%r2120, %r2119, %r2116;
	xor.b32  	%r345, %r2120, %r344;
	add.s32 	%r2121, %r5648, %r345;
	add.s32 	%r2122, %r2121, 724874;
	cvt.rn.f32.u32 	%f950, %r2122;
	fma.rn.f32 	%f951, %f950, 0f2F800000, 0f2F000000;
	mul.f32 	%f952, %f951, %f951;
	fma.rn.f32 	%f953, %f949, %f949, %f952;
	sqrt.rn.f32 	%f954, %f953;
	setp.le.f32 	%p106, %f954, 0f3F800000;
	add.f32 	%f955, %f2810, 0f3F800000;
	selp.f32 	%f2810, %f955, %f2810, %p106;
	setp.eq.s32 	%p107, %r98, 1;
	@%p107 bra 	$L__BB2_101;
	shr.u32 	%r2123, %r5651, 2;
	xor.b32  	%r2124, %r2123, %r5651;
	shl.b32 	%r2125, %r345, 4;
	shl.b32 	%r2126, %r2124, 1;
	xor.b32  	%r2127, %r2125, %r2126;
	xor.b32  	%r2128, %r2127, %r345;
	xor.b32  	%r2129, %r2128, %r2124;
	add.s32 	%r2130, %r5648, %r2129;
	add.s32 	%r2131, %r2130, 1087311;
	cvt.rn.f32.u32 	%f956, %r2131;
	fma.rn.f32 	%f957, %f956, 0f2F800000, 0f2F000000;
	shr.u32 	%r2132, %r5652, 2;
	xor.b32  	%r2133, %r2132, %r5652;
	shl.b32 	%r2134, %r2129, 4;
	shl.b32 	%r2135, %r2133, 1;
	xor.b32  	%r2136, %r2135, %r2134;
	xor.b32  	%r2137, %r2136, %r2133;
	xor.b32  	%r346, %r2137, %r2129;
	add.s32 	%r2138, %r5648, %r346;
	add.s32 	%r2139, %r2138, 1449748;
	cvt.rn.f32.u32 	%f958, %r2139;
	fma.rn.f32 	%f959, %f958, 0f2F800000, 0f2F000000;
	mul.f32 	%f960, %f959, %f959;
	fma.rn.f32 	%f961, %f957, %f957, %f960;
	sqrt.rn.f32 	%f962, %f961;
	setp.le.f32 	%p108, %f962, 0f3F800000;
	add.f32 	%f963, %f2810, 0f3F800000;
	selp.f32 	%f2810, %f963, %f2810, %p108;
	setp.eq.s32 	%p109, %r98, 2;
	@%p109 bra 	$L__BB2_101;
	shr.u32 	%r2140, %r5653, 2;
	xor.b32  	%r2141, %r2140, %r5653;
	shl.b32 	%r2142, %r346, 4;
	shl.b32 	%r2143, %r2141, 1;
	xor.b32  	%r2144, %r2142, %r2143;
	xor.b32  	%r2145, %r2144, %r346;
	xor.b32  	%r2146, %r2145, %r2141;
	add.s32 	%r2147, %r5648, %r2146;
	add.s32 	%r2148, %r2147, 1812185;
	cvt.rn.f32.u32 	%f964, %r2148;
	fma.rn.f32 	%f965, %f964, 0f2F800000, 0f2F000000;
	shr.u32 	%r2149, %r344, 2;
	xor.b32  	%r2150, %r2149, %r344;
	shl.b32 	%r2151, %r2146, 4;
	shl.b32 	%r2152, %r2150, 1;
	xor.b32  	%r2153, %r2152, %r2151;
	xor.b32  	%r2154, %r2153, %r2150;
	xor.b32  	%r2155, %r2154, %r2146;
	add.s32 	%r2156, %r5648, %r2155;
	add.s32 	%r2157, %r2156, 2174622;
	cvt.rn.f32.u32 	%f966, %r2157;
	fma.rn.f32 	%f967, %f966, 0f2F800000, 0f2F000000;
	mul.f32 	%f968, %f967, %f967;
	fma.rn.f32 	%f969, %f965, %f965, %f968;
	sqrt.rn.f32 	%f970, %f969;
	setp.le.f32 	%p110, %f970, 0f3F800000;
	add.f32 	%f971, %f2810, 0f3F800000;
	selp.f32 	%f2810, %f971, %f2810, %p110;
$L__BB2_101:
	mul.f32 	%f117, %f2810, 0f40800000;
	add.s32 	%r2160, %r92, 4608;
	xor.b32  	%r2161, %r2160, -1429050551;
	mul.lo.s32 	%r2162, %r2161, 1099087573;
	add.s32 	%r5666, %r2162, 5783321;
	xor.b32  	%r5663, %r2162, 362436069;
	add.s32 	%r5662, %r2162, 123456789;
	add.s32 	%r5661, %r2162, -638133224;
	mov.b32 	%r5665, -589760388;
	mov.b32 	%r5664, -123459836;
	mov.f32 	%f2814, 0f00000000;
	@%p87 bra 	$L__BB2_104;
	and.b32  	%r351, %r3, 2147483644;
	mov.b32 	%r5660, 0;
	mov.b32 	%r5665, -589760388;
	mov.b32 	%r5664, -123459836;
	mov.f32 	%f2814, 0f00000000;
$L__BB2_103:
	shr.u32 	%r2166, %r5662, 2;
	xor.b32  	%r2167, %r2166, %r5662;
	shl.b32 	%r2168, %r5666, 4;
	shl.b32 	%r2169, %r2167, 1;
	xor.b32  	%r2170, %r2168, %r2169;
	xor.b32  	%r2171, %r2170, %r5666;
	xor.b32  	%r2172, %r2171, %r2167;
	add.s32 	%r2173, %r5661, %r2172;
	add.s32 	%r2174, %r2173, 362437;
	cvt.rn.f32.u32 	%f975, %r2174;
	fma.rn.f32 	%f976, %f975, 0f2F800000, 0f2F000000;
	shr.u32 	%r2175, %r5663, 2;
	xor.b32  	%r2176, %r2175, %r5663;
	shl.b32 	%r2177, %r2172, 4;
	shl.b32 	%r2178, %r2176, 1;
	xor.b32  	%r2179, %r2178, %r2177;
	xor.b32  	%r2180, %r2179, %r2176;
	xor.b32  	%r2181, %r2180, %r2172;
	add.s32 	%r2182, %r5661, %r2181;
	add.s32 	%r2183, %r2182, 724874;
	cvt.rn.f32.u32 	%f977, %r2183;
	fma.rn.f32 	%f978, %f977, 0f2F800000, 0f2F000000;
	mul.f32 	%f979, %f978, %f978;
	fma.rn.f32 	%f980, %f976, %f976, %f979;
	sqrt.rn.f32 	%f981, %f980;
	setp.le.f32 	%p112, %f981, 0f3F800000;
	add.f32 	%f982, %f2814, 0f3F800000;
	selp.f32 	%f983, %f982, %f2814, %p112;
	shr.u32 	%r2184, %r5664, 2;
	xor.b32  	%r2185, %r2184, %r5664;
	shl.b32 	%r2186, %r2181, 4;
	shl.b32 	%r2187, %r2185, 1;
	xor.b32  	%r2188, %r2186, %r2187;
	xor.b32  	%r2189, %r2188, %r2181;
	xor.b32  	%r2190, %r2189, %r2185;
	add.s32 	%r2191, %r5661, %r2190;
	add.s32 	%r2192, %r2191, 1087311;
	cvt.rn.f32.u32 	%f984, %r2192;
	fma.rn.f32 	%f985, %f984, 0f2F800000, 0f2F000000;
	shr.u32 	%r2193, %r5665, 2;
	xor.b32  	%r2194, %r2193, %r5665;
	shl.b32 	%r2195, %r2190, 4;
	shl.b32 	%r2196, %r2194, 1;
	xor.b32  	%r2197, %r2196, %r2195;
	xor.b32  	%r2198, %r2197, %r2194;
	xor.b32  	%r5662, %r2198, %r2190;
	add.s32 	%r2199, %r5661, %r5662;
	add.s32 	%r2200, %r2199, 1449748;
	cvt.rn.f32.u32 	%f986, %r2200;
	fma.rn.f32 	%f987, %f986, 0f2F800000, 0f2F000000;
	mul.f32 	%f988, %f987, %f987;
	fma.rn.f32 	%f989, %f985, %f985, %f988;
	sqrt.rn.f32 	%f990, %f989;
	setp.le.f32 	%p113, %f990, 0f3F800000;
	add.f32 	%f991, %f983, 0f3F800000;
	selp.f32 	%f992, %f991, %f983, %p113;
	shr.u32 	%r2201, %r5666, 2;
	xor.b32  	%r2202, %r2201, %r5666;
	shl.b32 	%r2203, %r5662, 4;
	shl.b32 	%r2204, %r2202, 1;
	xor.b32  	%r2205, %r2203, %r2204;
	xor.b32  	%r2206, %r2205, %r5662;
	xor.b32  	%r5663, %r2206, %r2202;
	add.s32 	%r2207, %r5661, %r5663;
	add.s32 	%r2208, %r2207, 1812185;
	cvt.rn.f32.u32 	%f993, %r2208;
	fma.rn.f32 	%f994, %f993, 0f2F800000, 0f2F000000;
	shr.u32 	%r2209, %r2172, 2;
	xor.b32  	%r2210, %r2209, %r2172;
	shl.b32 	%r2211, %r5663, 4;
	shl.b32 	%r2212, %r2210, 1;
	xor.b32  	%r2213, %r2212, %r2211;
	xor.b32  	%r2214, %r2213, %r2210;
	xor.b32  	%r5664, %r2214, %r5663;
	add.s32 	%r2215, %r5661, %r5664;
	add.s32 	%r2216, %r2215, 2174622;
	cvt.rn.f32.u32 	%f995, %r2216;
	fma.rn.f32 	%f996, %f995, 0f2F800000, 0f2F000000;
	mul.f32 	%f997, %f996, %f996;
	fma.rn.f32 	%f998, %f994, %f994, %f997;
	sqrt.rn.f32 	%f999, %f998;
	setp.le.f32 	%p114, %f999, 0f3F800000;
	add.f32 	%f1000, %f992, 0f3F800000;
	selp.f32 	%f1001, %f1000, %f992, %p114;
	shr.u32 	%r2217, %r2181, 2;
	xor.b32  	%r2218, %r2217, %r2181;
	shl.b32 	%r2219, %r5664, 4;
	shl.b32 	%r2220, %r2218, 1;
	xor.b32  	%r2221, %r2219, %r2220;
	xor.b32  	%r2222, %r2221, %r5664;
	xor.b32  	%r5665, %r2222, %r2218;
	add.s32 	%r2223, %r5661, %r5665;
	add.s32 	%r2224, %r2223, 2537059;
	cvt.rn.f32.u32 	%f1002, %r2224;
	fma.rn.f32 	%f1003, %f1002, 0f2F800000, 0f2F000000;
	shr.u32 	%r2225, %r2190, 2;
	xor.b32  	%r2226, %r2225, %r2190;
	shl.b32 	%r2227, %r5665, 4;
	shl.b32 	%r2228, %r2226, 1;
	xor.b32  	%r2229, %r2228, %r2227;
	xor.b32  	%r2230, %r2229, %r2226;
	xor.b32  	%r5666, %r2230, %r5665;
	add.s32 	%r5661, %r5661, 2899496;
	add.s32 	%r2231, %r5666, %r5661;
	cvt.rn.f32.u32 	%f1004, %r2231;
	fma.rn.f32 	%f1005, %f1004, 0f2F800000, 0f2F000000;
	mul.f32 	%f1006, %f1005, %f1005;
	fma.rn.f32 	%f1007, %f1003, %f1003, %f1006;
	sqrt.rn.f32 	%f1008, %f1007;
	setp.le.f32 	%p115, %f1008, 0f3F800000;
	add.f32 	%f1009, %f1001, 0f3F800000;
	selp.f32 	%f2814, %f1009, %f1001, %p115;
	add.s32 	%r5660, %r5660, 4;
	setp.ne.s32 	%p116, %r5660, %r351;
	@%p116 bra 	$L__BB2_103;
$L__BB2_104:
	@%p93 bra 	$L__BB2_108;
	shr.u32 	%r2232, %r5662, 2;
	xor.b32  	%r2233, %r2232, %r5662;
	shl.b32 	%r2234, %r5666, 4;
	shl.b32 	%r2235, %r2233, 1;
	xor.b32  	%r2236, %r2234, %r2235;
	xor.b32  	%r2237, %r2236, %r5666;
	xor.b32  	%r372, %r2237, %r2233;
	add.s32 	%r2238, %r5661, %r372;
	add.s32 	%r2239, %r2238, 362437;
	cvt.rn.f32.u32 	%f1010, %r2239;
	fma.rn.f32 	%f1011, %f1010, 0f2F800000, 0f2F000000;
	shr.u32 	%r2240, %r5663, 2;
	xor.b32  	%r2241, %r2240, %r5663;
	shl.b32 	%r2242, %r372, 4;
	shl.b32 	%r2243, %r2241, 1;
	xor.b32  	%r2244, %r2243, %r2242;
	xor.b32  	%r2245, %r2244, %r2241;
	xor.b32  	%r373, %r2245, %r372;
	add.s32 	%r2246, %r5661, %r373;
	add.s32 	%r2247, %r2246, 724874;
	cvt.rn.f32.u32 	%f1012, %r2247;
	fma.rn.f32 	%f1013, %f1012, 0f2F800000, 0f2F000000;
	mul.f32 	%f1014, %f1013, %f1013;
	fma.rn.f32 	%f1015, %f1011, %f1011, %f1014;
	sqrt.rn.f32 	%f1016, %f1015;
	setp.le.f32 	%p118, %f1016, 0f3F800000;
	add.f32 	%f1017, %f2814, 0f3F800000;
	selp.f32 	%f2814, %f1017, %f2814, %p118;
	setp.eq.s32 	%p119, %r98, 1;
	@%p119 bra 	$L__BB2_108;
	shr.u32 	%r2248, %r5664, 2;
	xor.b32  	%r2249, %r2248, %r5664;
	shl.b32 	%r2250, %r373, 4;
	shl.b32 	%r2251, %r2249, 1;
	xor.b32  	%r2252, %r2250, %r2251;
	xor.b32  	%r2253, %r2252, %r373;
	xor.b32  	%r2254, %r2253, %r2249;
	add.s32 	%r2255, %r5661, %r2254;
	add.s32 	%r2256, %r2255, 1087311;
	cvt.rn.f32.u32 	%f1018, %r2256;
	fma.rn.f32 	%f1019, %f1018, 0f2F800000, 0f2F000000;
	shr.u32 	%r2257, %r5665, 2;
	xor.b32  	%r2258, %r2257, %r5665;
	shl.b32 	%r2259, %r2254, 4;
	shl.b32 	%r2260, %r2258, 1;
	xor.b32  	%r2261, %r2260, %r2259;
	xor.b32  	%r2262, %r2261, %r2258;
	xor.b32  	%r374, %r2262, %r2254;
	add.s32 	%r2263, %r5661, %r374;
	add.s32 	%r2264, %r2263, 1449748;
	cvt.rn.f32.u32 	%f1020, %r2264;
	fma.rn.f32 	%f1021, %f1020, 0f2F800000, 0f2F000000;
	mul.f32 	%f1022, %f1021, %f1021;
	fma.rn.f32 	%f1023, %f1019, %f1019, %f1022;
	sqrt.rn.f32 	%f1024, %f1023;
	setp.le.f32 	%p120, %f1024, 0f3F800000;
	add.f32 	%f1025, %f2814, 0f3F800000;
	selp.f32 	%f2814, %f1025, %f2814, %p120;
	setp.eq.s32 	%p121, %r98, 2;
	@%p121 bra 	$L__BB2_108;
	shr.u32 	%r2265, %r5666, 2;
	xor.b32  	%r2266, %r2265, %r5666;
	shl.b32 	%r2267, %r374, 4;
	shl.b32 	%r2268, %r2266, 1;
	xor.b32  	%r2269, %r2267, %r2268;
	xor.b32  	%r2270, %r2269, %r374;
	xor.b32  	%r2271, %r2270, %r2266;
	add.s32 	%r2272, %r5661, %r2271;
	add.s32 	%r2273, %r2272, 1812185;
	cvt.rn.f32.u32 	%f1026, %r2273;
	fma.rn.f32 	%f1027, %f1026, 0f2F800000, 0f2F000000;
	shr.u32 	%r2274, %r372, 2;
	xor.b32  	%r2275, %r2274, %r372;
	shl.b32 	%r2276, %r2271, 4;
	shl.b32 	%r2277, %r2275, 1;
	xor.b32  	%r2278, %r2277, %r2276;
	xor.b32  	%r2279, %r2278, %r2275;
	xor.b32  	%r2280, %r2279, %r2271;
	add.s32 	%r2281, %r5661, %r2280;
	add.s32 	%r2282, %r2281, 2174622;
	cvt.rn.f32.u32 	%f1028, %r2282;
	fma.rn.f32 	%f1029, %f1028, 0f2F800000, 0f2F000000;
	mul.f32 	%f1030, %f1029, %f1029;
	fma.rn.f32 	%f1031, %f1027, %f1027, %f1030;
	sqrt.rn.f32 	%f1032, %f1031;
	setp.le.f32 	%p122, %f1032, 0f3F800000;
	add.f32 	%f1033, %f2814, 0f3F800000;
	selp.f32 	%f2814, %f1033, %f2814, %p122;
$L__BB2_108:
	mul.f32 	%f126, %f2814, 0f40800000;
	add.s32 	%r2285, %r92, 5120;
	xor.b32  	%r2286, %r2285, -1429050551;
	mul.lo.s32 	%r2287, %r2286, 1099087573;
	add.s32 	%r5679, %r2287, 5783321;
	xor.b32  	%r5676, %r2287, 362436069;
	add.s32 	%r5675, %r2287, 123456789;
	add.s32 	%r5674, %r2287, -638133224;
	mov.b32 	%r5678, -589760388;
	mov.b32 	%r5677, -123459836;
	mov.f32 	%f2818, 0f00000000;
	@%p87 bra 	$L__BB2_111;
	and.b32  	%r379, %r3, 2147483644;
	mov.b32 	%r5673, 0;
	mov.b32 	%r5678, -589760388;
	mov.b32 	%r5677, -123459836;
	mov.f32 	%f2818, 0f00000000;
$L__BB2_110:
	shr.u32 	%r2291, %r5675, 2;
	xor.b32  	%r2292, %r2291, %r5675;
	shl.b32 	%r2293, %r5679, 4;
	shl.b32 	%r2294, %r2292, 1;
	xor.b32  	%r2295, %r2293, %r2294;
	xor.b32  	%r2296, %r2295, %r5679;
	xor.b32  	%r2297, %r2296, %r2292;
	add.s32 	%r2298, %r5674, %r2297;
	add.s32 	%r2299, %r2298, 362437;
	cvt.rn.f32.u32 	%f1037, %r2299;
	fma.rn.f32 	%f1038, %f1037, 0f2F800000, 0f2F000000;
	shr.u32 	%r2300, %r5676, 2;
	xor.b32  	%r2301, %r2300, %r5676;
	shl.b32 	%r2302, %r2297, 4;
	shl.b32 	%r2303, %r2301, 1;
	xor.b32  	%r2304, %r2303, %r2302;
	xor.b32  	%r2305, %r2304, %r2301;
	xor.b32  	%r2306, %r2305, %r2297;
	add.s32 	%r2307, %r5674, %r2306;
	add.s32 	%r2308, %r2307, 724874;
	cvt.rn.f32.u32 	%f1039, %r2308;
	fma.rn.f32 	%f1040, %f1039, 0f2F800000, 0f2F000000;
	mul.f32 	%f1041, %f1040, %f1040;
	fma.rn.f32 	%f1042, %f1038, %f1038, %f1041;
	sqrt.rn.f32 	%f1043, %f1042;
	setp.le.f32 	%p124, %f1043, 0f3F800000;
	add.f32 	%f1044, %f2818, 0f3F800000;
	selp.f32 	%f1045, %f1044, %f2818, %p124;
	shr.u32 	%r2309, %r5677, 2;
	xor.b32  	%r2310, %r2309, %r5677;
	shl.b32 	%r2311, %r2306, 4;
	shl.b32 	%r2312, %r2310, 1;
	xor.b32  	%r2313, %r2311, %r2312;
	xor.b32  	%r2314, %r2313, %r2306;
	xor.b32  	%r2315, %r2314, %r2310;
	add.s32 	%r2316, %r5674, %r2315;
	add.s32 	%r2317, %r2316, 1087311;
	cvt.rn.f32.u32 	%f1046, %r2317;
	fma.rn.f32 	%f1047, %f1046, 0f2F800000, 0f2F000000;
	shr.u32 	%r2318, %r5678, 2;
	xor.b32  	%r2319, %r2318, %r5678;
	shl.b32 	%r2320, %r2315, 4;
	shl.b32 	%r2321, %r2319, 1;
	xor.b32  	%r2322, %r2321, %r2320;
	xor.b32  	%r2323, %r2322, %r2319;
	xor.b32  	%r5675, %r2323, %r2315;
	add.s32 	%r2324, %r5674, %r5675;
	add.s32 	%r2325, %r2324, 1449748;
	cvt.rn.f32.u32 	%f1048, %r2325;
	fma.rn.f32 	%f1049, %f1048, 0f2F800000, 0f2F000000;
	mul.f32 	%f1050, %f1049, %f1049;
	fma.rn.f32 	%f1051, %f1047, %f1047, %f1050;
	sqrt.rn.f32 	%f1052, %f1051;
	setp.le.f32 	%p125, %f1052, 0f3F800000;
	add.f32 	%f1053, %f1045, 0f3F800000;
	selp.f32 	%f1054, %f1053, %f1045, %p125;
	shr.u32 	%r2326, %r5679, 2;
	xor.b32  	%r2327, %r2326, %r5679;
	shl.b32 	%r2328, %r5675, 4;
	shl.b32 	%r2329, %r2327, 1;
	xor.b32  	%r2330, %r2328, %r2329;
	xor.b32  	%r2331, %r2330, %r5675;
	xor.b32  	%r5676, %r2331, %r2327;
	add.s32 	%r2332, %r5674, %r5676;
	add.s32 	%r2333, %r2332, 1812185;
	cvt.rn.f32.u32 	%f1055, %r2333;
	fma.rn.f32 	%f1056, %f1055, 0f2F800000, 0f2F000000;
	shr.u32 	%r2334, %r2297, 2;
	xor.b32  	%r2335, %r2334, %r2297;
	shl.b32 	%r2336, %r5676, 4;
	shl.b32 	%r2337, %r2335, 1;
	xor.b32  	%r2338, %r2337, %r2336;
	xor.b32  	%r2339, %r2338, %r2335;
	xor.b32  	%r5677, %r2339, %r5676;
	add.s32 	%r2340, %r5674, %r5677;
	add.s32 	%r2341, %r2340, 2174622;
	cvt.rn.f32.u32 	%f1057, %r2341;
	fma.rn.f32 	%f1058, %f1057, 0f2F800000, 0f2F000000;
	mul.f32 	%f1059, %f1058, %f1058;
	fma.rn.f32 	%f1060, %f1056, %f1056, %f1059;
	sqrt.rn.f32 	%f1061, %f1060;
	setp.le.f32 	%p126, %f1061, 0f3F800000;
	add.f32 	%f1062, %f1054, 0f3F800000;
	selp.f32 	%f1063, %f1062, %f1054, %p126;
	shr.u32 	%r2342, %r2306, 2;
	xor.b32  	%r2343, %r2342, %r2306;
	shl.b32 	%r2344, %r5677, 4;
	shl.b32 	%r2345, %r2343, 1;
	xor.b32  	%r2346, %r2344, %r2345;
	xor.b32  	%r2347, %r2346, %r5677;
	xor.b32  	%r5678, %r2347, %r2343;
	add.s32 	%r2348, %r5674, %r5678;
	add.s32 	%r2349, %r2348, 2537059;
	cvt.rn.f32.u32 	%f1064, %r2349;
	fma.rn.f32 	%f1065, %f1064, 0f2F800000, 0f2F000000;
	shr.u32 	%r2350, %r2315, 2;
	xor.b32  	%r2351, %r2350, %r2315;
	shl.b32 	%r2352, %r5678, 4;
	shl.b32 	%r2353, %r2351, 1;
	xor.b32  	%r2354, %r2353, %r2352;
	xor.b32  	%r2355, %r2354, %r2351;
	xor.b32  	%r5679, %r2355, %r5678;
	add.s32 	%r5674, %r5674, 2899496;
	add.s32 	%r2356, %r5679, %r5674;
	cvt.rn.f32.u32 	%f1066, %r2356;
	fma.rn.f32 	%f1067, %f1066, 0f2F800000, 0f2F000000;
	mul.f32 	%f1068, %f1067, %f1067;
	fma.rn.f32 	%f1069, %f1065, %f1065, %f1068;
	sqrt.rn.f32 	%f1070, %f1069;
	setp.le.f32 	%p127, %f1070, 0f3F800000;
	add.f32 	%f1071, %f1063, 0f3F800000;
	selp.f32 	%f2818, %f1071, %f1063, %p127;
	add.s32 	%r5673, %r5673, 4;
	setp.ne.s32 	%p128, %r5673, %r379;
	@%p128 bra 	$L__BB2_110;
$L__BB2_111:
	@%p93 bra 	$L__BB2_115;
	shr.u32 	%r2357, %r5675, 2;
	xor.b32  	%r2358, %r2357, %r5675;
	shl.b32 	%r2359, %r5679, 4;
	shl.b32 	%r2360, %r2358, 1;
	xor.b32  	%r2361, %r2359, %r2360;
	xor.b32  	%r2362, %r2361, %r5679;
	xor.b32  	%r400, %r2362, %r2358;
	add.s32 	%r2363, %r5674, %r400;
	add.s32 	%r2364, %r2363, 362437;
	cvt.rn.f32.u32 	%f1072, %r2364;
	fma.rn.f32 	%f1073, %f1072, 0f2F800000, 0f2F000000;
	shr.u32 	%r2365, %r5676, 2;
	xor.b32  	%r2366, %r2365, %r5676;
	shl.b32 	%r2367, %r400, 4;
	shl.b32 	%r2368, %r2366, 1;
	xor.b32  	%r2369, %r2368, %r2367;
	xor.b32  	%r2370, %r2369, %r2366;
	xor.b32  	%r401, %r2370, %r400;
	add.s32 	%r2371, %r5674, %r401;
	add.s32 	%r2372, %r2371, 724874;
	cvt.rn.f32.u32 	%f1074, %r2372;
	fma.rn.f32 	%f1075, %f1074, 0f2F800000, 0f2F000000;
	mul.f32 	%f1076, %f1075, %f1075;
	fma.rn.f32 	%f1077, %f1073, %f1073, %f1076;
	sqrt.rn.f32 	%f1078, %f1077;
	setp.le.f32 	%p130, %f1078, 0f3F800000;
	add.f32 	%f1079, %f2818, 0f3F800000;
	selp.f32 	%f2818, %f1079, %f2818, %p130;
	setp.eq.s32 	%p131, %r98, 1;
	@%p131 bra 	$L__BB2_115;
	shr.u32 	%r2373, %r5677, 2;
	xor.b32  	%r2374, %r2373, %r5677;
	shl.b32 	%r2375, %r401, 4;
	shl.b32 	%r2376, %r2374, 1;
	xor.b32  	%r2377, %r2375, %r2376;
	xor.b32  	%r2378, %r2377, %r401;
	xor.b32  	%r2379, %r2378, %r2374;
	add.s32 	%r2380, %r5674, %r2379;
	add.s32 	%r2381, %r2380, 1087311;
	cvt.rn.f32.u32 	%f1080, %r2381;
	fma.rn.f32 	%f1081, %f1080, 0f2F800000, 0f2F000000;
	shr.u32 	%r2382, %r5678, 2;
	xor.b32  	%r2383, %r2382, %r5678;
	shl.b32 	%r2384, %r2379, 4;
	shl.b32 	%r2385, %r2383, 1;
	xor.b32  	%r2386, %r2385, %r2384;
	xor.b32  	%r2387, %r2386, %r2383;
	xor.b32  	%r402, %r2387, %r2379;
	add.s32 	%r2388, %r5674, %r402;
	add.s32 	%r2389, %r2388, 1449748;
	cvt.rn.f32.u32 	%f1082, %r2389;
	fma.rn.f32 	%f1083, %f1082, 0f2F800000, 0f2F000000;
	mul.f32 	%f1084, %f1083, %f1083;
	fma.rn.f32 	%f1085, %f1081, %f1081, %f1084;
	sqrt.rn.f32 	%f1086, %f1085;
	setp.le.f32 	%p132, %f1086, 0f3F800000;
	add.f32 	%f1087, %f2818, 0f3F800000;
	selp.f32 	%f2818, %f1087, %f2818, %p132;
	setp.eq.s32 	%p133, %r98, 2;
	@%p133 bra 	$L__BB2_115;
	shr.u32 	%r2390, %r5679, 2;
	xor.b32  	%r2391, %r2390, %r5679;
	shl.b32 	%r2392, %r402, 4;
	shl.b32 	%r2393, %r2391, 1;
	xor.b32  	%r2394, %r2392, %r2393;
	xor.b32  	%r2395, %r2394, %r402;
	xor.b32  	%r2396, %r2395, %r2391;
	add.s32 	%r2397, %r5674, %r2396;
	add.s32 	%r2398, %r2397, 1812185;
	cvt.rn.f32.u32 	%f1088, %r2398;
	fma.rn.f32 	%f1089, %f1088, 0f2F800000, 0f2F000000;
	shr.u32 	%r2399, %r400, 2;
	xor.b32  	%r2400, %r2399, %r400;
	shl.b32 	%r2401, %r2396, 4;
	shl.b32 	%r2402, %r2400, 1;
	xor.b32  	%r2403, %r2402, %r2401;
	xor.b32  	%r2404, %r2403, %r2400;
	xor.b32  	%r2405, %r2404, %r2396;
	add.s32 	%r2406, %r5674, %r2405;
	add.s32 	%r2407, %r2406, 2174622;
	cvt.rn.f32.u32 	%f1090, %r2407;
	fma.rn.f32 	%f1091, %f1090, 0f2F800000, 0f2F000000;
	mul.f32 	%f1092, %f1091, %f1091;
	fma.rn.f32 	%f1093, %f1089, %f1089, %f1092;
	sqrt.rn.f32 	%f1094, %f1093;
	setp.le.f32 	%p134, %f1094, 0f3F800000;
	add.f32 	%f1095, %f2818, 0f3F800000;
	selp.f32 	%f2818, %f1095, %f2818, %p134;
$L__BB2_115:
	mul.f32 	%f135, %f2818, 0f40800000;
	add.s32 	%r2410, %r92, 5632;
	xor.b32  	%r2411, %r2410, -1429050551;
	mul.lo.s32 	%r2412, %r2411, 1099087573;
	add.s32 	%r5692, %r2412, 5783321;
	xor.b32  	%r5689, %r2412, 362436069;
	add.s32 	%r5688, %r2412, 123456789;
	add.s32 	%r5687, %r2412, -638133224;
	mov.b32 	%r5691, -589760388;
	mov.b32 	%r5690, -123459836;
	mov.f32 	%f2822, 0f00000000;
	@%p87 bra 	$L__BB2_118;
	and.b32  	%r407, %r3, 2147483644;
	mov.b32 	%r5686, 0;
	mov.b32 	%r5691, -589760388;
	mov.b32 	%r5690, -123459836;
	mov.f32 	%f2822, 0f00000000;
$L__BB2_117:
	shr.u32 	%r2416, %r5688, 2;
	xor.b32  	%r2417, %r2416, %r5688;
	shl.b32 	%r2418, %r5692, 4;
	shl.b32 	%r2419, %r2417, 1;
	xor.b32  	%r2420, %r2418, %r2419;
	xor.b32  	%r2421, %r2420, %r5692;
	xor.b32  	%r2422, %r2421, %r2417;
	add.s32 	%r2423, %r5687, %r2422;
	add.s32 	%r2424, %r2423, 362437;
	cvt.rn.f32.u32 	%f1099, %r2424;
	fma.rn.f32 	%f1100, %f1099, 0f2F800000, 0f2F000000;
	shr.u32 	%r2425, %r5689, 2;
	xor.b32  	%r2426, %r2425, %r5689;
	shl.b32 	%r2427, %r2422, 4;
	shl.b32 	%r2428, %r2426, 1;
	xor.b32  	%r2429, %r2428, %r2427;
	xor.b32  	%r2430, %r2429, %r2426;
	xor.b32  	%r2431, %r2430, %r2422;
	add.s32 	%r2432, %r5687, %r2431;
	add.s32 	%r2433, %r2432, 724874;
	cvt.rn.f32.u32 	%f1101, %r2433;
	fma.rn.f32 	%f1102, %f1101, 0f2F800000, 0f2F000000;
	mul.f32 	%f1103, %f1102, %f1102;
	fma.rn.f32 	%f1104, %f1100, %f1100, %f1103;
	sqrt.rn.f32 	%f1105, %f1104;
	setp.le.f32 	%p136, %f1105, 0f3F800000;
	add.f32 	%f1106, %f2822, 0f3F800000;
	selp.f32 	%f1107, %f1106, %f2822, %p136;
	shr.u32 	%r2434, %r5690, 2;
	xor.b32  	%r2435, %r2434, %r5690;
	shl.b32 	%r2436, %r2431, 4;
	shl.b32 	%r2437, %r2435, 1;
	xor.b32  	%r2438, %r2436, %r2437;
	xor.b32  	%r2439, %r2438, %r2431;
	xor.b32  	%r2440, %r2439, %r2435;
	add.s32 	%r2441, %r5687, %r2440;
	add.s32 	%r2442, %r2441, 1087311;
	cvt.rn.f32.u32 	%f1108, %r2442;
	fma.rn.f32 	%f1109, %f1108, 0f2F800000, 0f2F000000;
	shr.u32 	%r2443, %r5691, 2;
	xor.b32  	%r2444, %r2443, %r5691;
	shl.b32 	%r2445, %r2440, 4;
	shl.b32 	%r2446, %r2444, 1;
	xor.b32  	%r2447, %r2446, %r2445;
	xor.b32  	%r2448, %r2447, %r2444;
	xor.b32  	%r5688, %r2448, %r2440;
	add.s32 	%r2449, %r5687, %r5688;
	add.s32 	%r2450, %r2449, 1449748;
	cvt.rn.f32.u32 	%f1110, %r2450;
	fma.rn.f32 	%f1111, %f1110, 0f2F800000, 0f2F000000;
	mul.f32 	%f1112, %f1111, %f1111;
	fma.rn.f32 	%f1113, %f1109, %f1109, %f1112;
	sqrt.rn.f32 	%f1114, %f1113;
	setp.le.f32 	%p137, %f1114, 0f3F800000;
	add.f32 	%f1115, %f1107, 0f3F800000;
	selp.f32 	%f1116, %f1115, %f1107, %p137;
	shr.u32 	%r2451, %r5692, 2;
	xor.b32  	%r2452, %r2451, %r5692;
	shl.b32 	%r2453, %r5688, 4;
	shl.b32 	%r2454, %r2452, 1;
	xor.b32  	%r2455, %r2453, %r2454;
	xor.b32  	%r2456, %r2455, %r5688;
	xor.b32  	%r5689, %r2456, %r2452;
	add.s32 	%r2457, %r5687, %r5689;
	add.s32 	%r2458, %r2457, 1812185;
	cvt.rn.f32.u32 	%f1117, %r2458;
	fma.rn.f32 	%f1118, %f1117, 0f2F800000, 0f2F000000;
	shr.u32 	%r2459, %r2422, 2;
	xor.b32  	%r2460, %r2459, %r2422;
	shl.b32 	%r2461, %r5689, 4;
	shl.b32 	%r2462, %r2460, 1;
	xor.b32  	%r2463, %r2462, %r2461;
	xor.b32  	%r2464, %r2463, %r2460;
	xor.b32  	%r5690, %r2464, %r5689;
	add.s32 	%r2465, %r5687, %r5690;
	add.s32 	%r2466, %r2465, 2174622;
	cvt.rn.f32.u32 	%f1119, %r2466;
	fma.rn.f32 	%f1120, %f1119, 0f2F800000, 0f2F000000;
	mul.f32 	%f1121, %f1120, %f1120;
	fma.rn.f32 	%f1122, %f1118, %f1118, %f1121;
	sqrt.rn.f32 	%f1123, %f1122;
	setp.le.f32 	%p138, %f1123, 0f3F800000;
	add.f32 	%f1124, %f1116, 0f3F800000;
	selp.f32 	%f1125, %f1124, %f1116, %p138;
	shr.u32 	%r2467, %r2431, 2;
	xor.b32  	%r2468, %r2467, %r2431;
	shl.b32 	%r2469, %r5690, 4;
	shl.b32 	%r2470, %r2468, 1;
	xor.b32  	%r2471, %r2469, %r2470;
	xor.b32  	%r2472, %r2471, %r5690;
	xor.b32  	%r5691, %r2472, %r2468;
	add.s32 	%r2473, %r5687, %r5691;
	add.s32 	%r2474, %r2473, 2537059;
	cvt.rn.f32.u32 	%f1126, %r2474;
	fma.rn.f32 	%f1127, %f1126, 0f2F800000, 0f2F000000;
	shr.u32 	%r2475, %r2440, 2;
	xor.b32  	%r2476, %r2475, %r2440;
	shl.b32 	%r2477, %r5691, 4;
	shl.b32 	%r2478, %r2476, 1;
	xor.b32  	%r2479, %r2478, %r2477;
	xor.b32  	%r2480, %r2479, %r2476;
	xor.b32  	%r5692, %r2480, %r5691;
	add.s32 	%r5687, %r5687, 2899496;
	add.s32 	%r2481, %r5692, %r5687;
	cvt.rn.f32.u32 	%f1128, %r2481;
	fma.rn.f32 	%f1129, %f1128, 0f2F800000, 0f2F000000;
	mul.f32 	%f1130, %f1129, %f1129;
	fma.rn.f32 	%f1131, %f1127, %f1127, %f1130;
	sqrt.rn.f32 	%f1132, %f1131;
	setp.le.f32 	%p139, %f1132, 0f3F800000;
	add.f32 	%f1133, %f1125, 0f3F800000;
	selp.f32 	%f2822, %f1133, %f1125, %p139;
	add.s32 	%r5686, %r5686, 4;
	setp.ne.s32 	%p140, %r5686, %r407;
	@%p140 bra 	$L__BB2_117;
$L__BB2_118:
	@%p93 bra 	$L__BB2_122;
	shr.u32 	%r2482, %r5688, 2;
	xor.b32  	%r2483, %r2482, %r5688;
	shl.b32 	%r2484, %r5692, 4;
	shl.b32 	%r2485, %r2483, 1;
	xor.b32  	%r2486, %r2484, %r2485;
	xor.b32  	%r2487, %r2486, %r5692;
	xor.b32  	%r428, %r2487, %r2483;
	add.s32 	%r2488, %r5687, %r428;
	add.s32 	%r2489, %r2488, 362437;
	cvt.rn.f32.u32 	%f1134, %r2489;
	fma.rn.f32 	%f1135, %f1134, 0f2F800000, 0f2F000000;
	shr.u32 	%r2490, %r5689, 2;
	xor.b32  	%r2491, %r2490, %r5689;
	shl.b32 	%r2492, %r428, 4;
	shl.b32 	%r2493, %r2491, 1;
	xor.b32  	%r2494, %r2493, %r2492;
	xor.b32  	%r2495, %r2494, %r2491;
	xor.b32  	%r429, %r2495, %r428;
	add.s32 	%r2496, %r5687, %r429;
	add.s32 	%r2497, %r2496, 724874;
	cvt.rn.f32.u32 	%f1136, %r2497;
	fma.rn.f32 	%f1137, %f1136, 0f2F800000, 0f2F000000;
	mul.f32 	%f1138, %f1137, %f1137;
	fma.rn.f32 	%f1139, %f1135, %f1135, %f1138;
	sqrt.rn.f32 	%f1140, %f1139;
	setp.le.f32 	%p142, %f1140, 0f3F800000;
	add.f32 	%f1141, %f2822, 0f3F800000;
	selp.f32 	%f2822, %f1141, %f2822, %p142;
	setp.eq.s32 	%p143, %r98, 1;
	@%p143 bra 	$L__BB2_122;
	shr.u32 	%r2498, %r5690, 2;
	xor.b32  	%r2499, %r2498, %r5690;
	shl.b32 	%r2500, %r429, 4;
	shl.b32 	%r2501, %r2499, 1;
	xor.b32  	%r2502, %r2500, %r2501;
	xor.b32  	%r2503, %r2502, %r429;
	xor.b32  	%r2504, %r2503, %r2499;
	add.s32 	%r2505, %r5687, %r2504;
	add.s32 	%r2506, %r2505, 1087311;
	cvt.rn.f32.u32 	%f1142, %r2506;
	fma.rn.f32 	%f1143, %f1142, 0f2F800000, 0f2F000000;
	shr.u32 	%r2507, %r5691, 2;
	xor.b32  	%r2508, %r2507, %r5691;
	shl.b32 	%r2509, %r2504, 4;
	shl.b32 	%r2510, %r2508, 1;
	xor.b32  	%r2511, %r2510, %r2509;
	xor.b32  	%r2512, %r2511, %r2508;
	xor.b32  	%r430, %r2512, %r2504;
	add.s32 	%r2513, %r5687, %r430;
	add.s32 	%r2514, %r2513, 1449748;
	cvt.rn.f32.u32 	%f1144, %r2514;
	fma.rn.f32 	%f1145, %f1144, 0f2F800000, 0f2F000000;
	mul.f32 	%f1146, %f1145, %f1145;
	fma.rn.f32 	%f1147, %f1143, %f1143, %f1146;
	sqrt.rn.f32 	%f1148, %f1147;
	setp.le.f32 	%p144, %f1148, 0f3F800000;
	add.f32 	%f1149, %f2822, 0f3F800000;
	selp.f32 	%f2822, %f1149, %f2822, %p144;
	setp.eq.s32 	%p145, %r98, 2;
	@%p145 bra 	$L__BB2_122;
	shr.u32 	%r2515, %r5692, 2;
	xor.b32  	%r2516, %r2515, %r5692;
	shl.b32 	%r2517, %r430, 4;
	shl.b32 	%r2518, %r2516, 1;
	xor.b32  	%r2519, %r2517, %r2518;
	xor.b32  	%r2520, %r2519, %r430;
	xor.b32  	%r2521, %r2520, %r2516;
	add.s32 	%r2522, %r5687, %r2521;
	add.s32 	%r2523, %r2522, 1812185;
	cvt.rn.f32.u32 	%f1150, %r2523;
	fma.rn.f32 	%f1151, %f1150, 0f2F800000, 0f2F000000;
	shr.u32 	%r2524, %r428, 2;
	xor.b32  	%r2525, %r2524, %r428;
	shl.b32 	%r2526, %r2521, 4;
	shl.b32 	%r2527, %r2525, 1;
	xor.b32  	%r2528, %r2527, %r2526;
	xor.b32  	%r2529, %r2528, %r2525;
	xor.b32  	%r2530, %r2529, %r2521;
	add.s32 	%r2531, %r5687, %r2530;
	add.s32 	%r2532, %r2531, 2174622;
	cvt.rn.f32.u32 	%f1152, %r2532;
	fma.rn.f32 	%f1153, %f1152, 0f2F800000, 0f2F000000;
	mul.f32 	%f1154, %f1153, %f1153;
	fma.rn.f32 	%f1155, %f1151, %f1151, %f1154;
	sqrt.rn.f32 	%f1156, %f1155;
	setp.le.f32 	%p146, %f1156, 0f3F800000;
	add.f32 	%f1157, %f2822, 0f3F800000;
	selp.f32 	%f2822, %f1157, %f2822, %p146;
$L__BB2_122:
	mul.f32 	%f144, %f2822, 0f40800000;
	add.s32 	%r2535, %r92, 6144;
	xor.b32  	%r2536, %r2535, -1429050551;
	mul.lo.s32 	%r2537, %r2536, 1099087573;
	add.s32 	%r5705, %r2537, 5783321;
	xor.b32  	%r5702, %r2537, 362436069;
	add.s32 	%r5701, %r2537, 123456789;
	add.s32 	%r5700, %r2537, -638133224;
	mov.b32 	%r5704, -589760388;
	mov.b32 	%r5703, -123459836;
	mov.f32 	%f2826, 0f00000000;
	@%p87 bra 	$L__BB2_125;
	and.b32  	%r435, %r3, 2147483644;
	mov.b32 	%r5699, 0;
	mov.b32 	%r5704, -589760388;
	mov.b32 	%r5703, -123459836;
	mov.f32 	%f2826, 0f00000000;
$L__BB2_124:
	shr.u32 	%r2541, %r5701, 2;
	xor.b32  	%r2542, %r2541, %r5701;
	shl.b32 	%r2543, %r5705, 4;
	shl.b32 	%r2544, %r2542, 1;
	xor.b32  	%r2545, %r2543, %r2544;
	xor.b32  	%r2546, %r2545, %r5705;
	xor.b32  	%r2547, %r2546, %r2542;
	add.s32 	%r2548, %r5700, %r2547;
	add.s32 	%r2549, %r2548, 362437;
	cvt.rn.f32.u32 	%f1161, %r2549;
	fma.rn.f32 	%f1162, %f1161, 0f2F800000, 0f2F000000;
	shr.u32 	%r2550, %r5702, 2;
	xor.b32  	%r2551, %r2550, %r5702;
	shl.b32 	%r2552, %r2547, 4;
	shl.b32 	%r2553, %r2551, 1;
	xor.b32  	%r2554, %r2553, %r2552;
	xor.b32  	%r2555, %r2554, %r2551;
	xor.b32  	%r2556, %r2555, %r2547;
	add.s32 	%r2557, %r5700, %r2556;
	add.s32 	%r2558, %r2557, 724874;
	cvt.rn.f32.u32 	%f1163, %r2558;
	fma.rn.f32 	%f1164, %f1163, 0f2F800000, 0f2F000000;
	mul.f32 	%f1165, %f1164, %f1164;
	fma.rn.f32 	%f1166, %f1162, %f1162, %f1165;
	sqrt.rn.f32 	%f1167, %f1166;
	setp.le.f32 	%p148, %f1167, 0f3F800000;
	add.f32 	%f1168, %f2826, 0f3F800000;
	selp.f32 	%f1169, %f1168, %f2826, %p148;
	shr.u32 	%r2559, %r5703, 2;
	xor.b32  	%r2560, %r2559, %r5703;
	shl.b32 	%r2561, %r2556, 4;
	shl.b32 	%r2562, %r2560, 1;
	xor.b32  	%r2563, %r2561, %r2562;
	xor.b32  	%r2564, %r2563, %r2556;
	xor.b32  	%r2565, %r2564, %r2560;
	add.s32 	%r2566, %r5700, %r2565;
	add.s32 	%r2567, %r2566, 1087311;
	cvt.rn.f32.u32 	%f1170, %r2567;
	fma.rn.f32 	%f1171, %f1170, 0f2F800000, 0f2F000000;
	shr.u32 	%r2568, %r5704, 2;
	xor.b32  	%r2569, %r2568, %r5704;
	shl.b32 	%r2570, %r2565, 4;
	shl.b32 	%r2571, %r2569, 1;
	xor.b32  	%r2572, %r2571, %r2570;
	xor.b32  	%r2573, %r2572, %r2569;
	xor.b32  	%r5701, %r2573, %r2565;
	add.s32 	%r2574, %r5700, %r5701;
	add.s32 	%r2575, %r2574, 1449748;
	cvt.rn.f32.u32 	%f1172, %r2575;
	fma.rn.f32 	%f1173, %f1172, 0f2F800000, 0f2F000000;
	mul.f32 	%f1174, %f1173, %f1173;
	fma.rn.f32 	%f1175, %f1171, %f1171, %f1174;
	sqrt.rn.f32 	%f1176, %f1175;
	setp.le.f32 	%p149, %f1176, 0f3F800000;
	add.f32 	%f1177, %f1169, 0f3F800000;
	selp.f32 	%f1178, %f1177, %f1169, %p149;
	shr.u32 	%r2576, %r5705, 2;
	xor.b32  	%r2577, %r2576, %r5705;
	shl.b32 	%r2578, %r5701, 4;
	shl.b32 	%r2579, %r2577, 1;
	xor.b32  	%r2580, %r2578, %r2579;
	xor.b32  	%r2581, %r2580, %r5701;
	xor.b32  	%r5702, %r2581, %r2577;
	add.s32 	%r2582, %r5700, %r5702;
	add.s32 	%r2583, %r2582, 1812185;
	cvt.rn.f32.u32 	%f1179, %r2583;
	fma.rn.f32 	%f1180, %f1179, 0f2F800000, 0f2F000000;
	shr.u32 	%r2584, %r2547, 2;
	xor.b32  	%r2585, %r2584, %r2547;
	shl.b32 	%r2586, %r5702, 4;
	shl.b32 	%r2587, %r2585, 1;
	xor.b32  	%r2588, %r2587, %r2586;
	xor.b32  	%r2589, %r2588, %r2585;
	xor.b32  	%r5703, %r2589, %r5702;
	add.s32 	%r2590, %r5700, %r5703;
	add.s32 	%r2591, %r2590, 2174622;
	cvt.rn.f32.u32 	%f1181, %r2591;
	fma.rn.f32 	%f1182, %f1181, 0f2F800000, 0f2F000000;
	mul.f32 	%f1183, %f1182, %f1182;
	fma.rn.f32 	%f1184, %f1180, %f1180, %f1183;
	sqrt.rn.f32 	%f1185, %f1184;
	setp.le.f32 	%p150, %f1185, 0f3F800000;
	add.f32 	%f1186, %f1178, 0f3F800000;
	selp.f32 	%f1187, %f1186, %f1178, %p150;
	shr.u32 	%r2592, %r2556, 2;
	xor.b32  	%r2593, %r2592, %r2556;
	shl.b32 	%r2594, %r5703, 4;
	shl.b32 	%r2595, %r2593, 1;
	xor.b32  	%r2596, %r2594, %r2595;
	xor.b32  	%r2597, %r2596, %r5703;
	xor.b32  	%r5704, %r2597, %r2593;
	add.s32 	%r2598, %r5700, %r5704;
	add.s32 	%r2599, %r2598, 2537059;
	cvt.rn.f32.u32 	%f1188, %r2599;
	fma.rn.f32 	%f1189, %f1188, 0f2F800000, 0f2F000000;
	shr.u32 	%r2600, %r2565, 2;
	xor.b32  	%r2601, %r2600, %r2565;
	shl.b32 	%r2602, %r5704, 4;
	shl.b32 	%r2603, %r2601, 1;
	xor.b32  	%r2604, %r2603, %r2602;
	xor.b32  	%r2605, %r2604, %r2601;
	xor.b32  	%r5705, %r2605, %r5704;
	add.s32 	%r5700, %r5700, 2899496;
	add.s32 	%r2606, %r5705, %r5700;
	cvt.rn.f32.u32 	%f1190, %r2606;
	fma.rn.f32 	%f1191, %f1190, 0f2F800000, 0f2F000000;
	mul.f32 	%f1192, %f1191, %f1191;
	fma.rn.f32 	%f1193, %f1189, %f1189, %f1192;
	sqrt.rn.f32 	%f1194, %f1193;
	setp.le.f32 	%p151, %f1194, 0f3F800000;
	add.f32 	%f1195, %f1187, 0f3F800000;
	selp.f32 	%f2826, %f1195, %f1187, %p151;
	add.s32 	%r5699, %r5699, 4;
	setp.ne.s32 	%p152, %r5699, %r435;
	@%p152 bra 	$L__BB2_124;
$L__BB2_125:
	@%p93 bra 	$L__BB2_129;
	shr.u32 	%r2607, %r5701, 2;
	xor.b32  	%r2608, %r2607, %r5701;
	shl.b32 	%r2609, %r5705, 4;
	shl.b32 	%r2610, %r2608, 1;
	xor.b32  	%r2611, %r2609, %r2610;
	xor.b32  	%r2612, %r2611, %r5705;
	xor.b32  	%r456, %r2612, %r2608;
	add.s32 	%r2613, %r5700, %r456;
	add.s32 	%r2614, %r2613, 362437;
	cvt.rn.f32.u32 	%f1196, %r2614;
	fma.rn.f32 	%f1197, %f1196, 0f2F800000, 0f2F000000;
	shr.u32 	%r2615, %r5702, 2;
	xor.b32  	%r2616, %r2615, %r5702;
	shl.b32 	%r2617, %r456, 4;
	shl.b32 	%r2618, %r2616, 1;
	xor.b32  	%r2619, %r2618, %r2617;
	xor.b32  	%r2620, %r2619, %r2616;
	xor.b32  	%r457, %r2620, %r456;
	add.s32 	%r2621, %r5700, %r457;
	add.s32 	%r2622, %r2621, 724874;
	cvt.rn.f32.u32 	%f1198, %r2622;
	fma.rn.f32 	%f1199, %f1198, 0f2F800000, 0f2F000000;
	mul.f32 	%f1200, %f1199, %f1199;
	fma.rn.f32 	%f1201, %f1197, %f1197, %f1200;
	sqrt.rn.f32 	%f1202, %f1201;
	setp.le.f32 	%p154, %f1202, 0f3F800000;
	add.f32 	%f1203, %f2826, 0f3F800000;
	selp.f32 	%f2826, %f1203, %f2826, %p154;
	setp.eq.s32 	%p155, %r98, 1;
	@%p155 bra 	$L__BB2_129;
	shr.u32 	%r2623, %r5703, 2;
	xor.b32  	%r2624, %r2623, %r5703;
	shl.b32 	%r2625, %r457, 4;
	shl.b32 	%r2626, %r2624, 1;
	xor.b32  	%r2627, %r2625, %r2626;
	xor.b32  	%r2628, %r2627, %r457;
	xor.b32  	%r2629, %r2628, %r2624;
	add.s32 	%r2630, %r5700, %r2629;
	add.s32 	%r2631, %r2630, 1087311;
	cvt.rn.f32.u32 	%f1204, %r2631;
	fma.rn.f32 	%f1205, %f1204, 0f2F800000, 0f2F000000;
	shr.u32 	%r2632, %r5704, 2;
	xor.b32  	%r2633, %r2632, %r5704;
	shl.b32 	%r2634, %r2629, 4;
	shl.b32 	%r2635, %r2633, 1;
	xor.b32  	%r2636, %r2635, %r2634;
	xor.b32  	%r2637, %r2636, %r2633;
	xor.b32  	%r458, %r2637, %r2629;
	add.s32 	%r2638, %r5700, %r458;
	add.s32 	%r2639, %r2638, 1449748;
	cvt.rn.f32.u32 	%f1206, %r2639;
	fma.rn.f32 	%f1207, %f1206, 0f2F800000, 0f2F000000;
	mul.f32 	%f1208, %f1207, %f1207;
	fma.rn.f32 	%f1209, %f1205, %f1205, %f1208;
	sqrt.rn.f32 	%f1210, %f1209;
	setp.le.f32 	%p156, %f1210, 0f3F800000;
	add.f32 	%f1211, %f2826, 0f3F800000;
	selp.f32 	%f2826, %f1211, %f2826, %p156;
	setp.eq.s32 	%p157, %r98, 2;
	@%p157 bra 	$L__BB2_129;
	shr.u32 	%r2640, %r5705, 2;
	xor.b32  	%r2641, %r2640, %r5705;
	shl.b32 	%r2642, %r458, 4;
	shl.b32 	%r2643, %r2641, 1;
	xor.b32  	%r2644, %r2642, %r2643;
	xor.b32  	%r2645, %r2644, %r458;
	xor.b32  	%r2646, %r2645, %r2641;
	add.s32 	%r2647, %r5700, %r2646;
	add.s32 	%r2648, %r2647, 1812185;
	cvt.rn.f32.u32 	%f1212, %r2648;
	fma.rn.f32 	%f1213, %f1212, 0f2F800000, 0f2F000000;
	shr.u32 	%r2649, %r456, 2;
	xor.b32  	%r2650, %r2649, %r456;
	shl.b32 	%r2651, %r2646, 4;
	shl.b32 	%r2652, %r2650, 1;
	xor.b32  	%r2653, %r2652, %r2651;
	xor.b32  	%r2654, %r2653, %r2650;
	xor.b32  	%r2655, %r2654, %r2646;
	add.s32 	%r2656, %r5700, %r2655;
	add.s32 	%r2657, %r2656, 2174622;
	cvt.rn.f32.u32 	%f1214, %r2657;
	fma.rn.f32 	%f1215, %f1214, 0f2F800000, 0f2F000000;
	mul.f32 	%f1216, %f1215, %f1215;
	fma.rn.f32 	%f1217, %f1213, %f1213, %f1216;
	sqrt.rn.f32 	%f1218, %f1217;
	setp.le.f32 	%p158, %f1218, 0f3F800000;
	add.f32 	%f1219, %f2826, 0f3F800000;
	selp.f32 	%f2826, %f1219, %f2826, %p158;
$L__BB2_129:
	mul.f32 	%f153, %f2826, 0f40800000;
	add.s32 	%r2660, %r92, 6656;
	xor.b32  	%r2661, %r2660, -1429050551;
	mul.lo.s32 	%r2662, %r2661, 1099087573;
	add.s32 	%r5718, %r2662, 5783321;
	xor.b32  	%r5715, %r2662, 362436069;
	add.s32 	%r5714, %r2662, 123456789;
	add.s32 	%r5713, %r2662, -638133224;
	mov.b32 	%r5717, -589760388;
	mov.b32 	%r5716, -123459836;
	mov.f32 	%f2830, 0f00000000;
	@%p87 bra 	$L__BB2_132;
	mov.b32 	%r5712, 0;
	mov.b32 	%r5717, -589760388;
	mov.b32 	%r5716, -123459836;
	mov.f32 	%f2830, 0f00000000;
$L__BB2_131:
	shr.u32 	%r2666, %r5714, 2;
	xor.b32  	%r2667, %r2666, %r5714;
	shl.b32 	%r2668, %r5718, 4;
	shl.b32 	%r2669, %r2667, 1;
	xor.b32  	%r2670, %r2668, %r2669;
	xor.b32  	%r2671, %r2670, %r5718;
	xor.b32  	%r2672, %r2671, %r2667;
	add.s32 	%r2673, %r5713, %r2672;
	add.s32 	%r2674, %r2673, 362437;
	cvt.rn.f32.u32 	%f1223, %r2674;
	fma.rn.f32 	%f1224, %f1223, 0f2F800000, 0f2F000000;
	shr.u32 	%r2675, %r5715, 2;
	xor.b32  	%r2676, %r2675, %r5715;
	shl.b32 	%r2677, %r2672, 4;
	shl.b32 	%r2678, %r2676, 1;
	xor.b32  	%r2679, %r2678, %r2677;
	xor.b32  	%r2680, %r2679, %r2676;
	xor.b32  	%r2681, %r2680, %r2672;
	add.s32 	%r2682, %r5713, %r2681;
	add.s32 	%r2683, %r2682, 724874;
	cvt.rn.f32.u32 	%f1225, %r2683;
	fma.rn.f32 	%f1226, %f1225, 0f2F800000, 0f2F000000;
	mul.f32 	%f1227, %f1226, %f1226;
	fma.rn.f32 	%f1228, %f1224, %f1224, %f1227;
	sqrt.rn.f32 	%f1229, %f1228;
	setp.le.f32 	%p160, %f1229, 0f3F800000;
	add.f32 	%f1230, %f2830, 0f3F800000;
	selp.f32 	%f1231, %f1230, %f2830, %p160;
	shr.u32 	%r2684, %r5716, 2;
	xor.b32  	%r2685, %r2684, %r5716;
	shl.b32 	%r2686, %r2681, 4;
	shl.b32 	%r2687, %r2685, 1;
	xor.b32  	%r2688, %r2686, %r2687;
	xor.b32  	%r2689, %r2688, %r2681;
	xor.b32  	%r2690, %r2689, %r2685;
	add.s32 	%r2691, %r5713, %r2690;
	add.s32 	%r2692, %r2691, 1087311;
	cvt.rn.f32.u32 	%f1232, %r2692;
	fma.rn.f32 	%f1233, %f1232, 0f2F800000, 0f2F000000;
	shr.u32 	%r2693, %r5717, 2;
	xor.b32  	%r2694, %r2693, %r5717;
	shl.b32 	%r2695, %r2690, 4;
	shl.b32 	%r2696, %r2694, 1;
	xor.b32  	%r2697, %r2696, %r2695;
	xor.b32  	%r2698, %r2697, %r2694;
	xor.b32  	%r5714, %r2698, %r2690;
	add.s32 	%r2699, %r5713, %r5714;
	add.s32 	%r2700, %r2699, 1449748;
	cvt.rn.f32.u32 	%f1234, %r2700;
	fma.rn.f32 	%f1235, %f1234, 0f2F800000, 0f2F000000;
	mul.f32 	%f1236, %f1235, %f1235;
	fma.rn.f32 	%f1237, %f1233, %f1233, %f1236;
	sqrt.rn.f32 	%f1238, %f1237;
	setp.le.f32 	%p161, %f1238, 0f3F800000;
	add.f32 	%f1239, %f1231, 0f3F800000;
	selp.f32 	%f1240, %f1239, %f1231, %p161;
	shr.u32 	%r2701, %r5718, 2;
	xor.b32  	%r2702, %r2701, %r5718;
	shl.b32 	%r2703, %r5714, 4;
	shl.b32 	%r2704, %r2702, 1;
	xor.b32  	%r2705, %r2703, %r2704;
	xor.b32  	%r2706, %r2705, %r5714;
	xor.b32  	%r5715, %r2706, %r2702;
	add.s32 	%r2707, %r5713, %r5715;
	add.s32 	%r2708, %r2707, 1812185;
	cvt.rn.f32.u32 	%f1241, %r2708;
	fma.rn.f32 	%f1242, %f1241, 0f2F800000, 0f2F000000;
	shr.u32 	%r2709, %r2672, 2;
	xor.b32  	%r2710, %r2709, %r2672;
	shl.b32 	%r2711, %r5715, 4;
	shl.b32 	%r2712, %r2710, 1;
	xor.b32  	%r2713, %r2712, %r2711;
	xor.b32  	%r2714, %r2713, %r2710;
	xor.b32  	%r5716, %r2714, %r5715;
	add.s32 	%r2715, %r5713, %r5716;
	add.s32 	%r2716, %r2715, 2174622;
	cvt.rn.f32.u32 	%f1243, %r2716;
	fma.rn.f32 	%f1244, %f1243, 0f2F800000, 0f2F000000;
	mul.f32 	%f1245, %f1244, %f1244;
	fma.rn.f32 	%f1246, %f1242, %f1242, %f1245;
	sqrt.rn.f32 	%f1247, %f1246;
	setp.le.f32 	%p162, %f1247, 0f3F800000;
	add.f32 	%f1248, %f1240, 0f3F800000;
	selp.f32 	%f1249, %f1248, %f1240, %p162;
	shr.u32 	%r2717, %r2681, 2;
	xor.b32  	%r2718, %r2717, %r2681;
	shl.b32 	%r2719, %r5716, 4;
	shl.b32 	%r2720, %r2718, 1;
	xor.b32  	%r2721, %r2719, %r2720;
	xor.b32  	%r2722, %r2721, %r5716;
	xor.b32  	%r5717, %r2722, %r2718;
	add.s32 	%r2723, %r5713, %r5717;
	add.s32 	%r2724, %r2723, 2537059;
	cvt.rn.f32.u32 	%f1250, %r2724;
	fma.rn.f32 	%f1251, %f1250, 0f2F800000, 0f2F000000;
	shr.u32 	%r2725, %r2690, 2;
	xor.b32  	%r2726, %r2725, %r2690;
	shl.b32 	%r2727, %r5717, 4;
	shl.b32 	%r2728, %r2726, 1;
	xor.b32  	%r2729, %r2728, %r2727;
	xor.b32  	%r2730, %r2729, %r2726;
	xor.b32  	%r5718, %r2730, %r5717;
	add.s32 	%r5713, %r5713, 2899496;
	add.s32 	%r2731, %r5718, %r5713;
	cvt.rn.f32.u32 	%f1252, %r2731;
	fma.rn.f32 	%f1253, %f1252, 0f2F800000, 0f2F000000;
	mul.f32 	%f1254, %f1253, %f1253;
	fma.rn.f32 	%f1255, %f1251, %f1251, %f1254;
	sqrt.rn.f32 	%f1256, %f1255;
	setp.le.f32 	%p163, %f1256, 0f3F800000;
	add.f32 	%f1257, %f1249, 0f3F800000;
	selp.f32 	%f2830, %f1257, %f1249, %p163;
	add.s32 	%r5712, %r5712, 4;
	and.b32  	%r2732, %r3, 2147483644;
	setp.ne.s32 	%p164, %r5712, %r2732;
	@%p164 bra 	$L__BB2_131;
$L__BB2_132:
	@%p93 bra 	$L__BB2_136;
	shr.u32 	%r2733, %r5714, 2;
	xor.b32  	%r2734, %r2733, %r5714;
	shl.b32 	%r2735, %r5718, 4;
	shl.b32 	%r2736, %r2734, 1;
	xor.b32  	%r2737, %r2735, %r2736;
	xor.b32  	%r2738, %r2737, %r5718;
	xor.b32  	%r483, %r2738, %r2734;
	add.s32 	%r2739, %r5713, %r483;
	add.s32 	%r2740, %r2739, 362437;
	cvt.rn.f32.u32 	%f1258, %r2740;
	fma.rn.f32 	%f1259, %f1258, 0f2F800000, 0f2F000000;
	shr.u32 	%r2741, %r5715, 2;
	xor.b32  	%r2742, %r2741, %r5715;
	shl.b32 	%r2743, %r483, 4;
	shl.b32 	%r2744, %r2742, 1;
	xor.b32  	%r2745, %r2744, %r2743;
	xor.b32  	%r2746, %r2745, %r2742;
	xor.b32  	%r484, %r2746, %r483;
	add.s32 	%r2747, %r5713, %r484;
	add.s32 	%r2748, %r2747, 724874;
	cvt.rn.f32.u32 	%f1260, %r2748;
	fma.rn.f32 	%f1261, %f1260, 0f2F800000, 0f2F000000;
	mul.f32 	%f1262, %f1261, %f1261;
	fma.rn.f32 	%f1263, %f1259, %f1259, %f1262;
	sqrt.rn.f32 	%f1264, %f1263;
	setp.le.f32 	%p166, %f1264, 0f3F800000;
	add.f32 	%f1265, %f2830, 0f3F800000;
	selp.f32 	%f2830, %f1265, %f2830, %p166;
	setp.eq.s32 	%p167, %r98, 1;
	@%p167 bra 	$L__BB2_136;
	shr.u32 	%r2749, %r5716, 2;
	xor.b32  	%r2750, %r2749, %r5716;
	shl.b32 	%r2751, %r484, 4;
	shl.b32 	%r2752, %r2750, 1;
	xor.b32  	%r2753, %r2751, %r2752;
	xor.b32  	%r2754, %r2753, %r484;
	xor.b32  	%r2755, %r2754, %r2750;
	add.s32 	%r2756, %r5713, %r2755;
	add.s32 	%r2757, %r2756, 1087311;
	cvt.rn.f32.u32 	%f1266, %r2757;
	fma.rn.f32 	%f1267, %f1266, 0f2F800000, 0f2F000000;
	shr.u32 	%r2758, %r5717, 2;
	xor.b32  	%r2759, %r2758, %r5717;
	shl.b32 	%r2760, %r2755, 4;
	shl.b32 	%r2761, %r2759, 1;
	xor.b32  	%r2762, %r2761, %r2760;
	xor.b32  	%r2763, %r2762, %r2759;
	xor.b32  	%r485, %r2763, %r2755;
	add.s32 	%r2764, %r5713, %r485;
	add.s32 	%r2765, %r2764, 1449748;
	cvt.rn.f32.u32 	%f1268, %r2765;
	fma.rn.f32 	%f1269, %f1268, 0f2F800000, 0f2F000000;
	mul.f32 	%f1270, %f1269, %f1269;
	fma.rn.f32 	%f1271, %f1267, %f1267, %f1270;
	sqrt.rn.f32 	%f1272, %f1271;
	setp.le.f32 	%p168, %f1272, 0f3F800000;
	add.f32 	%f1273, %f2830, 0f3F800000;
	selp.f32 	%f2830, %f1273, %f2830, %p168;
	setp.eq.s32 	%p169, %r98, 2;
	@%p169 bra 	$L__BB2_136;
	shr.u32 	%r2766, %r5718, 2;
	xor.b32  	%r2767, %r2766, %r5718;
	shl.b32 	%r2768, %r485, 4;
	shl.b32 	%r2769, %r2767, 1;
	xor.b32  	%r2770, %r2768, %r2769;
	xor.b32  	%r2771, %r2770, %r485;
	xor.b32  	%r2772, %r2771, %r2767;
	add.s32 	%r2773, %r5713, %r2772;
	add.s32 	%r2774, %r2773, 1812185;
	cvt.rn.f32.u32 	%f1274, %r2774;
	fma.rn.f32 	%f1275, %f1274, 0f2F800000, 0f2F000000;
	shr.u32 	%r2775, %r483, 2;
	xor.b32  	%r2776, %r2775, %r483;
	shl.b32 	%r2777, %r2772, 4;
	shl.b32 	%r2778, %r2776, 1;
	xor.b32  	%r2779, %r2778, %r2777;
	xor.b32  	%r2780, %r2779, %r2776;
	xor.b32  	%r2781, %r2780, %r2772;
	add.s32 	%r2782, %r5713, %r2781;
	add.s32 	%r2783, %r2782, 2174622;
	cvt.rn.f32.u32 	%f1276, %r2783;
	fma.rn.f32 	%f1277, %f1276, 0f2F800000, 0f2F000000;
	mul.f32 	%f1278, %f1277, %f1277;
	fma.rn.f32 	%f1279, %f1275, %f1275, %f1278;
	sqrt.rn.f32 	%f1280, %f1279;
	setp.le.f32 	%p170, %f1280, 0f3F800000;
	add.f32 	%f1281, %f2830, 0f3F800000;
	selp.f32 	%f2830, %f1281, %f2830, %p170;
$L__BB2_136:
	mul.f32 	%f162, %f2830, 0f40800000;
	add.s32 	%r2786, %r92, 7168;
	xor.b32  	%r2787, %r2786, -1429050551;
	mul.lo.s32 	%r2788, %r2787, 1099087573;
	add.s32 	%r5731, %r2788, 5783321;
	xor.b32  	%r5728, %r2788, 362436069;
	add.s32 	%r5727, %r2788, 123456789;
	add.s32 	%r5726, %r2788, -638133224;
	mov.b32 	%r5730, -589760388;
	mov.b32 	%r5729, -123459836;
	mov.f32 	%f2834, 0f00000000;
	@%p87 bra 	$L__BB2_139;
	mov.b32 	%r5725, 0;
	mov.b32 	%r5730, -589760388;
	mov.b32 	%r5729, -123459836;
	mov.f32 	%f2834, 0f00000000;
$L__BB2_138:
	shr.u32 	%r2792, %r5727, 2;
	xor.b32  	%r2793, %r2792, %r5727;
	shl.b32 	%r2794, %r5731, 4;
	shl.b32 	%r2795, %r2793, 1;
	xor.b32  	%r2796, %r2794, %r2795;
	xor.b32  	%r2797, %r2796, %r5731;
	xor.b32  	%r2798, %r2797, %r2793;
	add.s32 	%r2799, %r5726, %r2798;
	add.s32 	%r2800, %r2799, 362437;
	cvt.rn.f32.u32 	%f1285, %r2800;
	fma.rn.f32 	%f1286, %f1285, 0f2F800000, 0f2F000000;
	shr.u32 	%r2801, %r5728, 2;
	xor.b32  	%r2802, %r2801, %r5728;
	shl.b32 	%r2803, %r2798, 4;
	shl.b32 	%r2804, %r2802, 1;
	xor.b32  	%r2805, %r2804, %r2803;
	xor.b32  	%r2806, %r2805, %r2802;
	xor.b32  	%r2807, %r2806, %r2798;
	add.s32 	%r2808, %r5726, %r2807;
	add.s32 	%r2809, %r2808, 724874;
	cvt.rn.f32.u32 	%f1287, %r2809;
	fma.rn.f32 	%f1288, %f1287, 0f2F800000, 0f2F000000;
	mul.f32 	%f1289, %f1288, %f1288;
	fma.rn.f32 	%f1290, %f1286, %f1286, %f1289;
	sqrt.rn.f32 	%f1291, %f1290;
	setp.le.f32 	%p172, %f1291, 0f3F800000;
	add.f32 	%f1292, %f2834, 0f3F800000;
	selp.f32 	%f1293, %f1292, %f2834, %p172;
	shr.u32 	%r2810, %r5729, 2;
	xor.b32  	%r2811, %r2810, %r5729;
	shl.b32 	%r2812, %r2807, 4;
	shl.b32 	%r2813, %r2811, 1;
	xor.b32  	%r2814, %r2812, %r2813;
	xor.b32  	%r2815, %r2814, %r2807;
	xor.b32  	%r2816, %r2815, %r2811;
	add.s32 	%r2817, %r5726, %r2816;
	add.s32 	%r2818, %r2817, 1087311;
	cvt.rn.f32.u32 	%f1294, %r2818;
	fma.rn.f32 	%f1295, %f1294, 0f2F800000, 0f2F000000;
	shr.u32 	%r2819, %r5730, 2;
	xor.b32  	%r2820, %r2819, %r5730;
	shl.b32 	%r2821, %r2816, 4;
	shl.b32 	%r2822, %r2820, 1;
	xor.b32  	%r2823, %r2822, %r2821;
	xor.b32  	%r2824, %r2823, %r2820;
	xor.b32  	%r5727, %r2824, %r2816;
	add.s32 	%r2825, %r5726, %r5727;
	add.s32 	%r2826, %r2825, 1449748;
	cvt.rn.f32.u32 	%f1296, %r2826;
	fma.rn.f32 	%f1297, %f1296, 0f2F800000, 0f2F000000;
	mul.f32 	%f1298, %f1297, %f1297;
	fma.rn.f32 	%f1299, %f1295, %f1295, %f1298;
	sqrt.rn.f32 	%f1300, %f1299;
	setp.le.f32 	%p173, %f1300, 0f3F800000;
	add.f32 	%f1301, %f1293, 0f3F800000;
	selp.f32 	%f1302, %f1301, %f1293, %p173;
	shr.u32 	%r2827, %r5731, 2;
	xor.b32  	%r2828, %r2827, %r5731;
	shl.b32 	%r2829, %r5727, 4;
	shl.b32 	%r2830, %r2828, 1;
	xor.b32  	%r2831, %r2829, %r2830;
	xor.b32  	%r2832, %r2831, %r5727;
	xor.b32  	%r5728, %r2832, %r2828;
	add.s32 	%r2833, %r5726, %r5728;
	add.s32 	%r2834, %r2833, 1812185;
	cvt.rn.f32.u32 	%f1303, %r2834;
	fma.rn.f32 	%f1304, %f1303, 0f2F800000, 0f2F000000;
	shr.u32 	%r2835, %r2798, 2;
	xor.b32  	%r2836, %r2835, %r2798;
	shl.b32 	%r2837, %r5728, 4;
	shl.b32 	%r2838, %r2836, 1;
	xor.b32  	%r2839, %r2838, %r2837;
	xor.b32  	%r2840, %r2839, %r2836;
	xor.b32  	%r5729, %r2840, %r5728;
	add.s32 	%r2841, %r5726, %r5729;
	add.s32 	%r2842, %r2841, 2174622;
	cvt.rn.f32.u32 	%f1305, %r2842;
	fma.rn.f32 	%f1306, %f1305, 0f2F800000, 0f2F000000;
	mul.f32 	%f1307, %f1306, %f1306;
	fma.rn.f32 	%f1308, %f1304, %f1304, %f1307;
	sqrt.rn.f32 	%f1309, %f1308;
	setp.le.f32 	%p174, %f1309, 0f3F800000;
	add.f32 	%f1310, %f1302, 0f3F800000;
	selp.f32 	%f1311, %f1310, %f1302, %p174;
	shr.u32 	%r2843, %r2807, 2;
	xor.b32  	%r2844, %r2843, %r2807;
	shl.b32 	%r2845, %r5729, 4;
	shl.b32 	%r2846, %r2844, 1;
	xor.b32  	%r2847, %r2845, %r2846;
	xor.b32  	%r2848, %r2847, %r5729;
	xor.b32  	%r5730, %r2848, %r2844;
	add.s32 	%r2849, %r5726, %r5730;
	add.s32 	%r2850, %r2849, 2537059;
	cvt.rn.f32.u32 	%f1312, %r2850;
	fma.rn.f32 	%f1313, %f1312, 0f2F800000, 0f2F000000;
	shr.u32 	%r2851, %r2816, 2;
	xor.b32  	%r2852, %r2851, %r2816;
	shl.b32 	%r2853, %r5730, 4;
	shl.b32 	%r2854, %r2852, 1;
	xor.b32  	%r2855, %r2854, %r2853;
	xor.b32  	%r2856, %r2855, %r2852;
	xor.b32  	%r5731, %r2856, %r5730;
	add.s32 	%r5726, %r5726, 2899496;
	add.s32 	%r2857, %r5731, %r5726;
	cvt.rn.f32.u32 	%f1314, %r2857;
	fma.rn.f32 	%f1315, %f1314, 0f2F800000, 0f2F000000;
	mul.f32 	%f1316, %f1315, %f1315;
	fma.rn.f32 	%f1317, %f1313, %f1313, %f1316;
	sqrt.rn.f32 	%f1318, %f1317;
	setp.le.f32 	%p175, %f1318, 0f3F800000;
	add.f32 	%f1319, %f1311, 0f3F800000;
	selp.f32 	%f2834, %f1319, %f1311, %p175;
	add.s32 	%r5725, %r5725, 4;
	and.b32  	%r2858, %r3, 2147483644;
	setp.ne.s32 	%p176, %r5725, %r2858;
	@%p176 bra 	$L__BB2_138;
$L__BB2_139:
	@%p93 bra 	$L__BB2_143;
	shr.u32 	%r2859, %r5727, 2;
	xor.b32  	%r2860, %r2859, %r5727;
	shl.b32 	%r2861, %r5731, 4;
	shl.b32 	%r2862, %r2860, 1;
	xor.b32  	%r2863, %r2861, %r2862;
	xor.b32  	%r2864, %r2863, %r5731;
	xor.b32  	%r510, %r2864, %r2860;
	add.s32 	%r2865, %r5726, %r510;
	add.s32 	%r2866, %r2865, 362437;
	cvt.rn.f32.u32 	%f1320, %r2866;
	fma.rn.f32 	%f1321, %f1320, 0f2F800000, 0f2F000000;
	shr.u32 	%r2867, %r5728, 2;
	xor.b32  	%r2868, %r2867, %r5728;
	shl.b32 	%r2869, %r510, 4;
	shl.b32 	%r2870, %r2868, 1;
	xor.b32  	%r2871, %r2870, %r2869;
	xor.b32  	%r2872, %r2871, %r2868;
	xor.b32  	%r511, %r2872, %r510;
	add.s32 	%r2873, %r5726, %r511;
	add.s32 	%r2874, %r2873, 724874;
	cvt.rn.f32.u32 	%f1322, %r2874;
	fma.rn.f32 	%f1323, %f1322, 0f2F800000, 0f2F000000;
	mul.f32 	%f1324, %f1323, %f1323;
	fma.rn.f32 	%f1325, %f1321, %f1321, %f1324;
	sqrt.rn.f32 	%f1326, %f1325;
	setp.le.f32 	%p178, %f1326, 0f3F800000;
	add.f32 	%f1327, %f2834, 0f3F800000;
	selp.f32 	%f2834, %f1327, %f2834, %p178;
	setp.eq.s32 	%p179, %r98, 1;
	@%p179 bra 	$L__BB2_143;
	shr.u32 	%r2875, %r5729, 2;
	xor.b32  	%r2876, %r2875, %r5729;
	shl.b32 	%r2877, %r511, 4;
	shl.b32 	%r2878, %r2876, 1;
	xor.b32  	%r2879, %r2877, %r2878;
	xor.b32  	%r2880, %r2879, %r511;
	xor.b32  	%r2881, %r2880, %r2876;
	add.s32 	%r2882, %r5726, %r2881;
	add.s32 	%r2883, %r2882, 1087311;
	cvt.rn.f32.u32 	%f1328, %r2883;
	fma.rn.f32 	%f1329, %f1328, 0f2F800000, 0f2F000000;
	shr.u32 	%r2884, %r5730, 2;
	xor.b32  	%r2885, %r2884, %r5730;
	shl.b32 	%r2886, %r2881, 4;
	shl.b32 	%r2887, %r2885, 1;
	xor.b32  	%r2888, %r2887, %r2886;
	xor.b32  	%r2889, %r2888, %r2885;
	xor.b32  	%r512, %r2889, %r2881;
	add.s32 	%r2890, %r5726, %r512;
	add.s32 	%r2891, %r2890, 1449748;
	cvt.rn.f32.u32 	%f1330, %r2891;
	fma.rn.f32 	%f1331, %f1330, 0f2F800000, 0f2F000000;
	mul.f32 	%f1332, %f1331, %f1331;
	fma.rn.f32 	%f1333, %f1329, %f1329, %f1332;
	sqrt.rn.f32 	%f1334, %f1333;
	setp.le.f32 	%p180, %f1334, 0f3F800000;
	add.f32 	%f1335, %f2834, 0f3F800000;
	selp.f32 	%f2834, %f1335, %f2834, %p180;
	setp.eq.s32 	%p181, %r98, 2;
	@%p181 bra 	$L__BB2_143;
	shr.u32 	%r2892, %r5731, 2;
	xor.b32  	%r2893, %r2892, %r5731;
	shl.b32 	%r2894, %r512, 4;
	shl.b32 	%r2895, %r2893, 1;
	xor.b32  	%r2896, %r2894, %r2895;
	xor.b32  	%r2897, %r2896, %r512;
	xor.b32  	%r2898, %r2897, %r2893;
	add.s32 	%r2899, %r5726, %r2898;
	add.s32 	%r2900, %r2899, 1812185;
	cvt.rn.f32.u32 	%f1336, %r2900;
	fma.rn.f32 	%f1337, %f1336, 0f2F800000, 0f2F000000;
	shr.u32 	%r2901, %r510, 2;
	xor.b32  	%r2902, %r2901, %r510;
	shl.b32 	%r2903, %r2898, 4;
	shl.b32 	%r2904, %r2902, 1;
	xor.b32  	%r2905, %r2904, %r2903;
	xor.b32  	%r2906, %r2905, %r2902;
	xor.b32  	%r2907, %r2906, %r2898;
	add.s32 	%r2908, %r5726, %r2907;
	add.s32 	%r2909, %r2908, 2174622;
	cvt.rn.f32.u32 	%f1338, %r2909;
	fma.rn.f32 	%f1339, %f1338, 0f2F800000, 0f2F000000;
	mul.f32 	%f1340, %f1339, %f1339;
	fma.rn.f32 	%f1341, %f1337, %f1337, %f1340;
	sqrt.rn.f32 	%f1342, %f1341;
	setp.le.f32 	%p182, %f1342, 0f3F800000;
	add.f32 	%f1343, %f2834, 0f3F800000;
	selp.f32 	%f2834, %f1343, %f2834, %p182;
$L__BB2_143:
	mul.f32 	%f171, %f2834, 0f40800000;
	add.s32 	%r2912, %r92, 7680;
	xor.b32  	%r2913, %r2912, -1429050551;
	mul.lo.s32 	%r2914, %r2913, 1099087573;
	add.s32 	%r5744, %r2914, 5783321;
	xor.b32  	%r5741, %r2914, 362436069;
	add.s32 	%r5740, %r2914, 123456789;
	add.s32 	%r5739, %r2914, -638133224;
	mov.b32 	%r5743, -589760388;
	mov.b32 	%r5742, -123459836;
	mov.f32 	%f2838, 0f00000000;
	@%p87 bra 	$L__BB2_146;
	mov.b32 	%r5738, 0;
	mov.b32 	%r5743, -589760388;
	mov.b32 	%r5742, -123459836;
	mov.f32 	%f2838, 0f00000000;
$L__BB2_145:
	shr.u32 	%r2918, %r5740, 2;
	xor.b32  	%r2919, %r2918, %r5740;
	shl.b32 	%r2920, %r5744, 4;
	shl.b32 	%r2921, %r2919, 1;
	xor.b32  	%r2922, %r2920, %r2921;
	xor.b32  	%r2923, %r2922, %r5744;
	xor.b32  	%r2924, %r2923, %r2919;
	add.s32 	%r2925, %r5739, %r2924;
	add.s32 	%r2926, %r2925, 362437;
	cvt.rn.f32.u32 	%f1347, %r2926;
	fma.rn.f32 	%f1348, %f1347, 0f2F800000, 0f2F000000;
	shr.u32 	%r2927, %r5741, 2;
	xor.b32  	%r2928, %r2927, %r5741;
	shl.b32 	%r2929, %r2924, 4;
	shl.b32 	%r2930, %r2928, 1;
	xor.b32  	%r2931, %r2930, %r2929;
	xor.b32  	%r2932, %r2931, %r2928;
	xor.b32  	%r2933, %r2932, %r2924;
	add.s32 	%r2934, %r5739, %r2933;
	add.s32 	%r2935, %r2934, 724874;
	cvt.rn.f32.u32 	%f1349, %r2935;
	fma.rn.f32 	%f1350, %f1349, 0f2F800000, 0f2F000000;
	mul.f32 	%f1351, %f1350, %f1350;
	fma.rn.f32 	%f1352, %f1348, %f1348, %f1351;
	sqrt.rn.f32 	%f1353, %f1352;
	setp.le.f32 	%p184, %f1353, 0f3F800000;
	add.f32 	%f1354, %f2838, 0f3F800000;
	selp.f32 	%f1355, %f1354, %f2838, %p184;
	shr.u32 	%r2936, %r5742, 2;
	xor.b32  	%r2937, %r2936, %r5742;
	shl.b32 	%r2938, %r2933, 4;
	shl.b32 	%r2939, %r2937, 1;
	xor.b32  	%r2940, %r2938, %r2939;
	xor.b32  	%r2941, %r2940, %r2933;
	xor.b32  	%r2942, %r2941, %r2937;
	add.s32 	%r2943, %r5739, %r2942;
	add.s32 	%r2944, %r2943, 1087311;
	cvt.rn.f32.u32 	%f1356, %r2944;
	fma.rn.f32 	%f1357, %f1356, 0f2F800000, 0f2F000000;
	shr.u32 	%r2945, %r5743, 2;
	xor.b32  	%r2946, %r2945, %r5743;
	shl.b32 	%r2947, %r2942, 4;
	shl.b32 	%r2948, %r2946, 1;
	xor.b32  	%r2949, %r2948, %r2947;
	xor.b32  	%r2950, %r2949, %r2946;
	xor.b32  	%r5740, %r2950, %r2942;
	add.s32 	%r2951, %r5739, %r5740;
	add.s32 	%r2952, %r2951, 1449748;
	cvt.rn.f32.u32 	%f1358, %r2952;
	fma.rn.f32 	%f1359, %f1358, 0f2F800000, 0f2F000000;
	mul.f32 	%f1360, %f1359, %f1359;
	fma.rn.f32 	%f1361, %f1357, %f1357, %f1360;
	sqrt.rn.f32 	%f1362, %f1361;
	setp.le.f32 	%p185, %f1362, 0f3F800000;
	add.f32 	%f1363, %f1355, 0f3F800000;
	selp.f32 	%f1364, %f1363, %f1355, %p185;
	shr.u32 	%r2953, %r5744, 2;
	xor.b32  	%r2954, %r2953, %r5744;
	shl.b32 	%r2955, %r5740, 4;
	shl.b32 	%r2956, %r2954, 1;
	xor.b32  	%r2957, %r2955, %r2956;
	xor.b32  	%r2958, %r2957, %r5740;
	xor.b32  	%r5741, %r2958, %r2954;
	add.s32 	%r2959, %r5739, %r5741;
	add.s32 	%r2960, %r2959, 1812185;
	cvt.rn.f32.u32 	%f1365, %r2960;
	fma.rn.f32 	%f1366, %f1365, 0f2F800000, 0f2F000000;
	shr.u32 	%r2961, %r2924, 2;
	xor.b32  	%r2962, %r2961, %r2924;
	shl.b32 	%r2963, %r5741, 4;
	shl.b32 	%r2964, %r2962, 1;
	xor.b32  	%r2965, %r2964, %r2963;
	xor.b32  	%r2966, %r2965, %r2962;
	xor.b32  	%r5742, %r2966, %r5741;
	add.s32 	%r2967, %r5739, %r5742;
	add.s32 	%r2968, %r2967, 2174622;
	cvt.rn.f32.u32 	%f1367, %r2968;
	fma.rn.f32 	%f1368, %f1367, 0f2F800000, 0f2F000000;
	mul.f32 	%f1369, %f1368, %f1368;
	fma.rn.f32 	%f1370, %f1366, %f1366, %f1369;
	sqrt.rn.f32 	%f1371, %f1370;
	setp.le.f32 	%p186, %f1371, 0f3F800000;
	add.f32 	%f1372, %f1364, 0f3F800000;
	selp.f32 	%f1373, %f1372, %f1364, %p186;
	shr.u32 	%r2969, %r2933, 2;
	xor.b32  	%r2970, %r2969, %r2933;
	shl.b32 	%r2971, %r5742, 4;
	shl.b32 	%r2972, %r2970, 1;
	xor.b32  	%r2973, %r2971, %r2972;
	xor.b32  	%r2974, %r2973, %r5742;
	xor.b32  	%r5743, %r2974, %r2970;
	add.s32 	%r2975, %r5739, %r5743;
	add.s32 	%r2976, %r2975, 2537059;
	cvt.rn.f32.u32 	%f1374, %r2976;
	fma.rn.f32 	%f1375, %f1374, 0f2F800000, 0f2F000000;
	shr.u32 	%r2977, %r2942, 2;
	xor.b32  	%r2978, %r2977, %r2942;
	shl.b32 	%r2979, %r5743, 4;
	shl.b32 	%r2980, %r2978, 1;
	xor.b32  	%r2981, %r2980, %r2979;
	xor.b32  	%r2982, %r2981, %r2978;
	xor.b32  	%r5744, %r2982, %r5743;
	add.s32 	%r5739, %r5739, 2899496;
	add.s32 	%r2983, %r5744, %r5739;
	cvt.rn.f32.u32 	%f1376, %r2983;
	fma.rn.f32 	%f1377, %f1376, 0f2F800000, 0f2F000000;
	mul.f32 	%f1378, %f1377, %f1377;
	fma.rn.f32 	%f1379, %f1375, %f1375, %f1378;
	sqrt.rn.f32 	%f1380, %f1379;
	setp.le.f32 	%p187, %f1380, 0f3F800000;
	add.f32 	%f1381, %f1373, 0f3F800000;
	selp.f32 	%f2838, %f1381, %f1373, %p187;
	add.s32 	%r5738, %r5738, 4;
	and.b32  	%r2984, %r3, 2147483644;
	setp.ne.s32 	%p188, %r5738, %r2984;
	@%p188 bra 	$L__BB2_145;
$L__BB2_146:
	setp.eq.s32 	%p189, %r98, 0;
	@%p189 bra 	$L__BB2_150;
	shr.u32 	%r2985, %r5740, 2;
	xor.b32  	%r2986, %r2985, %r5740;
	shl.b32 	%r2987, %r5744, 4;
	shl.b32 	%r2988, %r2986, 1;
	xor.b32  	%r2989, %r2987, %r2988;
	xor.b32  	%r2990, %r2989, %r5744;
	xor.b32  	%r537, %r2990, %r2986;
	add.s32 	%r2991, %r5739, %r537;
	add.s32 	%r2992, %r2991, 362437;
	cvt.rn.f32.u32 	%f1382, %r2992;
	fma.rn.f32 	%f1383, %f1382, 0f2F800000, 0f2F000000;
	shr.u32 	%r2993, %r5741, 2;
	xor.b32  	%r2994, %r2993, %r5741;
	shl.b32 	%r2995, %r537, 4;
	shl.b32 	%r2996, %r2994, 1;
	xor.b32  	%r2997, %r2996, %r2995;
	xor.b32  	%r2998, %r2997, %r2994;
	xor.b32  	%r538, %r2998, %r537;
	add.s32 	%r2999, %r5739, %r538;
	add.s32 	%r3000, %r2999, 724874;
	cvt.rn.f32.u32 	%f1384, %r3000;
	fma.rn.f32 	%f1385, %f1384, 0f2F800000, 0f2F000000;
	mul.f32 	%f1386, %f1385, %f1385;
	fma.rn.f32 	%f1387, %f1383, %f1383, %f1386;
	sqrt.rn.f32 	%f1388, %f1387;
	setp.le.f32 	%p190, %f1388, 0f3F800000;
	add.f32 	%f1389, %f2838, 0f3F800000;
	selp.f32 	%f2838, %f1389, %f2838, %p190;
	setp.eq.s32 	%p191, %r98, 1;
	@%p191 bra 	$L__BB2_150;
	shr.u32 	%r3001, %r5742, 2;
	xor.b32  	%r3002, %r3001, %r5742;
	shl.b32 	%r3003, %r538, 4;
	shl.b32 	%r3004, %r3002, 1;
	xor.b32  	%r3005, %r3003, %r3004;
	xor.b32  	%r3006, %r3005, %r538;
	xor.b32  	%r3007, %r3006, %r3002;
	add.s32 	%r3008, %r5739, %r3007;
	add.s32 	%r3009, %r3008, 1087311;
	cvt.rn.f32.u32 	%f1390, %r3009;
	fma.rn.f32 	%f1391, %f1390, 0f2F800000, 0f2F000000;
	shr.u32 	%r3010, %r5743, 2;
	xor.b32  	%r3011, %r3010, %r5743;
	shl.b32 	%r3012, %r3007, 4;
	shl.b32 	%r3013, %r3011, 1;
	xor.b32  	%r3014, %r3013, %r3012;
	xor.b32  	%r3015, %r3014, %r3011;
	xor.b32  	%r539, %r3015, %r3007;
	add.s32 	%r3016, %r5739, %r539;
	add.s32 	%r3017, %r3016, 1449748;
	cvt.rn.f32.u32 	%f1392, %r3017;
	fma.rn.f32 	%f1393, %f1392, 0f2F800000, 0f2F000000;
	mul.f32 	%f1394, %f1393, %f1393;
	fma.rn.f32 	%f1395, %f1391, %f1391, %f1394;
	sqrt.rn.f32 	%f1396, %f1395;
	setp.le.f32 	%p192, %f1396, 0f3F800000;
	add.f32 	%f1397, %f2838, 0f3F800000;
	selp.f32 	%f2838, %f1397, %f2838, %p192;
	setp.eq.s32 	%p193, %r98, 2;
	@%p193 bra 	$L__BB2_150;
	shr.u32 	%r3018, %r5744, 2;
	xor.b32  	%r3019, %r3018, %r5744;
	shl.b32 	%r3020, %r539, 4;
	shl.b32 	%r3021, %r3019, 1;
	xor.b32  	%r3022, %r3020, %r3021;
	xor.b32  	%r3023, %r3022, %r539;
	xor.b32  	%r3024, %r3023, %r3019;
	add.s32 	%r3025, %r5739, %r3024;
	add.s32 	%r3026, %r3025, 1812185;
	cvt.rn.f32.u32 	%f1398, %r3026;
	fma.rn.f32 	%f1399, %f1398, 0f2F800000, 0f2F000000;
	shr.u32 	%r3027, %r537, 2;
	xor.b32  	%r3028, %r3027, %r537;
	shl.b32 	%r3029, %r3024, 4;
	shl.b32 	%r3030, %r3028, 1;
	xor.b32  	%r3031, %r3030, %r3029;
	xor.b32  	%r3032, %r3031, %r3028;
	xor.b32  	%r3033, %r3032, %r3024;
	add.s32 	%r3034, %r5739, %r3033;
	add.s32 	%r3035, %r3034, 2174622;
	cvt.rn.f32.u32 	%f1400, %r3035;
	fma.rn.f32 	%f1401, %f1400, 0f2F800000, 0f2F000000;
	mul.f32 	%f1402, %f1401, %f1401;
	fma.rn.f32 	%f1403, %f1399, %f1399, %f1402;
	sqrt.rn.f32 	%f1404, %f1403;
	setp.le.f32 	%p194, %f1404, 0f3F800000;
	add.f32 	%f1405, %f2838, 0f3F800000;
	selp.f32 	%f2838, %f1405, %f2838, %p194;
$L__BB2_150:
	mul.f32 	%f1406, %f2838, 0f40800000;
	div.rn.f32 	%f2839, %f1406, %f36;
	div.rn.f32 	%f2854, %f45, %f36;
	div.rn.f32 	%f2853, %f54, %f36;
	div.rn.f32 	%f2852, %f63, %f36;
	div.rn.f32 	%f2851, %f72, %f36;
	div.rn.f32 	%f2850, %f81, %f36;
	div.rn.f32 	%f2849, %f90, %f36;
	div.rn.f32 	%f2848, %f99, %f36;
	div.rn.f32 	%f2847, %f108, %f36;
	div.rn.f32 	%f2846, %f117, %f36;
	div.rn.f32 	%f2845, %f126, %f36;
	div.rn.f32 	%f2844, %f135, %f36;
	div.rn.f32 	%f2843, %f144, %f36;
	div.rn.f32 	%f2842, %f153, %f36;
	div.rn.f32 	%f2841, %f162, %f36;
	div.rn.f32 	%f2840, %f171, %f36;
	bra.uni 	$L__BB2_152;
$L__BB2_151:
	mov.f32 	%f413, 0f00000000;
	div.rn.f32 	%f2839, %f413, %f36;
	mov.f32 	%f2840, %f2839;
	mov.f32 	%f2841, %f2839;
	mov.f32 	%f2842, %f2839;
	mov.f32 	%f2843, %f2839;
	mov.f32 	%f2844, %f2839;
	mov.f32 	%f2845, %f2839;
	mov.f32 	%f2846, %f2839;
	mov.f32 	%f2847, %f2839;
	mov.f32 	%f2848, %f2839;
	mov.f32 	%f2849, %f2839;
	mov.f32 	%f2850, %f2839;
	mov.f32 	%f2851, %f2839;
	mov.f32 	%f2852, %f2839;
	mov.f32 	%f2853, %f2839;
	mov.f32 	%f2854, %f2839;
$L__BB2_152:
	add.f32 	%f1407, %f2854, %f2853;
	add.f32 	%f1408, %f2852, %f2851;
	add.f32 	%f1409, %f2850, %f2849;
	add.f32 	%f1410, %f2848, %f2847;
	add.f32 	%f1411, %f2846, %f2845;
	add.f32 	%f1412, %f2844, %f2843;
	add.f32 	%f1413, %f2842, %f2841;
	add.f32 	%f1414, %f2840, %f2839;
	add.f32 	%f1415, %f1407, %f1408;
	add.f32 	%f1416, %f1409, %f1410;
	add.f32 	%f1417, %f1411, %f1412;
	add.f32 	%f1418, %f1413, %f1414;
	add.f32 	%f1419, %f1415, %f1416;
	add.f32 	%f1420, %f1417, %f1418;
	add.f32 	%f2945, %f1419, %f1420;
	shl.b32 	%r3036, %r1028, 13;
	setp.lt.u32 	%p195, %r5, %r3036;
	@%p195 bra 	$L__BB2_287;
	add.s32 	%r540, %r3, -1;
	mov.f32 	%f1421, 0f00000000;
	div.rn.f32 	%f214, %f1421, %f36;
	and.b32  	%r541, %r3, 3;
	and.b32  	%r542, %r3, 2147483644;
	mov.b32 	%r543, 0;
	mov.u32 	%r5746, %r4;
$L__BB2_154:
	shl.b32 	%r545, %r1028, 13;
	add.s32 	%r5746, %r5746, %r545;
	add.s32 	%r3038, %r1027, -8192;
	setp.gt.u32 	%p196, %r5746, %r3038;
	@%p196 bra 	$L__BB2_270;
	setp.lt.s32 	%p197, %r3, 1;
	add.s32 	%r3039, %r2, %r91;
	add.s32 	%r547, %r3039, %r5746;
	mov.f32 	%f2920, %f214;
	mov.f32 	%f2921, %f214;
	mov.f32 	%f2922, %f214;
	mov.f32 	%f2923, %f214;
	mov.f32 	%f2924, %f214;
	mov.f32 	%f2925, %f214;
	mov.f32 	%f2926, %f214;
	mov.f32 	%f2927, %f214;
	mov.f32 	%f2928, %f214;
	mov.f32 	%f2929, %f214;
	mov.f32 	%f2930, %f214;
	mov.f32 	%f2931, %f214;
	mov.f32 	%f2932, %f214;
	mov.f32 	%f2933, %f214;
	mov.f32 	%f2934, %f214;
	mov.f32 	%f2935, %f214;
	@%p197 bra 	$L__BB2_269;
	setp.lt.u32 	%p198, %r540, 3;
	xor.b32  	%r3042, %r547, -1429050551;
	mul.lo.s32 	%r3043, %r3042, 1099087573;
	add.s32 	%r5754, %r3043, 5783321;
	xor.b32  	%r5757, %r3043, 362436069;
	add.s32 	%r5758, %r3043, 123456789;
	add.s32 	%r5759, %r3043, -638133224;
	mov.b32 	%r5756, -123459836;
	mov.b32 	%r5755, -589760388;
	mov.f32 	%f2859, 0f00000000;
	@%p198 bra 	$L__BB2_159;
	mov.b32 	%r5753, 0;
	mov.b32 	%r5756, -123459836;
	mov.b32 	%r5755, -589760388;
	mov.f32 	%f2859, 0f00000000;
$L__BB2_158:
	shr.u32 	%r3047, %r5758, 2;
	xor.b32  	%r3048, %r3047, %r5758;
	shl.b32 	%r3049, %r5754, 4;
	shl.b32 	%r3050, %r3048, 1;
	xor.b32  	%r3051, %r3050, %r3049;
	xor.b32  	%r3052, %r3051, %r3048;
	xor.b32  	%r3053, %r3052, %r5754;
	add.s32 	%r3054, %r5759, %r3053;
	add.s32 	%r3055, %r3054, 362437;
	cvt.rn.f32.u32 	%f1425, %r3055;
	fma.rn.f32 	%f1426, %f1425, 0f2F800000, 0f2F000000;
	shr.u32 	%r3056, %r5757, 2;
	xor.b32  	%r3057, %r3056, %r5757;
	shl.b32 	%r3058, %r3053, 4;
	shl.b32 	%r3059, %r3057, 1;
	xor.b32  	%r3060, %r3059, %r3058;
	xor.b32  	%r3061, %r3060, %r3057;
	xor.b32  	%r3062, %r3061, %r3053;
	add.s32 	%r3063, %r5759, %r3062;
	add.s32 	%r3064, %r3063, 724874;
	cvt.rn.f32.u32 	%f1427, %r3064;
	fma.rn.f32 	%f1428, %f1427, 0f2F800000, 0f2F000000;
	mul.f32 	%f1429, %f1428, %f1428;
	fma.rn.f32 	%f1430, %f1426, %f1426, %f1429;
	sqrt.rn.f32 	%f1431, %f1430;
	setp.le.f32 	%p199, %f1431, 0f3F800000;
	add.f32 	%f1432, %f2859, 0f3F800000;
	selp.f32 	%f1433, %f1432, %f2859, %p199;
	shr.u32 	%r3065, %r5756, 2;
	xor.b32  	%r3066, %r3065, %r5756;
	shl.b32 	%r3067, %r3062, 4;
	shl.b32 	%r3068, %r3066, 1;
	xor.b32  	%r3069, %r3068, %r3067;
	xor.b32  	%r3070, %r3069, %r3066;
	xor.b32  	%r3071, %r3070, %r3062;
	add.s32 	%r3072, %r5759, %r3071;
	add.s32 	%r3073, %r3072, 1087311;
	cvt.rn.f32.u32 	%f1434, %r3073;
	fma.rn.f32 	%f1435, %f1434, 0f2F800000, 0f2F000000;
	shr.u32 	%r3074, %r5755, 2;
	xor.b32  	%r3075, %r3074, %r5755;
	shl.b32 	%r3076, %r3071, 4;
	shl.b32 	%r3077, %r3075, 1;
	xor.b32  	%r3078, %r3077, %r3076;
	xor.b32  	%r3079, %r3078, %r3075;
	xor.b32  	%r5758, %r3079, %r3071;
	add.s32 	%r3080, %r5759, %r5758;
	add.s32 	%r3081, %r3080, 1449748;
	cvt.rn.f32.u32 	%f1436, %r3081;
	fma.rn.f32 	%f1437, %f1436, 0f2F800000, 0f2F000000;
	mul.f32 	%f1438, %f1437, %f1437;
	fma.rn.f32 	%f1439, %f1435, %f1435, %f1438;
	sqrt.rn.f32 	%f1440, %f1439;
	setp.le.f32 	%p200, %f1440, 0f3F800000;
	add.f32 	%f1441, %f1433, 0f3F800000;
	selp.f32 	%f1442, %f1441, %f1433, %p200;
	shr.u32 	%r3082, %r5754, 2;
	xor.b32  	%r3083, %r3082, %r5754;
	shl.b32 	%r3084, %r5758, 4;
	shl.b32 	%r3085, %r3083, 1;
	xor.b32  	%r3086, %r3085, %r3084;
	xor.b32  	%r3087, %r3086, %r3083;
	xor.b32  	%r5757, %r3087, %r5758;
	add.s32 	%r3088, %r5759, %r5757;
	add.s32 	%r3089, %r3088, 1812185;
	cvt.rn.f32.u32 	%f1443, %r3089;
	fma.rn.f32 	%f1444, %f1443, 0f2F800000, 0f2F000000;
	shr.u32 	%r3090, %r3053, 2;
	xor.b32  	%r3091, %r3090, %r3053;
	shl.b32 	%r3092, %r5757, 4;
	shl.b32 	%r3093, %r3091, 1;
	xor.b32  	%r3094, %r3093, %r3092;
	xor.b32  	%r3095, %r3094, %r3091;
	xor.b32  	%r5756, %r3095, %r5757;
	add.s32 	%r3096, %r5759, %r5756;
	add.s32 	%r3097, %r3096, 2174622;
	cvt.rn.f32.u32 	%f1445, %r3097;
	fma.rn.f32 	%f1446, %f1445, 0f2F800000, 0f2F000000;
	mul.f32 	%f1447, %f1446, %f1446;
	fma.rn.f32 	%f1448, %f1444, %f1444, %f1447;
	sqrt.rn.f32 	%f1449, %f1448;
	setp.le.f32 	%p201, %f1449, 0f3F800000;
	add.f32 	%f1450, %f1442, 0f3F800000;
	selp.f32 	%f1451, %f1450, %f1442, %p201;
	shr.u32 	%r3098, %r3062, 2;
	xor.b32  	%r3099, %r3098, %r3062;
	shl.b32 	%r3100, %r5756, 4;
	shl.b32 	%r3101, %r3099, 1;
	xor.b32  	%r3102, %r3101, %r3100;
	xor.b32  	%r3103, %r3102, %r3099;
	xor.b32  	%r5755, %r3103, %r5756;
	add.s32 	%r3104, %r5759, %r5755;
	add.s32 	%r3105, %r3104, 2537059;
	cvt.rn.f32.u32 	%f1452, %r3105;
	fma.rn.f32 	%f1453, %f1452, 0f2F800000, 0f2F000000;
	shr.u32 	%r3106, %r3071, 2;
	xor.b32  	%r3107, %r3106, %r3071;
	shl.b32 	%r3108, %r5755, 4;
	shl.b32 	%r3109, %r3107, 1;
	xor.b32  	%r3110, %r3109, %r3108;
	xor.b32  	%r3111, %r3110, %r3107;
	xor.b32  	%r5754, %r3111, %r5755;
	add.s32 	%r5759, %r5759, 2899496;
	add.s32 	%r3112, %r5754, %r5759;
	cvt.rn.f32.u32 	%f1454, %r3112;
	fma.rn.f32 	%f1455, %f1454, 0f2F800000, 0f2F000000;
	mul.f32 	%f1456, %f1455, %f1455;
	fma.rn.f32 	%f1457, %f1453, %f1453, %f1456;
	sqrt.rn.f32 	%f1458, %f1457;
	setp.le.f32 	%p202, %f1458, 0f3F800000;
	add.f32 	%f1459, %f1451, 0f3F800000;
	selp.f32 	%f2859, %f1459, %f1451, %p202;
	add.s32 	%r5753, %r5753, 4;
	setp.ne.s32 	%p203, %r5753, %r542;
	@%p203 bra 	$L__BB2_158;
$L__BB2_159:
	setp.eq.s32 	%p204, %r541, 0;
	@%p204 bra 	$L__BB2_163;
	setp.eq.s32 	%p205, %r541, 1;
	shr.u32 	%r3113, %r5758, 2;
	xor.b32  	%r3114, %r3113, %r5758;
	shl.b32 	%r3115, %r5754, 4;
	shl.b32 	%r3116, %r3114, 1;
	xor.b32  	%r3117, %r3116, %r3115;
	xor.b32  	%r3118, %r3117, %r3114;
	xor.b32  	%r572, %r3118, %r5754;
	add.s32 	%r3119, %r5759, %r572;
	add.s32 	%r3120, %r3119, 362437;
	cvt.rn.f32.u32 	%f1460, %r3120;
	fma.rn.f32 	%f1461, %f1460, 0f2F800000, 0f2F000000;
	shr.u32 	%r3121, %r5757, 2;
	xor.b32  	%r3122, %r3121, %r5757;
	shl.b32 	%r3123, %r572, 4;
	shl.b32 	%r3124, %r3122, 1;
	xor.b32  	%r3125, %r3124, %r3123;
	xor.b32  	%r3126, %r3125, %r3122;
	xor.b32  	%r573, %r3126, %r572;
	add.s32 	%r3127, %r5759, %r573;
	add.s32 	%r3128, %r3127, 724874;
	cvt.rn.f32.u32 	%f1462, %r3128;
	fma.rn.f32 	%f1463, %f1462, 0f2F800000, 0f2F000000;
	mul.f32 	%f1464, %f1463, %f1463;
	fma.rn.f32 	%f1465, %f1461, %f1461, %f1464;
	sqrt.rn.f32 	%f1466, %f1465;
	setp.le.f32 	%p206, %f1466, 0f3F800000;
	add.f32 	%f1467, %f2859, 0f3F800000;
	selp.f32 	%f2859, %f1467, %f2859, %p206;
	@%p205 bra 	$L__BB2_163;
	setp.eq.s32 	%p207, %r541, 2;
	shr.u32 	%r3129, %r5756, 2;
	xor.b32  	%r3130, %r3129, %r5756;
	shl.b32 	%r3131, %r573, 4;
	shl.b32 	%r3132, %r3130, 1;
	xor.b32  	%r3133, %r3132, %r3131;
	xor.b32  	%r3134, %r3133, %r3130;
	xor.b32  	%r3135, %r3134, %r573;
	add.s32 	%r3136, %r5759, %r3135;
	add.s32 	%r3137, %r3136, 1087311;
	cvt.rn.f32.u32 	%f1468, %r3137;
	fma.rn.f32 	%f1469, %f1468, 0f2F800000, 0f2F000000;
	shr.u32 	%r3138, %r5755, 2;
	xor.b32  	%r3139, %r3138, %r5755;
	shl.b32 	%r3140, %r3135, 4;
	shl.b32 	%r3141, %r3139, 1;
	xor.b32  	%r3142, %r3141, %r3140;
	xor.b32  	%r3143, %r3142, %r3139;
	xor.b32  	%r574, %r3143, %r3135;
	add.s32 	%r3144, %r5759, %r574;
	add.s32 	%r3145, %r3144, 1449748;
	cvt.rn.f32.u32 	%f1470, %r3145;
	fma.rn.f32 	%f1471, %f1470, 0f2F800000, 0f2F000000;
	mul.f32 	%f1472, %f1471, %f1471;
	fma.rn.f32 	%f1473, %f1469, %f1469, %f1472;
	sqrt.rn.f32 	%f1474, %f1473;
	setp.le.f32 	%p208, %f1474, 0f3F800000;
	add.f32 	%f1475, %f2859, 0f3F800000;
	selp.f32 	%f2859, %f1475, %f2859, %p208;
	@%p207 bra 	$L__BB2_163;
	shr.u32 	%r3146, %r5754, 2;
	xor.b32  	%r3147, %r3146, %r5754;
	shl.b32 	%r3148, %r574, 4;
	shl.b32 	%r3149, %r3147, 1;
	xor.b32  	%r3150, %r3149, %r3148;
	xor.b32  	%r3151, %r3150, %r3147;
	xor.b32  	%r3152, %r3151, %r574;
	add.s32 	%r3153, %r5759, %r3152;
	add.s32 	%r3154, %r3153, 1812185;
	cvt.rn.f32.u32 	%f1476, %r3154;
	fma.rn.f32 	%f1477, %f1476, 0f2F800000, 0f2F000000;
	shr.u32 	%r3155, %r572, 2;
	xor.b32  	%r3156, %r3155, %r572;
	shl.b32 	%r3157, %r3152, 4;
	shl.b32 	%r3158, %r3156, 1;
	xor.b32  	%r3159, %r3158, %r3157;
	xor.b32  	%r3160, %r3159, %r3156;
	xor.b32  	%r3161, %r3160, %r3152;
	add.s32 	%r3162, %r5759, %r3161;
	add.s32 	%r3163, %r3162, 2174622;
	cvt.rn.f32.u32 	%f1478, %r3163;
	fma.rn.f32 	%f1479, %f1478, 0f2F800000, 0f2F000000;
	mul.f32 	%f1480, %f1479, %f1479;
	fma.rn.f32 	%f1481, %f1477, %f1477, %f1480;
	sqrt.rn.f32 	%f1482, %f1481;
	setp.le.f32 	%p209, %f1482, 0f3F800000;
	add.f32 	%f1483, %f2859, 0f3F800000;
	selp.f32 	%f2859, %f1483, %f2859, %p209;
$L__BB2_163:
	setp.lt.u32 	%p210, %r540, 3;
	mul.f32 	%f224, %f2859, 0f40800000;
	add.s32 	%r3166, %r547, 512;
	xor.b32  	%r3167, %r3166, -1429050551;
	mul.lo.s32 	%r3168, %r3167, 1099087573;
	add.s32 	%r5767, %r3168, 5783321;
	xor.b32  	%r5770, %r3168, 362436069;
	add.s32 	%r5771, %r3168, 123456789;
	add.s32 	%r5772, %r3168, -638133224;
	mov.b32 	%r5769, -123459836;
	mov.b32 	%r5768, -589760388;
	mov.f32 	%f2863, 0f00000000;
	@%p210 bra 	$L__BB2_166;
	mov.b32 	%r5766, 0;
	mov.b32 	%r5769, -123459836;
	mov.b32 	%r5768, -589760388;
	mov.f32 	%f2863, 0f00000000;
$L__BB2_165:
	shr.u32 	%r3172, %r5771, 2;
	xor.b32  	%r3173, %r3172, %r5771;
	shl.b32 	%r3174, %r5767, 4;
	shl.b32 	%r3175, %r3173, 1;
	xor.b32  	%r3176, %r3175, %r3174;
	xor.b32  	%r3177, %r3176, %r3173;
	xor.b32  	%r3178, %r3177, %r5767;
	add.s32 	%r3179, %r5772, %r3178;
	add.s32 	%r3180, %r3179, 362437;
	cvt.rn.f32.u32 	%f1487, %r3180;
	fma.rn.f32 	%f1488, %f1487, 0f2F800000, 0f2F000000;
	shr.u32 	%r3181, %r5770, 2;
	xor.b32  	%r3182, %r3181, %r5770;
	shl.b32 	%r3183, %r3178, 4;
	shl.b32 	%r3184, %r3182, 1;
	xor.b32  	%r3185, %r3184, %r3183;
	xor.b32  	%r3186, %r3185, %r3182;
	xor.b32  	%r3187, %r3186, %r3178;
	add.s32 	%r3188, %r5772, %r3187;
	add.s32 	%r3189, %r3188, 724874;
	cvt.rn.f32.u32 	%f1489, %r3189;
	fma.rn.f32 	%f1490, %f1489, 0f2F800000, 0f2F000000;
	mul.f32 	%f1491, %f1490, %f1490;
	fma.rn.f32 	%f1492, %f1488, %f1488, %f1491;
	sqrt.rn.f32 	%f1493, %f1492;
	setp.le.f32 	%p211, %f1493, 0f3F800000;
	add.f32 	%f1494, %f2863, 0f3F800000;
	selp.f32 	%f1495, %f1494, %f2863, %p211;
	shr.u32 	%r3190, %r5769, 2;
	xor.b32  	%r3191, %r3190, %r5769;
	shl.b32 	%r3192, %r3187, 4;
	shl.b32 	%r3193, %r3191, 1;
	xor.b32  	%r3194, %r3193, %r3192;
	xor.b32  	%r3195, %r3194, %r3191;
	xor.b32  	%r3196, %r3195, %r3187;
	add.s32 	%r3197, %r5772, %r3196;
	add.s32 	%r3198, %r3197, 1087311;
	cvt.rn.f32.u32 	%f1496, %r3198;
	fma.rn.f32 	%f1497, %f1496, 0f2F800000, 0f2F000000;
	shr.u32 	%r3199, %r5768, 2;
	xor.b32  	%r3200, %r3199, %r5768;
	shl.b32 	%r3201, %r3196, 4;
	shl.b32 	%r3202, %r3200, 1;
	xor.b32  	%r3203, %r3202, %r3201;
	xor.b32  	%r3204, %r3203, %r3200;
	xor.b32  	%r5771, %r3204, %r3196;
	add.s32 	%r3205, %r5772, %r5771;
	add.s32 	%r3206, %r3205, 1449748;
	cvt.rn.f32.u32 	%f1498, %r3206;
	fma.rn.f32 	%f1499, %f1498, 0f2F800000, 0f2F000000;
	mul.f32 	%f1500, %f1499, %f1499;
	fma.rn.f32 	%f1501, %f1497, %f1497, %f1500;
	sqrt.rn.f32 	%f1502, %f1501;
	setp.le.f32 	%p212, %f1502, 0f3F800000;
	add.f32 	%f1503, %f1495, 0f3F800000;
	selp.f32 	%f1504, %f1503, %f1495, %p212;
	shr.u32 	%r3207, %r5767, 2;
	xor.b32  	%r3208, %r3207, %r5767;
	shl.b32 	%r3209, %r5771, 4;
	shl.b32 	%r3210, %r3208, 1;
	xor.b32  	%r3211, %r3210, %r3209;
	xor.b32  	%r3212, %r3211, %r3208;
	xor.b32  	%r5770, %r3212, %r5771;
	add.s32 	%r3213, %r5772, %r5770;
	add.s32 	%r3214, %r3213, 1812185;
	cvt.rn.f32.u32 	%f1505, %r3214;
	fma.rn.f32 	%f1506, %f1505, 0f2F800000, 0f2F000000;
	shr.u32 	%r3215, %r3178, 2;
	xor.b32  	%r3216, %r3215, %r3178;
	shl.b32 	%r3217, %r5770, 4;
	shl.b32 	%r3218, %r3216, 1;
	xor.b32  	%r3219, %r3218, %r3217;
	xor.b32  	%r3220, %r3219, %r3216;
	xor.b32  	%r5769, %r3220, %r5770;
	add.s32 	%r3221, %r5772, %r5769;
	add.s32 	%r3222, %r3221, 2174622;
	cvt.rn.f32.u32 	%f1507, %r3222;
	fma.rn.f32 	%f1508, %f1507, 0f2F800000, 0f2F000000;
	mul.f32 	%f1509, %f1508, %f1508;
	fma.rn.f32 	%f1510, %f1506, %f1506, %f1509;
	sqrt.rn.f32 	%f1511, %f1510;
	setp.le.f32 	%p213, %f1511, 0f3F800000;
	add.f32 	%f1512, %f1504, 0f3F800000;
	selp.f32 	%f1513, %f1512, %f1504, %p213;
	shr.u32 	%r3223, %r3187, 2;
	xor.b32  	%r3224, %r3223, %r3187;
	shl.b32 	%r3225, %r5769, 4;
	shl.b32 	%r3226, %r3224, 1;
	xor.b32  	%r3227, %r3226, %r3225;
	xor.b32  	%r3228, %r3227, %r3224;
	xor.b32  	%r5768, %r3228, %r5769;
	add.s32 	%r3229, %r5772, %r5768;
	add.s32 	%r3230, %r3229, 2537059;
	cvt.rn.f32.u32 	%f1514, %r3230;
	fma.rn.f32 	%f1515, %f1514, 0f2F800000, 0f2F000000;
	shr.u32 	%r3231, %r3196, 2;
	xor.b32  	%r3232, %r3231, %r3196;
	shl.b32 	%r3233, %r5768, 4;
	shl.b32 	%r3234, %r3232, 1;
	xor.b32  	%r3235, %r3234, %r3233;
	xor.b32  	%r3236, %r3235, %r3232;
	xor.b32  	%r5767, %r3236, %r5768;
	add.s32 	%r5772, %r5772, 2899496;
	add.s32 	%r3237, %r5767, %r5772;
	cvt.rn.f32.u32 	%f1516, %r3237;
	fma.rn.f32 	%f1517, %f1516, 0f2F800000, 0f2F000000;
	mul.f32 	%f1518, %f1517, %f1517;
	fma.rn.f32 	%f1519, %f1515, %f1515, %f1518;
	sqrt.rn.f32 	%f1520, %f1519;
	setp.le.f32 	%p214, %f1520, 0f3F800000;
	add.f32 	%f1521, %f1513, 0f3F800000;
	selp.f32 	%f2863, %f1521, %f1513, %p214;
	add.s32 	%r5766, %r5766, 4;
	setp.ne.s32 	%p215, %r5766, %r542;
	@%p215 bra 	$L__BB2_165;
$L__BB2_166:
	setp.eq.s32 	%p216, %r541, 0;
	@%p216 bra 	$L__BB2_170;
	setp.eq.s32 	%p217, %r541, 1;
	shr.u32 	%r3238, %r5771, 2;
	xor.b32  	%r3239, %r3238, %r5771;
	shl.b32 	%r3240, %r5767, 4;
	shl.b32 	%r3241, %r3239, 1;
	xor.b32  	%r3242, %r3241, %r3240;
	xor.b32  	%r3243, %r3242, %r3239;
	xor.b32  	%r599, %r3243, %r5767;
	add.s32 	%r3244, %r5772, %r599;
	add.s32 	%r3245, %r3244, 362437;
	cvt.rn.f32.u32 	%f1522, %r3245;
	fma.rn.f32 	%f1523, %f1522, 0f2F800000, 0f2F000000;
	shr.u32 	%r3246, %r5770, 2;
	xor.b32  	%r3247, %r3246, %r5770;
	shl.b32 	%r3248, %r599, 4;
	shl.b32 	%r3249, %r3247, 1;
	xor.b32  	%r3250, %r3249, %r3248;
	xor.b32  	%r3251, %r3250, %r3247;
	xor.b32  	%r600, %r3251, %r599;
	add.s32 	%r3252, %r5772, %r600;
	add.s32 	%r3253, %r3252, 724874;
	cvt.rn.f32.u32 	%f1524, %r3253;
	fma.rn.f32 	%f1525, %f1524, 0f2F800000, 0f2F000000;
	mul.f32 	%f1526, %f1525, %f1525;
	fma.rn.f32 	%f1527, %f1523, %f1523, %f1526;
	sqrt.rn.f32 	%f1528, %f1527;
	setp.le.f32 	%p218, %f1528, 0f3F800000;
	add.f32 	%f1529, %f2863, 0f3F800000;
	selp.f32 	%f2863, %f1529, %f2863, %p218;
	@%p217 bra 	$L__BB2_170;
	setp.eq.s32 	%p219, %r541, 2;
	shr.u32 	%r3254, %r5769, 2;
	xor.b32  	%r3255, %r3254, %r5769;
	shl.b32 	%r3256, %r600, 4;
	shl.b32 	%r3257, %r3255, 1;
	xor.b32  	%r3258, %r3257, %r3256;
	xor.b32  	%r3259, %r3258, %r3255;
	xor.b32  	%r3260, %r3259, %r600;
	add.s32 	%r3261, %r5772, %r3260;
	add.s32 	%r3262, %r3261, 1087311;
	cvt.rn.f32.u32 	%f1530, %r3262;
	fma.rn.f32 	%f1531, %f1530, 0f2F800000, 0f2F000000;
	shr.u32 	%r3263, %r5768, 2;
	xor.b32  	%r3264, %r3263, %r5768;
	shl.b32 	%r3265, %r3260, 4;
	shl.b32 	%r3266, %r3264, 1;
	xor.b32  	%r3267, %r3266, %r3265;
	xor.b32  	%r3268, %r3267, %r3264;
	xor.b32  	%r601, %r3268, %r3260;
	add.s32 	%r3269, %r5772, %r601;
	add.s32 	%r3270, %r3269, 1449748;
	cvt.rn.f32.u32 	%f1532, %r3270;
	fma.rn.f32 	%f1533, %f1532, 0f2F800000, 0f2F000000;
	mul.f32 	%f1534, %f1533, %f1533;
	fma.rn.f32 	%f1535, %f1531, %f1531, %f1534;
	sqrt.rn.f32 	%f1536, %f1535;
	setp.le.f32 	%p220, %f1536, 0f3F800000;
	add.f32 	%f1537, %f2863, 0f3F800000;
	selp.f32 	%f2863, %f1537, %f2863, %p220;
	@%p219 bra 	$L__BB2_170;
	shr.u32 	%r3271, %r5767, 2;
	xor.b32  	%r3272, %r3271, %r5767;
	shl.b32 	%r3273, %r601, 4;
	shl.b32 	%r3274, %r3272, 1;
	xor.b32  	%r3275, %r3274, %r3273;
	xor.b32  	%r3276, %r3275, %r3272;
	xor.b32  	%r3277, %r3276, %r601;
	add.s32 	%r3278, %r5772, %r3277;
	add.s32 	%r3279, %r3278, 1812185;
	cvt.rn.f32.u32 	%f1538, %r3279;
	fma.rn.f32 	%f1539, %f1538, 0f2F800000, 0f2F000000;
	shr.u32 	%r3280, %r599, 2;
	xor.b32  	%r3281, %r3280, %r599;
	shl.b32 	%r3282, %r3277, 4;
	shl.b32 	%r3283, %r3281, 1;
	xor.b32  	%r3284, %r3283, %r3282;
	xor.b32  	%r3285, %r3284, %r3281;
	xor.b32  	%r3286, %r3285, %r3277;
	add.s32 	%r3287, %r5772, %r3286;
	add.s32 	%r3288, %r3287, 2174622;
	cvt.rn.f32.u32 	%f1540, %r3288;
	fma.rn.f32 	%f1541, %f1540, 0f2F800000, 0f2F000000;
	mul.f32 	%f1542, %f1541, %f1541;
	fma.rn.f32 	%f1543, %f1539, %f1539, %f1542;
	sqrt.rn.f32 	%f1544, %f1543;
	setp.le.f32 	%p221, %f1544, 0f3F800000;
	add.f32 	%f1545, %f2863, 0f3F800000;
	selp.f32 	%f2863, %f1545, %f2863, %p221;
$L__BB2_170:
	setp.lt.u32 	%p222, %r540, 3;
	mul.f32 	%f233, %f2863, 0f40800000;
	add.s32 	%r3291, %r547, 1024;
	xor.b32  	%r3292, %r3291, -1429050551;
	mul.lo.s32 	%r3293, %r3292, 1099087573;
	add.s32 	%r5780, %r3293, 5783321;
	xor.b32  	%r5783, %r3293, 362436069;
	add.s32 	%r5784, %r3293, 123456789;
	add.s32 	%r5785, %r3293, -638133224;
	mov.b32 	%r5782, -123459836;
	mov.b32 	%r5781, -589760388;
	mov.f32 	%f2867, 0f00000000;
	@%p222 bra 	$L__BB2_173;
	mov.b32 	%r5779, 0;
	mov.b32 	%r5782, -123459836;
	mov.b32 	%r5781, -589760388;
	mov.f32 	%f2867, 0f00000000;
$L__BB2_172:
	shr.u32 	%r3297, %r5784, 2;
	xor.b32  	%r3298, %r3297, %r5784;
	shl.b32 	%r3299, %r5780, 4;
	shl.b32 	%r3300, %r3298, 1;
	xor.b32  	%r3301, %r3300, %r3299;
	xor.b32  	%r3302, %r3301, %r3298;
	xor.b32  	%r3303, %r3302, %r5780;
	add.s32 	%r3304, %r5785, %r3303;
	add.s32 	%r3305, %r3304, 362437;
	cvt.rn.f32.u32 	%f1549, %r3305;
	fma.rn.f32 	%f1550, %f1549, 0f2F800000, 0f2F000000;
	shr.u32 	%r3306, %r5783, 2;
	xor.b32  	%r3307, %r3306, %r5783;
	shl.b32 	%r3308, %r3303, 4;
	shl.b32 	%r3309, %r3307, 1;
	xor.b32  	%r3310, %r3309, %r3308;
	xor.b32  	%r3311, %r3310, %r3307;
	xor.b32  	%r3312, %r3311, %r3303;
	add.s32 	%r3313, %r5785, %r3312;
	add.s32 	%r3314, %r3313, 724874;
	cvt.rn.f32.u32 	%f1551, %r3314;
	fma.rn.f32 	%f1552, %f1551, 0f2F800000, 0f2F000000;
	mul.f32 	%f1553, %f1552, %f1552;
	fma.rn.f32 	%f1554, %f1550, %f1550, %f1553;
	sqrt.rn.f32 	%f1555, %f1554;
	setp.le.f32 	%p223, %f1555, 0f3F800000;
	add.f32 	%f1556, %f2867, 0f3F800000;
	selp.f32 	%f1557, %f1556, %f2867, %p223;
	shr.u32 	%r3315, %r5782, 2;
	xor.b32  	%r3316, %r3315, %r5782;
	shl.b32 	%r3317, %r3312, 4;
	shl.b32 	%r3318, %r3316, 1;
	xor.b32  	%r3319, %r3318, %r3317;
	xor.b32  	%r3320, %r3319, %r3316;
	xor.b32  	%r3321, %r3320, %r3312;
	add.s32 	%r3322, %r5785, %r3321;
	add.s32 	%r3323, %r3322, 1087311;
	cvt.rn.f32.u32 	%f1558, %r3323;
	fma.rn.f32 	%f1559, %f1558, 0f2F800000, 0f2F000000;
	shr.u32 	%r3324, %r5781, 2;
	xor.b32  	%r3325, %r3324, %r5781;
	shl.b32 	%r3326, %r3321, 4;
	shl.b32 	%r3327, %r3325, 1;
	xor.b32  	%r3328, %r3327, %r3326;
	xor.b32  	%r3329, %r3328, %r3325;
	xor.b32  	%r5784, %r3329, %r3321;
	add.s32 	%r3330, %r5785, %r5784;
	add.s32 	%r3331, %r3330, 1449748;
	cvt.rn.f32.u32 	%f1560, %r3331;
	fma.rn.f32 	%f1561, %f1560, 0f2F800000, 0f2F000000;
	mul.f32 	%f1562, %f1561, %f1561;
	fma.rn.f32 	%f1563, %f1559, %f1559, %f1562;
	sqrt.rn.f32 	%f1564, %f1563;
	setp.le.f32 	%p224, %f1564, 0f3F800000;
	add.f32 	%f1565, %f1557, 0f3F800000;
	selp.f32 	%f1566, %f1565, %f1557, %p224;
	shr.u32 	%r3332, %r5780, 2;
	xor.b32  	%r3333, %r3332, %r5780;
	shl.b32 	%r3334, %r5784, 4;
	shl.b32 	%r3335, %r3333, 1;
	xor.b32  	%r3336, %r3335, %r3334;
	xor.b32  	%r3337, %r3336, %r3333;
	xor.b32  	%r5783, %r3337, %r5784;
	add.s32 	%r3338, %r5785, %r5783;
	add.s32 	%r3339, %r3338, 1812185;
	cvt.rn.f32.u32 	%f1567, %r3339;
	fma.rn.f32 	%f1568, %f1567, 0f2F800000, 0f2F000000;
	shr.u32 	%r3340, %r3303, 2;
	xor.b32  	%r3341, %r3340, %r3303;
	shl.b32 	%r3342, %r5783, 4;
	shl.b32 	%r3343, %r3341, 1;
	xor.b32  	%r3344, %r3343, %r3342;
	xor.b32  	%r3345, %r3344, %r3341;
	xor.b32  	%r5782, %r3345, %r5783;
	add.s32 	%r3346, %r5785, %r5782;
	add.s32 	%r3347, %r3346, 2174622;
	cvt.rn.f32.u32 	%f1569, %r3347;
	fma.rn.f32 	%f1570, %f1569, 0f2F800000, 0f2F000000;
	mul.f32 	%f1571, %f1570, %f1570;
	fma.rn.f32 	%f1572, %f1568, %f1568, %f1571;
	sqrt.rn.f32 	%f1573, %f1572;
	setp.le.f32 	%p225, %f1573, 0f3F800000;
	add.f32 	%f1574, %f1566, 0f3F800000;
	selp.f32 	%f1575, %f1574, %f1566, %p225;
	shr.u32 	%r3348, %r3312, 2;
	xor.b32  	%r3349, %r3348, %r3312;
	shl.b32 	%r3350, %r5782, 4;
	shl.b32 	%r3351, %r3349, 1;
	xor.b32  	%r3352, %r3351, %r3350;
	xor.b32  	%r3353, %r3352, %r3349;
	xor.b32  	%r5781, %r3353, %r5782;
	add.s32 	%r3354, %r5785, %r5781;
	add.s32 	%r3355, %r3354, 2537059;
	cvt.rn.f32.u32 	%f1576, %r3355;
	fma.rn.f32 	%f1577, %f1576, 0f2F800000, 0f2F000000;
	shr.u32 	%r3356, %r3321, 2;
	xor.b32  	%r3357, %r3356, %r3321;
	shl.b32 	%r3358, %r5781, 4;
	shl.b32 	%r3359, %r3357, 1;
	xor.b32  	%r3360, %r3359, %r3358;
	xor.b32  	%r3361, %r3360, %r3357;
	xor.b32  	%r5780, %r3361, %r5781;
	add.s32 	%r5785, %r5785, 2899496;
	add.s32 	%r3362, %r5780, %r5785;
	cvt.rn.f32.u32 	%f1578, %r3362;
	fma.rn.f32 	%f1579, %f1578, 0f2F800000, 0f2F000000;
	mul.f32 	%f1580, %f1579, %f1579;
	fma.rn.f32 	%f1581, %f1577, %f1577, %f1580;
	sqrt.rn.f32 	%f1582, %f1581;
	setp.le.f32 	%p226, %f1582, 0f3F800000;
	add.f32 	%f1583, %f1575, 0f3F800000;
	selp.f32 	%f2867, %f1583, %f1575, %p226;
	add.s32 	%r5779, %r5779, 4;
	setp.ne.s32 	%p227, %r5779, %r542;
	@%p227 bra 	$L__BB2_172;
$L__BB2_173:
	setp.eq.s32 	%p228, %r541, 0;
	@%p228 bra 	$L__BB2_177;
	setp.eq.s32 	%p229, %r541, 1;
	shr.u32 	%r3363, %r5784, 2;
	xor.b32  	%r3364, %r3363, %r5784;
	shl.b32 	%r3365, %r5780, 4;
	shl.b32 	%r3366, %r3364, 1;
	xor.b32  	%r3367, %r3366, %r3365;
	xor.b32  	%r3368, %r3367, %r3364;
	xor.b32  	%r626, %r3368, %r5780;
	add.s32 	%r3369, %r5785, %r626;
	add.s32 	%r3370, %r3369, 362437;
	cvt.rn.f32.u32 	%f1584, %r3370;
	fma.rn.f32 	%f1585, %f1584, 0f2F800000, 0f2F000000;
	shr.u32 	%r3371, %r5783, 2;
	xor.b32  	%r3372, %r3371, %r5783;
	shl.b32 	%r3373, %r626, 4;
	shl.b32 	%r3374, %r3372, 1;
	xor.b32  	%r3375, %r3374, %r3373;
	xor.b32  	%r3376, %r3375, %r3372;
	xor.b32  	%r627, %r3376, %r626;
	add.s32 	%r3377, %r5785, %r627;
	add.s32 	%r3378, %r3377, 724874;
	cvt.rn.f32.u32 	%f1586, %r3378;
	fma.rn.f32 	%f1587, %f1586, 0f2F800000, 0f2F000000;
	mul.f32 	%f1588, %f1587, %f1587;
	fma.rn.f32 	%f1589, %f1585, %f1585, %f1588;
	sqrt.rn.f32 	%f1590, %f1589;
	setp.le.f32 	%p230, %f1590, 0f3F800000;
	add.f32 	%f1591, %f2867, 0f3F800000;
	selp.f32 	%f2867, %f1591, %f2867, %p230;
	@%p229 bra 	$L__BB2_177;
	setp.eq.s32 	%p231, %r541, 2;
	shr.u32 	%r3379, %r5782, 2;
	xor.b32  	%r3380, %r3379, %r5782;
	shl.b32 	%r3381, %r627, 4;
	shl.b32 	%r3382, %r3380, 1;
	xor.b32  	%r3383, %r3382, %r3381;
	xor.b32  	%r3384, %r3383, %r3380;
	xor.b32  	%r3385, %r3384, %r627;
	add.s32 	%r3386, %r5785, %r3385;
	add.s32 	%r3387, %r3386, 1087311;
	cvt.rn.f32.u32 	%f1592, %r3387;
	fma.rn.f32 	%f1593, %f1592, 0f2F800000, 0f2F000000;
	shr.u32 	%r3388, %r5781, 2;
	xor.b32  	%r3389, %r3388, %r5781;
	shl.b32 	%r3390, %r3385, 4;
	shl.b32 	%r3391, %r3389, 1;
	xor.b32  	%r3392, %r3391, %r3390;
	xor.b32  	%r3393, %r3392, %r3389;
	xor.b32  	%r628, %r3393, %r3385;
	add.s32 	%r3394, %r5785, %r628;
	add.s32 	%r3395, %r3394, 1449748;
	cvt.rn.f32.u32 	%f1594, %r3395;
	fma.rn.f32 	%f1595, %f1594, 0f2F800000, 0f2F000000;
	mul.f32 	%f1596, %f1595, %f1595;
	fma.rn.f32 	%f1597, %f1593, %f1593, %f1596;
	sqrt.rn.f32 	%f1598, %f1597;
	setp.le.f32 	%p232, %f1598, 0f3F800000;
	add.f32 	%f1599, %f2867, 0f3F800000;
	selp.f32 	%f2867, %f1599, %f2867, %p232;
	@%p231 bra 	$L__BB2_177;
	shr.u32 	%r3396, %r5780, 2;
	xor.b32  	%r3397, %r3396, %r5780;
	shl.b32 	%r3398, %r628, 4;
	shl.b32 	%r3399, %r3397, 1;
	xor.b32  	%r3400, %r3399, %r3398;
	xor.b32  	%r3401, %r3400, %r3397;
	xor.b32  	%r3402, %r3401, %r628;
	add.s32 	%r3403, %r5785, %r3402;
	add.s32 	%r3404, %r3403, 1812185;
	cvt.rn.f32.u32 	%f1600, %r3404;
	fma.rn.f32 	%f1601, %f1600, 0f2F800000, 0f2F000000;
	shr.u32 	%r3405, %r626, 2;
	xor.b32  	%r3406, %r3405, %r626;
	shl.b32 	%r3407, %r3402, 4;
	shl.b32 	%r3408, %r3406, 1;
	xor.b32  	%r3409, %r3408, %r3407;
	xor.b32  	%r3410, %r3409, %r3406;
	xor.b32  	%r3411, %r3410, %r3402;
	add.s32 	%r3412, %r5785, %r3411;
	add.s32 	%r3413, %r3412, 2174622;
	cvt.rn.f32.u32 	%f1602, %r3413;
	fma.rn.f32 	%f1603, %f1602, 0f2F800000, 0f2F000000;
	mul.f32 	%f1604, %f1603, %f1603;
	fma.rn.f32 	%f1605, %f1601, %f1601, %f1604;
	sqrt.rn.f32 	%f1606, %f1605;
	setp.le.f32 	%p233, %f1606, 0f3F800000;
	add.f32 	%f1607, %f2867, 0f3F800000;
	selp.f32 	%f2867, %f1607, %f2867, %p233;
$L__BB2_177:
	setp.lt.u32 	%p234, %r540, 3;
	mul.f32 	%f242, %f2867, 0f40800000;
	add.s32 	%r3416, %r547, 1536;
	xor.b32  	%r3417, %r3416, -1429050551;
	mul.lo.s32 	%r3418, %r3417, 1099087573;
	add.s32 	%r5793, %r3418, 5783321;
	xor.b32  	%r5796, %r3418, 362436069;
	add.s32 	%r5797, %r3418, 123456789;
	add.s32 	%r5798, %r3418, -638133224;
	mov.b32 	%r5795, -123459836;
	mov.b32 	%r5794, -589760388;
	mov.f32 	%f2871, 0f00000000;
	@%p234 bra 	$L__BB2_180;
	mov.b32 	%r5792, 0;
	mov.b32 	%r5795, -123459836;
	mov.b32 	%r5794, -589760388;
	mov.f32 	%f2871, 0f00000000;
$L__BB2_179:
	shr.u32 	%r3422, %r5797, 2;
	xor.b32  	%r3423, %r3422, %r5797;
	shl.b32 	%r3424, %r5793, 4;
	shl.b32 	%r3425, %r3423, 1;
	xor.b32  	%r3426, %r3425, %r3424;
	xor.b32  	%r3427, %r3426, %r3423;
	xor.b32  	%r3428, %r3427, %r5793;
	add.s32 	%r3429, %r5798, %r3428;
	add.s32 	%r3430, %r3429, 362437;
	cvt.rn.f32.u32 	%f1611, %r3430;
	fma.rn.f32 	%f1612, %f1611, 0f2F800000, 0f2F000000;
	shr.u32 	%r3431, %r5796, 2;
	xor.b32  	%r3432, %r3431, %r5796;
	shl.b32 	%r3433, %r3428, 4;
	shl.b32 	%r3434, %r3432, 1;
	xor.b32  	%r3435, %r3434, %r3433;
	xor.b32  	%r3436, %r3435, %r3432;
	xor.b32  	%r3437, %r3436, %r3428;
	add.s32 	%r3438, %r5798, %r3437;
	add.s32 	%r3439, %r3438, 724874;
	cvt.rn.f32.u32 	%f1613, %r3439;
	fma.rn.f32 	%f1614, %f1613, 0f2F800000, 0f2F000000;
	mul.f32 	%f1615, %f1614, %f1614;
	fma.rn.f32 	%f1616, %f1612, %f1612, %f1615;
	sqrt.rn.f32 	%f1617, %f1616;
	setp.le.f32 	%p235, %f1617, 0f3F800000;
	add.f32 	%f1618, %f2871, 0f3F800000;
	selp.f32 	%f1619, %f1618, %f2871, %p235;
	shr.u32 	%r3440, %r5795, 2;
	xor.b32  	%r3441, %r3440, %r5795;
	shl.b32 	%r3442, %r3437, 4;
	shl.b32 	%r3443, %r3441, 1;
	xor.b32  	%r3444, %r3443, %r3442;
	xor.b32  	%r3445, %r3444, %r3441;
	xor.b32  	%r3446, %r3445, %r3437;
	add.s32 	%r3447, %r5798, %r3446;
	add.s32 	%r3448, %r3447, 1087311;
	cvt.rn.f32.u32 	%f1620, %r3448;
	fma.rn.f32 	%f1621, %f1620, 0f2F800000, 0f2F000000;
	shr.u32 	%r3449, %r5794, 2;
	xor.b32  	%r3450, %r3449, %r5794;
	shl.b32 	%r3451, %r3446, 4;
	shl.b32 	%r3452, %r3450, 1;
	xor.b32  	%r3453, %r3452, %r3451;
	xor.b32  	%r3454, %r3453, %r3450;
	xor.b32  	%r5797, %r3454, %r3446;
	add.s32 	%r3455, %r5798, %r5797;
	add.s32 	%r3456, %r3455, 1449748;
	cvt.rn.f32.u32 	%f1622, %r3456;
	fma.rn.f32 	%f1623, %f1622, 0f2F800000, 0f2F000000;
	mul.f32 	%f1624, %f1623, %f1623;
	fma.rn.f32 	%f1625, %f1621, %f1621, %f1624;
	sqrt.rn.f32 	%f1626, %f1625;
	setp.le.f32 	%p236, %f1626, 0f3F800000;
	add.f32 	%f1627, %f1619, 0f3F800000;
	selp.f32 	%f1628, %f1627, %f1619, %p236;
	shr.u32 	%r3457, %r5793, 2;
	xor.b32  	%r3458, %r3457, %r5793;
	shl.b32 	%r3459, %r5797, 4;
	shl.b32 	%r3460, %r3458, 1;
	xor.b32  	%r3461, %r3460, %r3459;
	xor.b32  	%r3462, %r3461, %r3458;
	xor.b32  	%r5796, %r3462, %r5797;
	add.s32 	%r3463, %r5798, %r5796;
	add.s32 	%r3464, %r3463, 1812185;
	cvt.rn.f32.u32 	%f1629, %r3464;
	fma.rn.f32 	%f1630, %f1629, 0f2F800000, 0f2F000000;
	shr.u32 	%r3465, %r3428, 2;
	xor.b32  	%r3466, %r3465, %r3428;
	shl.b32 	%r3467, %r5796, 4;
	shl.b32 	%r3468, %r3466, 1;
	xor.b32  	%r3469, %r3468, %r3467;
	xor.b32  	%r3470, %r3469, %r3466;
	xor.b32  	%r5795, %r3470, %r5796;
	add.s32 	%r3471, %r5798, %r5795;
	add.s32 	%r3472, %r3471, 2174622;
	cvt.rn.f32.u32 	%f1631, %r3472;
	fma.rn.f32 	%f1632, %f1631, 0f2F800000, 0f2F000000;
	mul.f32 	%f1633, %f1632, %f1632;
	fma.rn.f32 	%f1634, %f1630, %f1630, %f1633;
	sqrt.rn.f32 	%f1635, %f1634;
	setp.le.f32 	%p237, %f1635, 0f3F800000;
	add.f32 	%f1636, %f1628, 0f3F800000;
	selp.f32 	%f1637, %f1636, %f1628, %p237;
	shr.u32 	%r3473, %r3437, 2;
	xor.b32  	%r3474, %r3473, %r3437;
	shl.b32 	%r3475, %r5795, 4;
	shl.b32 	%r3476, %r3474, 1;
	xor.b32  	%r3477, %r3476, %r3475;
	xor.b32  	%r3478, %r3477, %r3474;
	xor.b32  	%r5794, %r3478, %r5795;
	add.s32 	%r3479, %r5798, %r5794;
	add.s32 	%r3480, %r3479, 2537059;
	cvt.rn.f32.u32 	%f1638, %r3480;
	fma.rn.f32 	%f1639, %f1638, 0f2F800000, 0f2F000000;
	shr.u32 	%r3481, %r3446, 2;
	xor.b32  	%r3482, %r3481, %r3446;
	shl.b32 	%r3483, %r5794, 4;
	shl.b32 	%r3484, %r3482, 1;
	xor.b32  	%r3485, %r3484, %r3483;
	xor.b32  	%r3486, %r3485, %r3482;
	xor.b32  	%r5793, %r3486, %r5794;
	add.s32 	%r5798, %r5798, 2899496;
	add.s32 	%r3487, %r5793, %r5798;
	cvt.rn.f32.u32 	%f1640, %r3487;
	fma.rn.f32 	%f1641, %f1640, 0f2F800000, 0f2F000000;
	mul.f32 	%f1642, %f1641, %f1641;
	fma.rn.f32 	%f1643, %f1639, %f1639, %f1642;
	sqrt.rn.f32 	%f1644, %f1643;
	setp.le.f32 	%p238, %f1644, 0f3F800000;
	add.f32 	%f1645, %f1637, 0f3F800000;
	selp.f32 	%f2871, %f1645, %f1637, %p238;
	add.s32 	%r5792, %r5792, 4;
	setp.ne.s32 	%p239, %r5792, %r542;
	@%p239 bra 	$L__BB2_179;
$L__BB2_180:
	setp.eq.s32 	%p240, %r541, 0;
	@%p240 bra 	$L__BB2_184;
	setp.eq.s32 	%p241, %r541, 1;
	shr.u32 	%r3488, %r5797, 2;
	xor.b32  	%r3489, %r3488, %r5797;
	shl.b32 	%r3490, %r5793, 4;
	shl.b32 	%r3491, %r3489, 1;
	xor.b32  	%r3492, %r3491, %r3490;
	xor.b32  	%r3493, %r3492, %r3489;
	xor.b32  	%r653, %r3493, %r5793;
	add.s32 	%r3494, %r5798, %r653;
	add.s32 	%r3495, %r3494, 362437;
	cvt.rn.f32.u32 	%f1646, %r3495;
	fma.rn.f32 	%f1647, %f1646, 0f2F800000, 0f2F000000;
	shr.u32 	%r3496, %r5796, 2;
	xor.b32  	%r3497, %r3496, %r5796;
	shl.b32 	%r3498, %r653, 4;
	shl.b32 	%r3499, %r3497, 1;
	xor.b32  	%r3500, %r3499, %r3498;
	xor.b32  	%r3501, %r3500, %r3497;
	xor.b32  	%r654, %r3501, %r653;
	add.s32 	%r3502, %r5798, %r654;
	add.s32 	%r3503, %r3502, 724874;
	cvt.rn.f32.u32 	%f1648, %r3503;
	fma.rn.f32 	%f1649, %f1648, 0f2F800000, 0f2F000000;
	mul.f32 	%f1650, %f1649, %f1649;
	fma.rn.f32 	%f1651, %f1647, %f1647, %f1650;
	sqrt.rn.f32 	%f1652, %f1651;
	setp.le.f32 	%p242, %f1652, 0f3F800000;
	add.f32 	%f1653, %f2871, 0f3F800000;
	selp.f32 	%f2871, %f1653, %f2871, %p242;
	@%p241 bra 	$L__BB2_184;
	setp.eq.s32 	%p243, %r541, 2;
	shr.u32 	%r3504, %r5795, 2;
	xor.b32  	%r3505, %r3504, %r5795;
	shl.b32 	%r3506, %r654, 4;
	shl.b32 	%r3507, %r3505, 1;
	xor.b32  	%r3508, %r3507, %r3506;
	xor.b32  	%r3509, %r3508, %r3505;
	xor.b32  	%r3510, %r3509, %r654;
	add.s32 	%r3511, %r5798, %r3510;
	add.s32 	%r3512, %r3511, 1087311;
	cvt.rn.f32.u32 	%f1654, %r3512;
	fma.rn.f32 	%f1655, %f1654, 0f2F800000, 0f2F000000;
	shr.u32 	%r3513, %r5794, 2;
	xor.b32  	%r3514, %r3513, %r5794;
	shl.b32 	%r3515, %r3510, 4;
	shl.b32 	%r3516, %r3514, 1;
	xor.b32  	%r3517, %r3516, %r3515;
	xor.b32  	%r3518, %r3517, %r3514;
	xor.b32  	%r655, %r3518, %r3510;
	add.s32 	%r3519, %r5798, %r655;
	add.s32 	%r3520, %r3519, 1449748;
	cvt.rn.f32.u32 	%f1656, %r3520;
	fma.rn.f32 	%f1657, %f1656, 0f2F800000, 0f2F000000;
	mul.f32 	%f1658, %f1657, %f1657;
	fma.rn.f32 	%f1659, %f1655, %f1655, %f1658;
	sqrt.rn.f32 	%f1660, %f1659;
	setp.le.f32 	%p244, %f1660, 0f3F800000;
	add.f32 	%f1661, %f2871, 0f3F800000;
	selp.f32 	%f2871, %f1661, %f2871, %p244;
	@%p243 bra 	$L__BB2_184;
	shr.u32 	%r3521, %r5793, 2;
	xor.b32  	%r3522, %r3521, %r5793;
	shl.b32 	%r3523, %r655, 4;
	shl.b32 	%r3524, %r3522, 1;
	xor.b32  	%r3525, %r3524, %r3523;
	xor.b32  	%r3526, %r3525, %r3522;
	xor.b32  	%r3527, %r3526, %r655;
	add.s32 	%r3528, %r5798, %r3527;
	add.s32 	%r3529, %r3528, 1812185;
	cvt.rn.f32.u32 	%f1662, %r3529;
	fma.rn.f32 	%f1663, %f1662, 0f2F800000, 0f2F000000;
	shr.u32 	%r3530, %r653, 2;
	xor.b32  	%r3531, %r3530, %r653;
	shl.b32 	%r3532, %r3527, 4;
	shl.b32 	%r3533, %r3531, 1;
	xor.b32  	%r3534, %r3533, %r3532;
	xor.b32  	%r3535, %r3534, %r3531;
	xor.b32  	%r3536, %r3535, %r3527;
	add.s32 	%r3537, %r5798, %r3536;
	add.s32 	%r3538, %r3537, 2174622;
	cvt.rn.f32.u32 	%f1664, %r3538;
	fma.rn.f32 	%f1665, %f1664, 0f2F800000, 0f2F000000;
	mul.f32 	%f1666, %f1665, %f1665;
	fma.rn.f32 	%f1667, %f1663, %f1663, %f1666;
	sqrt.rn.f32 	%f1668, %f1667;
	setp.le.f32 	%p245, %f1668, 0f3F800000;
	add.f32 	%f1669, %f2871, 0f3F800000;
	selp.f32 	%f2871, %f1669, %f2871, %p245;
$L__BB2_184:
	mul.f32 	%f251, %f2871, 0f40800000;
	add.s32 	%r3541, %r547, 2048;
	xor.b32  	%r3542, %r3541, -1429050551;
	mul.lo.s32 	%r3543, %r3542, 1099087573;
	add.s32 	%r5806, %r3543, 5783321;
	xor.b32  	%r5809, %r3543, 362436069;
	add.s32 	%r5810, %r3543, 123456789;
	add.s32 	%r5811, %r3543, -638133224;
	mov.b32 	%r5808, -123459836;
	mov.b32 	%r5807, -589760388;
	mov.f32 	%f2875, 0f00000000;
	@%p234 bra 	$L__BB2_187;
	mov.b32 	%r5805, 0;
	mov.b32 	%r5808, -123459836;
	mov.b32 	%r5807, -589760388;
	mov.f32 	%f2875, 0f00000000;
$L__BB2_186:
	shr.u32 	%r3547, %r5810, 2;
	xor.b32  	%r3548, %r3547, %r5810;
	shl.b32 	%r3549, %r5806, 4;
	shl.b32 	%r3550, %r3548, 1;
	xor.b32  	%r3551, %r3550, %r3549;
	xor.b32  	%r3552, %r3551, %r3548;
	xor.b32  	%r3553, %r3552, %r5806;
	add.s32 	%r3554, %r5811, %r3553;
	add.s32 	%r3555, %r3554, 362437;
	cvt.rn.f32.u32 	%f1673, %r3555;
	fma.rn.f32 	%f1674, %f1673, 0f2F800000, 0f2F000000;
	shr.u32 	%r3556, %r5809, 2;
	xor.b32  	%r3557, %r3556, %r5809;
	shl.b32 	%r3558, %r3553, 4;
	shl.b32 	%r3559, %r3557, 1;
	xor.b32  	%r3560, %r3559, %r3558;
	xor.b32  	%r3561, %r3560, %r3557;
	xor.b32  	%r3562, %r3561, %r3553;
	add.s32 	%r3563, %r5811, %r3562;
	add.s32 	%r3564, %r3563, 724874;
	cvt.rn.f32.u32 	%f1675, %r3564;
	fma.rn.f32 	%f1676, %f1675, 0f2F800000, 0f2F000000;
	mul.f32 	%f1677, %f1676, %f1676;
	fma.rn.f32 	%f1678, %f1674, %f1674, %f1677;
	sqrt.rn.f32 	%f1679, %f1678;
	setp.le.f32 	%p247, %f1679, 0f3F800000;
	add.f32 	%f1680, %f2875, 0f3F800000;
	selp.f32 	%f1681, %f1680, %f2875, %p247;
	shr.u32 	%r3565, %r5808, 2;
	xor.b32  	%r3566, %r3565, %r5808;
	shl.b32 	%r3567, %r3562, 4;
	shl.b32 	%r3568, %r3566, 1;
	xor.b32  	%r3569, %r3568, %r3567;
	xor.b32  	%r3570, %r3569, %r3566;
	xor.b32  	%r3571, %r3570, %r3562;
	add.s32 	%r3572, %r5811, %r3571;
	add.s32 	%r3573, %r3572, 1087311;
	cvt.rn.f32.u32 	%f1682, %r3573;
	fma.rn.f32 	%f1683, %f1682, 0f2F800000, 0f2F000000;
	shr.u32 	%r3574, %r5807, 2;
	xor.b32  	%r3575, %r3574, %r5807;
	shl.b32 	%r3576, %r3571, 4;
	shl.b32 	%r3577, %r3575, 1;
	xor.b32  	%r3578, %r3577, %r3576;
	xor.b32  	%r3579, %r3578, %r3575;
	xor.b32  	%r5810, %r3579, %r3571;
	add.s32 	%r3580, %r5811, %r5810;
	add.s32 	%r3581, %r3580, 1449748;
	cvt.rn.f32.u32 	%f1684, %r3581;
	fma.rn.f32 	%f1685, %f1684, 0f2F800000, 0f2F000000;
	mul.f32 	%f1686, %f1685, %f1685;
	fma.rn.f32 	%f1687, %f1683, %f1683, %f1686;
	sqrt.rn.f32 	%f1688, %f1687;
	setp.le.f32 	%p248, %f1688, 0f3F800000;
	add.f32 	%f1689, %f1681, 0f3F800000;
	selp.f32 	%f1690, %f1689, %f1681, %p248;
	shr.u32 	%r3582, %r5806, 2;
	xor.b32  	%r3583, %r3582, %r5806;
	shl.b32 	%r3584, %r5810, 4;
	shl.b32 	%r3585, %r3583, 1;
	xor.b32  	%r3586, %r3585, %r3584;
	xor.b32  	%r3587, %r3586, %r3583;
	xor.b32  	%r5809, %r3587, %r5810;
	add.s32 	%r3588, %r5811, %r5809;
	add.s32 	%r3589, %r3588, 1812185;
	cvt.rn.f32.u32 	%f1691, %r3589;
	fma.rn.f32 	%f1692, %f1691, 0f2F800000, 0f2F000000;
	shr.u32 	%r3590, %r3553, 2;
	xor.b32  	%r3591, %r3590, %r3553;
	shl.b32 	%r3592, %r5809, 4;
	shl.b32 	%r3593, %r3591, 1;
	xor.b32  	%r3594, %r3593, %r3592;
	xor.b32  	%r3595, %r3594, %r3591;
	xor.b32  	%r5808, %r3595, %r5809;
	add.s32 	%r3596, %r5811, %r5808;
	add.s32 	%r3597, %r3596, 2174622;
	cvt.rn.f32.u32 	%f1693, %r3597;
	fma.rn.f32 	%f1694, %f1693, 0f2F800000, 0f2F000000;
	mul.f32 	%f1695, %f1694, %f1694;
	fma.rn.f32 	%f1696, %f1692, %f1692, %f1695;
	sqrt.rn.f32 	%f1697, %f1696;
	setp.le.f32 	%p249, %f1697, 0f3F800000;
	add.f32 	%f1698, %f1690, 0f3F800000;
	selp.f32 	%f1699, %f1698, %f1690, %p249;
	shr.u32 	%r3598, %r3562, 2;
	xor.b32  	%r3599, %r3598, %r3562;
	shl.b32 	%r3600, %r5808, 4;
	shl.b32 	%r3601, %r3599, 1;
	xor.b32  	%r3602, %r3601, %r3600;
	xor.b32  	%r3603, %r3602, %r3599;
	xor.b32  	%r5807, %r3603, %r5808;
	add.s32 	%r3604, %r5811, %r5807;
	add.s32 	%r3605, %r3604, 2537059;
	cvt.rn.f32.u32 	%f1700, %r3605;
	fma.rn.f32 	%f1701, %f1700, 0f2F800000, 0f2F000000;
	shr.u32 	%r3606, %r3571, 2;
	xor.b32  	%r3607, %r3606, %r3571;
	shl.b32 	%r3608, %r5807, 4;
	shl.b32 	%r3609, %r3607, 1;
	xor.b32  	%r3610, %r3609, %r3608;
	xor.b32  	%r3611, %r3610, %r3607;
	xor.b32  	%r5806, %r3611, %r5807;
	add.s32 	%r5811, %r5811, 2899496;
	add.s32 	%r3612, %r5806, %r5811;
	cvt.rn.f32.u32 	%f1702, %r3612;
	fma.rn.f32 	%f1703, %f1702, 0f2F800000, 0f2F000000;
	mul.f32 	%f1704, %f1703, %f1703;
	fma.rn.f32 	%f1705, %f1701, %f1701, %f1704;
	sqrt.rn.f32 	%f1706, %f1705;
	setp.le.f32 	%p250, %f1706, 0f3F800000;
	add.f32 	%f1707, %f1699, 0f3F800000;
	selp.f32 	%f2875, %f1707, %f1699, %p250;
	add.s32 	%r5805, %r5805, 4;
	setp.ne.s32 	%p251, %r5805, %r542;
	@%p251 bra 	$L__BB2_186;
$L__BB2_187:
	@%p240 bra 	$L__BB2_191;
	setp.eq.s32 	%p253, %r541, 1;
	shr.u32 	%r3613, %r5810, 2;
	xor.b32  	%r3614, %r3613, %r5810;
	shl.b32 	%r3615, %r5806, 4;
	shl.b32 	%r3616, %r3614, 1;
	xor.b32  	%r3617, %r3616, %r3615;
	xor.b32  	%r3618, %r3617, %r3614;
	xor.b32  	%r680, %r3618, %r5806;
	add.s32 	%r3619, %r5811, %r680;
	add.s32 	%r3620, %r3619, 362437;
	cvt.rn.f32.u32 	%f1708, %r3620;
	fma.rn.f32 	%f1709, %f1708, 0f2F800000, 0f2F000000;
	shr.u32 	%r3621, %r5809, 2;
	xor.b32  	%r3622, %r3621, %r5809;
	shl.b32 	%r3623, %r680, 4;
	shl.b32 	%r3624, %r3622, 1;
	xor.b32  	%r3625, %r3624, %r3623;
	xor.b32  	%r3626, %r3625, %r3622;
	xor.b32  	%r681, %r3626, %r680;
	add.s32 	%r3627, %r5811, %r681;
	add.s32 	%r3628, %r3627, 724874;
	cvt.rn.f32.u32 	%f1710, %r3628;
	fma.rn.f32 	%f1711, %f1710, 0f2F800000, 0f2F000000;
	mul.f32 	%f1712, %f1711, %f1711;
	fma.rn.f32 	%f1713, %f1709, %f1709, %f1712;
	sqrt.rn.f32 	%f1714, %f1713;
	setp.le.f32 	%p254, %f1714, 0f3F800000;
	add.f32 	%f1715, %f2875, 0f3F800000;
	selp.f32 	%f2875, %f1715, %f2875, %p254;
	@%p253 bra 	$L__BB2_191;
	setp.eq.s32 	%p255, %r541, 2;
	shr.u32 	%r3629, %r5808, 2;
	xor.b32  	%r3630, %r3629, %r5808;
	shl.b32 	%r3631, %r681, 4;
	shl.b32 	%r3632, %r3630, 1;
	xor.b32  	%r3633, %r3632, %r3631;
	xor.b32  	%r3634, %r3633, %r3630;
	xor.b32  	%r3635, %r3634, %r681;
	add.s32 	%r3636, %r5811, %r3635;
	add.s32 	%r3637, %r3636, 1087311;
	cvt.rn.f32.u32 	%f1716, %r3637;
	fma.rn.f32 	%f1717, %f1716, 0f2F800000, 0f2F000000;
	shr.u32 	%r3638, %r5807, 2;
	xor.b32  	%r3639, %r3638, %r5807;
	shl.b32 	%r3640, %r3635, 4;
	shl.b32 	%r3641, %r3639, 1;
	xor.b32  	%r3642, %r3641, %r3640;
	xor.b32  	%r3643, %r3642, %r3639;
	xor.b32  	%r682, %r3643, %r3635;
	add.s32 	%r3644, %r5811, %r682;
	add.s32 	%r3645, %r3644, 1449748;
	cvt.rn.f32.u32 	%f1718, %r3645;
	fma.rn.f32 	%f1719, %f1718, 0f2F800000, 0f2F000000;
	mul.f32 	%f1720, %f1719, %f1719;
	fma.rn.f32 	%f1721, %f1717, %f1717, %f1720;
	sqrt.rn.f32 	%f1722, %f1721;
	setp.le.f32 	%p256, %f1722, 0f3F800000;
	add.f32 	%f1723, %f2875, 0f3F800000;
	selp.f32 	%f2875, %f1723, %f2875, %p256;
	@%p255 bra 	$L__BB2_191;
	shr.u32 	%r3646, %r5806, 2;
	xor.b32  	%r3647, %r3646, %r5806;
	shl.b32 	%r3648, %r682, 4;
	shl.b32 	%r3649, %r3647, 1;
	xor.b32  	%r3650, %r3649, %r3648;
	xor.b32  	%r3651, %r3650, %r3647;
	xor.b32  	%r3652, %r3651, %r682;
	add.s32 	%r3653, %r5811, %r3652;
	add.s32 	%r3654, %r3653, 1812185;
	cvt.rn.f32.u32 	%f1724, %r3654;
	fma.rn.f32 	%f1725, %f1724, 0f2F800000, 0f2F000000;
	shr.u32 	%r3655, %r680, 2;
	xor.b32  	%r3656, %r3655, %r680;
	shl.b32 	%r3657, %r3652, 4;
	shl.b32 	%r3658, %r3656, 1;
	xor.b32  	%r3659, %r3658, %r3657;
	xor.b32  	%r3660, %r3659, %r3656;
	xor.b32  	%r3661, %r3660, %r3652;
	add.s32 	%r3662, %r5811, %r3661;
	add.s32 	%r3663, %r3662, 2174622;
	cvt.rn.f32.u32 	%f1726, %r3663;
	fma.rn.f32 	%f1727, %f1726, 0f2F800000, 0f2F000000;
	mul.f32 	%f1728, %f1727, %f1727;
	fma.rn.f32 	%f1729, %f1725, %f1725, %f1728;
	sqrt.rn.f32 	%f1730, %f1729;
	setp.le.f32 	%p257, %f1730, 0f3F800000;
	add.f32 	%f1731, %f2875, 0f3F800000;
	selp.f32 	%f2875, %f1731, %f2875, %p257;
$L__BB2_191:
	mul.f32 	%f260, %f2875, 0f40800000;
	add.s32 	%r3666, %r547, 2560;
	xor.b32  	%r3667, %r3666, -1429050551;
	mul.lo.s32 	%r3668, %r3667, 1099087573;
	add.s32 	%r5819, %r3668, 5783321;
	xor.b32  	%r5822, %r3668, 362436069;
	add.s32 	%r5823, %r3668, 123456789;
	add.s32 	%r5824, %r3668, -638133224;
	mov.b32 	%r5821, -123459836;
	mov.b32 	%r5820, -589760388;
	mov.f32 	%f2879, 0f00000000;
	@%p234 bra 	$L__BB2_194;
	mov.b32 	%r5818, 0;
	mov.b32 	%r5821, -123459836;
	mov.b32 	%r5820, -589760388;
	mov.f32 	%f2879, 0f00000000;
$L__BB2_193:
	shr.u32 	%r3672, %r5823, 2;
	xor.b32  	%r3673, %r3672, %r5823;
	shl.b32 	%r3674, %r5819, 4;
	shl.b32 	%r3675, %r3673, 1;
	xor.b32  	%r3676, %r3675, %r3674;
	xor.b32  	%r3677, %r3676, %r3673;
	xor.b32  	%r3678, %r3677, %r5819;
	add.s32 	%r3679, %r5824, %r3678;
	add.s32 	%r3680, %r3679, 362437;
	cvt.rn.f32.u32 	%f1735, %r3680;
	fma.rn.f32 	%f1736, %f1735, 0f2F800000, 0f2F000000;
	shr.u32 	%r3681, %r5822, 2;
	xor.b32  	%r3682, %r3681, %r5822;
	shl.b32 	%r3683, %r3678, 4;
	shl.b32 	%r3684, %r3682, 1;
	xor.b32  	%r3685, %r3684, %r3683;
	xor.b32  	%r3686, %r3685, %r3682;
	xor.b32  	%r3687, %r3686, %r3678;
	add.s32 	%r3688, %r5824, %r3687;
	add.s32 	%r3689, %r3688, 724874;
	cvt.rn.f32.u32 	%f1737, %r3689;
	fma.rn.f32 	%f1738, %f1737, 0f2F800000, 0f2F000000;
	mul.f32 	%f1739, %f1738, %f1738;
	fma.rn.f32 	%f1740, %f1736, %f1736, %f1739;
	sqrt.rn.f32 	%f1741, %f1740;
	setp.le.f32 	%p259, %f1741, 0f3F800000;
	add.f32 	%f1742, %f2879, 0f3F800000;
	selp.f32 	%f1743, %f1742, %f2879, %p259;
	shr.u32 	%r3690, %r5821, 2;
	xor.b32  	%r3691, %r3690, %r5821;
	shl.b32 	%r3692, %r3687, 4;
	shl.b32 	%r3693, %r3691, 1;
	xor.b32  	%r3694, %r3693, %r3692;
	xor.b32  	%r3695, %r3694, %r3691;
	xor.b32  	%r3696, %r3695, %r3687;
	add.s32 	%r3697, %r5824, %r3696;
	add.s32 	%r3698, %r3697, 1087311;
	cvt.rn.f32.u32 	%f1744, %r3698;
	fma.rn.f32 	%f1745, %f1744, 0f2F800000, 0f2F000000;
	shr.u32 	%r3699, %r5820, 2;
	xor.b32  	%r3700, %r3699, %r5820;
	shl.b32 	%r3701, %r3696, 4;
	shl.b32 	%r3702, %r3700, 1;
	xor.b32  	%r3703, %r3702, %r3701;
	xor.b32  	%r3704, %r3703, %r3700;
	xor.b32  	%r5823, %r3704, %r3696;
	add.s32 	%r3705, %r5824, %r5823;
	add.s32 	%r3706, %r3705, 1449748;
	cvt.rn.f32.u32 	%f1746, %r3706;
	fma.rn.f32 	%f1747, %f1746, 0f2F800000, 0f2F000000;
	mul.f32 	%f1748, %f1747, %f1747;
	fma.rn.f32 	%f1749, %f1745, %f1745, %f1748;
	sqrt.rn.f32 	%f1750, %f1749;
	setp.le.f32 	%p260, %f1750, 0f3F800000;
	add.f32 	%f1751, %f1743, 0f3F800000;
	selp.f32 	%f1752, %f1751, %f1743, %p260;
	shr.u32 	%r3707, %r5819, 2;
	xor.b32  	%r3708, %r3707, %r5819;
	shl.b32 	%r3709, %r5823, 4;
	shl.b32 	%r3710, %r3708, 1;
	xor.b32  	%r3711, %r3710, %r3709;
	xor.b32  	%r3712, %r3711, %r3708;
	xor.b32  	%r5822, %r3712, %r5823;
	add.s32 	%r3713, %r5824, %r5822;
	add.s32 	%r3714, %r3713, 1812185;
	cvt.rn.f32.u32 	%f1753, %r3714;
	fma.rn.f32 	%f1754, %f1753, 0f2F800000, 0f2F000000;
	shr.u32 	%r3715, %r3678, 2;
	xor.b32  	%r3716, %r3715, %r3678;
	shl.b32 	%r3717, %r5822, 4;
	shl.b32 	%r3718, %r3716, 1;
	xor.b32  	%r3719, %r3718, %r3717;
	xor.b32  	%r3720, %r3719, %r3716;
	xor.b32  	%r5821, %r3720, %r5822;
	add.s32 	%r3721, %r5824, %r5821;
	add.s32 	%r3722, %r3721, 2174622;
	cvt.rn.f32.u32 	%f1755, %r3722;
	fma.rn.f32 	%f1756, %f1755, 0f2F800000, 0f2F000000;
	mul.f32 	%f1757, %f1756, %f1756;
	fma.rn.f32 	%f1758, %f1754, %f1754, %f1757;
	sqrt.rn.f32 	%f1759, %f1758;
	setp.le.f32 	%p261, %f1759, 0f3F800000;
	add.f32 	%f1760, %f1752, 0f3F800000;
	selp.f32 	%f1761, %f1760, %f1752, %p261;
	shr.u32 	%r3723, %r3687, 2;
	xor.b32  	%r3724, %r3723, %r3687;
	shl.b32 	%r3725, %r5821, 4;
	shl.b32 	%r3726, %r3724, 1;
	xor.b32  	%r3727, %r3726, %r3725;
	xor.b32  	%r3728, %r3727, %r3724;
	xor.b32  	%r5820, %r3728, %r5821;
	add.s32 	%r3729, %r5824, %r5820;
	add.s32 	%r3730, %r3729, 2537059;
	cvt.rn.f32.u32 	%f1762, %r3730;
	fma.rn.f32 	%f1763, %f1762, 0f2F800000, 0f2F000000;
	shr.u32 	%r3731, %r3696, 2;
	xor.b32  	%r3732, %r3731, %r3696;
	shl.b32 	%r3733, %r5820, 4;
	shl.b32 	%r3734, %r3732, 1;
	xor.b32  	%r3735, %r3734, %r3733;
	xor.b32  	%r3736, %r3735, %r3732;
	xor.b32  	%r5819, %r3736, %r5820;
	add.s32 	%r5824, %r5824, 2899496;
	add.s32 	%r3737, %r5819, %r5824;
	cvt.rn.f32.u32 	%f1764, %r3737;
	fma.rn.f32 	%f1765, %f1764, 0f2F800000, 0f2F000000;
	mul.f32 	%f1766, %f1765, %f1765;
	fma.rn.f32 	%f1767, %f1763, %f1763, %f1766;
	sqrt.rn.f32 	%f1768, %f1767;
	setp.le.f32 	%p262, %f1768, 0f3F800000;
	add.f32 	%f1769, %f1761, 0f3F800000;
	selp.f32 	%f2879, %f1769, %f1761, %p262;
	add.s32 	%r5818, %r5818, 4;
	setp.ne.s32 	%p263, %r5818, %r542;
	@%p263 bra 	$L__BB2_193;
$L__BB2_194:
	@%p240 bra 	$L__BB2_198;
	setp.eq.s32 	%p265, %r541, 1;
	shr.u32 	%r3738, %r5823, 2;
	xor.b32  	%r3739, %r3738, %r5823;
	shl.b32 	%r3740, %r5819, 4;
	shl.b32 	%r3741, %r3739, 1;
	xor.b32  	%r3742, %r3741, %r3740;
	xor.b32  	%r3743, %r3742, %r3739;
	xor.b32  	%r707, %r3743, %r5819;
	add.s32 	%r3744, %r5824, %r707;
	add.s32 	%r3745, %r3744, 362437;
	cvt.rn.f32.u32 	%f1770, %r3745;
	fma.rn.f32 	%f1771, %f1770, 0f2F800000, 0f2F000000;
	shr.u32 	%r3746, %r5822, 2;
	xor.b32  	%r3747, %r3746, %r5822;
	shl.b32 	%r3748, %r707, 4;
	shl.b32 	%r3749, %r3747, 1;
	xor.b32  	%r3750, %r3749, %r3748;
	xor.b32  	%r3751, %r3750, %r3747;
	xor.b32  	%r708, %r3751, %r707;
	add.s32 	%r3752, %r5824, %r708;
	add.s32 	%r3753, %r3752, 724874;
	cvt.rn.f32.u32 	%f1772, %r3753;
	fma.rn.f32 	%f1773, %f1772, 0f2F800000, 0f2F000000;
	mul.f32 	%f1774, %f1773, %f1773;
	fma.rn.f32 	%f1775, %f1771, %f1771, %f1774;
	sqrt.rn.f32 	%f1776, %f1775;
	setp.le.f32 	%p266, %f1776, 0f3F800000;
	add.f32 	%f1777, %f2879, 0f3F800000;
	selp.f32 	%f2879, %f1777, %f2879, %p266;
	@%p265 bra 	$L__BB2_198;
	setp.eq.s32 	%p267, %r541, 2;
	shr.u32 	%r3754, %r5821, 2;
	xor.b32  	%r3755, %r3754, %r5821;
	shl.b32 	%r3756, %r708, 4;
	shl.b32 	%r3757, %r3755, 1;
	xor.b32  	%r3758, %r3757, %r3756;
	xor.b32  	%r3759, %r3758, %r3755;
	xor.b32  	%r3760, %r3759, %r708;
	add.s32 	%r3761, %r5824, %r3760;
	add.s32 	%r3762, %r3761, 1087311;
	cvt.rn.f32.u32 	%f1778, %r3762;
	fma.rn.f32 	%f1779, %f1778, 0f2F800000, 0f2F000000;
	shr.u32 	%r3763, %r5820, 2;
	xor.b32  	%r3764, %r3763, %r5820;
	shl.b32 	%r3765, %r3760, 4;
	shl.b32 	%r3766, %r3764, 1;
	xor.b32  	%r3767, %r3766, %r3765;
	xor.b32  	%r3768, %r3767, %r3764;
	xor.b32  	%r709, %r3768, %r3760;
	add.s32 	%r3769, %r5824, %r709;
	add.s32 	%r3770, %r3769, 1449748;
	cvt.rn.f32.u32 	%f1780, %r3770;
	fma.rn.f32 	%f1781, %f1780, 0f2F800000, 0f2F000000;
	mul.f32 	%f1782, %f1781, %f1781;
	fma.rn.f32 	%f1783, %f1779, %f1779, %f1782;
	sqrt.rn.f32 	%f1784, %f1783;
	setp.le.f32 	%p268, %f1784, 0f3F800000;
	add.f32 	%f1785, %f2879, 0f3F800000;
	selp.f32 	%f2879, %f1785, %f2879, %p268;
	@%p267 bra 	$L__BB2_198;
	shr.u32 	%r3771, %r5819, 2;
	xor.b32  	%r3772, %r3771, %r5819;
	shl.b32 	%r3773, %r709, 4;
	shl.b32 	%r3774, %r3772, 1;
	xor.b32  	%r3775, %r3774, %r3773;
	xor.b32  	%r3776, %r3775, %r3772;
	xor.b32  	%r3777, %r3776, %r709;
	add.s32 	%r3778, %r5824, %r3777;
	add.s32 	%r3779, %r3778, 1812185;
	cvt.rn.f32.u32 	%f1786, %r3779;
	fma.rn.f32 	%f1787, %f1786, 0f2F800000, 0f2F000000;
	shr.u32 	%r3780, %r707, 2;
	xor.b32  	%r3781, %r3780, %r707;
	shl.b32 	%r3782, %r3777, 4;
	shl.b32 	%r3783, %r3781, 1;
	xor.b32  	%r3784, %r3783, %r3782;
	xor.b32  	%r3785, %r3784, %r3781;
	xor.b32  	%r3786, %r3785, %r3777;
	add.s32 	%r3787, %r5824, %r3786;
	add.s32 	%r3788, %r3787, 2174622;
	cvt.rn.f32.u32 	%f1788, %r3788;
	fma.rn.f32 	%f1789, %f1788, 0f2F800000, 0f2F000000;
	mul.f32 	%f1790, %f1789, %f1789;
	fma.rn.f32 	%f1791, %f1787, %f1787, %f1790;
	sqrt.rn.f32 	%f1792, %f1791;
	setp.le.f32 	%p269, %f1792, 0f3F800000;
	add.f32 	%f1793, %f2879, 0f3F800000;
	selp.f32 	%f2879, %f1793, %f2879, %p269;
$L__BB2_198:
	mul.f32 	%f269, %f2879, 0f40800000;
	add.s32 	%r3791, %r547, 3072;
	xor.b32  	%r3792, %r3791, -1429050551;
	mul.lo.s32 	%r3793, %r3792, 1099087573;
	add.s32 	%r5832, %r3793, 5783321;
	xor.b32  	%r5835, %r3793, 362436069;
	add.s32 	%r5836, %r3793, 123456789;
	add.s32 	%r5837, %r3793, -638133224;
	mov.b32 	%r5834, -123459836;
	mov.b32 	%r5833, -589760388;
	mov.f32 	%f2883, 0f00000000;
	@%p234 bra 	$L__BB2_201;
	mov.b32 	%r5831, 0;
	mov.b32 	%r5834, -123459836;
	mov.b32 	%r5833, -589760388;
	mov.f32 	%f2883, 0f00000000;
$L__BB2_200:
	shr.u32 	%r3797, %r5836, 2;
	xor.b32  	%r3798, %r3797, %r5836;
	shl.b32 	%r3799, %r5832, 4;
	shl.b32 	%r3800, %r3798, 1;
	xor.b32  	%r3801, %r3800, %r3799;
	xor.b32  	%r3802, %r3801, %r3798;
	xor.b32  	%r3803, %r3802, %r5832;
	add.s32 	%r3804, %r5837, %r3803;
	add.s32 	%r3805, %r3804, 362437;
	cvt.rn.f32.u32 	%f1797, %r3805;
	fma.rn.f32 	%f1798, %f1797, 0f2F800000, 0f2F000000;
	shr.u32 	%r3806, %r5835, 2;
	xor.b32  	%r3807, %r3806, %r5835;
	shl.b32 	%r3808, %r3803, 4;
	shl.b32 	%r3809, %r3807, 1;
	xor.b32  	%r3810, %r3809, %r3808;
	xor.b32  	%r3811, %r3810, %r3807;
	xor.b32  	%r3812, %r3811, %r3803;
	add.s32 	%r3813, %r5837, %r3812;
	add.s32 	%r3814, %r3813, 724874;
	cvt.rn.f32.u32 	%f1799, %r3814;
	fma.rn.f32 	%f1800, %f1799, 0f2F800000, 0f2F000000;
	mul.f32 	%f1801, %f1800, %f1800;
	fma.rn.f32 	%f1802, %f1798, %f1798, %f1801;
	sqrt.rn.f32 	%f1803, %f1802;
	setp.le.f32 	%p271, %f1803, 0f3F800000;
	add.f32 	%f1804, %f2883, 0f3F800000;
	selp.f32 	%f1805, %f1804, %f2883, %p271;
	shr.u32 	%r3815, %r5834, 2;
	xor.b32  	%r3816, %r3815, %r5834;
	shl.b32 	%r3817, %r3812, 4;
	shl.b32 	%r3818, %r3816, 1;
	xor.b32  	%r3819, %r3818, %r3817;
	xor.b32  	%r3820, %r3819, %r3816;
	xor.b32  	%r3821, %r3820, %r3812;
	add.s32 	%r3822, %r5837, %r3821;
	add.s32 	%r3823, %r3822, 1087311;
	cvt.rn.f32.u32 	%f1806, %r3823;
	fma.rn.f32 	%f1807, %f1806, 0f2F800000, 0f2F000000;
	shr.u32 	%r3824, %r5833, 2;
	xor.b32  	%r3825, %r3824, %r5833;
	shl.b32 	%r3826, %r3821, 4;
	shl.b32 	%r3827, %r3825, 1;
	xor.b32  	%r3828, %r3827, %r3826;
	xor.b32  	%r3829, %r3828, %r3825;
	xor.b32  	%r5836, %r3829, %r3821;
	add.s32 	%r3830, %r5837, %r5836;
	add.s32 	%r3831, %r3830, 1449748;
	cvt.rn.f32.u32 	%f1808, %r3831;
	fma.rn.f32 	%f1809, %f1808, 0f2F800000, 0f2F000000;
	mul.f32 	%f1810, %f1809, %f1809;
	fma.rn.f32 	%f1811, %f1807, %f1807, %f1810;
	sqrt.rn.f32 	%f1812, %f1811;
	setp.le.f32 	%p272, %f1812, 0f3F800000;
	add.f32 	%f1813, %f1805, 0f3F800000;
	selp.f32 	%f1814, %f1813, %f1805, %p272;
	shr.u32 	%r3832, %r5832, 2;
	xor.b32  	%r3833, %r3832, %r5832;
	shl.b32 	%r3834, %r5836, 4;
	shl.b32 	%r3835, %r3833, 1;
	xor.b32  	%r3836, %r3835, %r3834;
	xor.b32  	%r3837, %r3836, %r3833;
	xor.b32  	%r5835, %r3837, %r5836;
	add.s32 	%r3838, %r5837, %r5835;
	add.s32 	%r3839, %r3838, 1812185;
	cvt.rn.f32.u32 	%f1815, %r3839;
	fma.rn.f32 	%f1816, %f1815, 0f2F800000, 0f2F000000;
	shr.u32 	%r3840, %r3803, 2;
	xor.b32  	%r3841, %r3840, %r3803;
	shl.b32 	%r3842, %r5835, 4;
	shl.b32 	%r3843, %r3841, 1;
	xor.b32  	%r3844, %r3843, %r3842;
	xor.b32  	%r3845, %r3844, %r3841;
	xor.b32  	%r5834, %r3845, %r5835;
	add.s32 	%r3846, %r5837, %r5834;
	add.s32 	%r3847, %r3846, 2174622;
	cvt.rn.f32.u32 	%f1817, %r3847;
	fma.rn.f32 	%f1818, %f1817, 0f2F800000, 0f2F000000;
	mul.f32 	%f1819, %f1818, %f1818;
	fma.rn.f32 	%f1820, %f1816, %f1816, %f1819;
	sqrt.rn.f32 	%f1821, %f1820;
	setp.le.f32 	%p273, %f1821, 0f3F800000;
	add.f32 	%f1822, %f1814, 0f3F800000;
	selp.f32 	%f1823, %f1822, %f1814, %p273;
	shr.u32 	%r3848, %r3812, 2;
	xor.b32  	%r3849, %r3848, %r3812;
	shl.b32 	%r3850, %r5834, 4;
	shl.b32 	%r3851, %r3849, 1;
	xor.b32  	%r3852, %r3851, %r3850;
	xor.b32  	%r3853, %r3852, %r3849;
	xor.b32  	%r5833, %r3853, %r5834;
	add.s32 	%r3854, %r5837, %r5833;
	add.s32 	%r3855, %r3854, 2537059;
	cvt.rn.f32.u32 	%f1824, %r3855;
	fma.rn.f32 	%f1825, %f1824, 0f2F800000, 0f2F000000;
	shr.u32 	%r3856, %r3821, 2;
	xor.b32  	%r3857, %r3856, %r3821;
	shl.b32 	%r3858, %r5833, 4;
	shl.b32 	%r3859, %r3857, 1;
	xor.b32  	%r3860, %r3859, %r3858;
	xor.b32  	%r3861, %r3860, %r3857;
	xor.b32  	%r5832, %r3861, %r5833;
	add.s32 	%r5837, %r5837, 2899496;
	add.s32 	%r3862, %r5832, %r5837;
	cvt.rn.f32.u32 	%f1826, %r3862;
	fma.rn.f32 	%f1827, %f1826, 0f2F800000, 0f2F000000;
	mul.f32 	%f1828, %f1827, %f1827;
	fma.rn.f32 	%f1829, %f1825, %f1825, %f1828;
	sqrt.rn.f32 	%f1830, %f1829;
	setp.le.f32 	%p274, %f1830, 0f3F800000;
	add.f32 	%f1831, %f1823, 0f3F800000;
	selp.f32 	%f2883, %f1831, %f1823, %p274;
	add.s32 	%r5831, %r5831, 4;
	setp.ne.s32 	%p275, %r5831, %r542;
	@%p275 bra 	$L__BB2_200;
$L__BB2_201:
	@%p240 bra 	$L__BB2_205;
	setp.eq.s32 	%p277, %r541, 1;
	shr.u32 	%r3863, %r5836, 2;
	xor.b32  	%r3864, %r3863, %r5836;
	shl.b32 	%r3865, %r5832, 4;
	shl.b32 	%r3866, %r3864, 1;
	xor.b32  	%r3867, %r3866, %r3865;
	xor.b32  	%r3868, %r3867, %r3864;
	xor.b32  	%r734, %r3868, %r5832;
	add.s32 	%r3869, %r5837, %r734;
	add.s32 	%r3870, %r3869, 362437;
	cvt.rn.f32.u32 	%f1832, %r3870;
	fma.rn.f32 	%f1833, %f1832, 0f2F800000, 0f2F000000;
	shr.u32 	%r3871, %r5835, 2;
	xor.b32  	%r3872, %r3871, %r5835;
	shl.b32 	%r3873, %r734, 4;
	shl.b32 	%r3874, %r3872, 1;
	xor.b32  	%r3875, %r3874, %r3873;
	xor.b32  	%r3876, %r3875, %r3872;
	xor.b32  	%r735, %r3876, %r734;
	add.s32 	%r3877, %r5837, %r735;
	add.s32 	%r3878, %r3877, 724874;
	cvt.rn.f32.u32 	%f1834, %r3878;
	fma.rn.f32 	%f1835, %f1834, 0f2F800000, 0f2F000000;
	mul.f32 	%f1836, %f1835, %f1835;
	fma.rn.f32 	%f1837, %f1833, %f1833, %f1836;
	sqrt.rn.f32 	%f1838, %f1837;
	setp.le.f32 	%p278, %f1838, 0f3F800000;
	add.f32 	%f1839, %f2883, 0f3F800000;
	selp.f32 	%f2883, %f1839, %f2883, %p278;
	@%p277 bra 	$L__BB2_205;
	setp.eq.s32 	%p279, %r541, 2;
	shr.u32 	%r3879, %r5834, 2;
	xor.b32  	%r3880, %r3879, %r5834;
	shl.b32 	%r3881, %r735, 4;
	shl.b32 	%r3882, %r3880, 1;
	xor.b32  	%r3883, %r3882, %r3881;
	xor.b32  	%r3884, %r3883, %r3880;
	xor.b32  	%r3885, %r3884, %r735;
	add.s32 	%r3886, %r5837, %r3885;
	add.s32 	%r3887, %r3886, 1087311;
	cvt.rn.f32.u32 	%f1840, %r3887;
	fma.rn.f32 	%f1841, %f1840, 0f2F800000, 0f2F000000;
	shr.u32 	%r3888, %r5833, 2;
	xor.b32  	%r3889, %r3888, %r5833;
	shl.b32 	%r3890, %r3885, 4;
	shl.b32 	%r3891, %r3889, 1;
	xor.b32  	%r3892, %r3891, %r3890;
	xor.b32  	%r3893, %r3892, %r3889;
	xor.b32  	%r736, %r3893, %r3885;
	add.s32 	%r3894, %r5837, %r736;
	add.s32 	%r3895, %r3894, 1449748;
	cvt.rn.f32.u32 	%f1842, %r3895;
	fma.rn.f32 	%f1843, %f1842, 0f2F800000, 0f2F000000;
	mul.f32 	%f1844, %f1843, %f1843;
	fma.rn.f32 	%f1845, %f1841, %f1841, %f1844;
	sqrt.rn.f32 	%f1846, %f1845;
	setp.le.f32 	%p280, %f1846, 0f3F800000;
	add.f32 	%f1847, %f2883, 0f3F800000;
	selp.f32 	%f2883, %f1847, %f2883, %p280;
	@%p279 bra 	$L__BB2_205;
	shr.u32 	%r3896, %r5832, 2;
	xor.b32  	%r3897, %r3896, %r5832;
	shl.b32 	%r3898, %r736, 4;
	shl.b32 	%r3899, %r3897, 1;
	xor.b32  	%r3900, %r3899, %r3898;
	xor.b32  	%r3901, %r3900, %r3897;
	xor.b32  	%r3902, %r3901, %r736;
	add.s32 	%r3903, %r5837, %r3902;
	add.s32 	%r3904, %r3903, 1812185;
	cvt.rn.f32.u32 	%f1848, %r3904;
	fma.rn.f32 	%f1849, %f1848, 0f2F800000, 0f2F000000;
	shr.u32 	%r3905, %r734, 2;
	xor.b32  	%r3906, %r3905, %r734;
	shl.b32 	%r3907, %r3902, 4;
	shl.b32 	%r3908, %r3906, 1;
	xor.b32  	%r3909, %r3908, %r3907;
	xor.b32  	%r3910, %r3909, %r3906;
	xor.b32  	%r3911, %r3910, %r3902;
	add.s32 	%r3912, %r5837, %r3911;
	add.s32 	%r3913, %r3912, 2174622;
	cvt.rn.f32.u32 	%f1850, %r3913;
	fma.rn.f32 	%f1851, %f1850, 0f2F800000, 0f2F000000;
	mul.f32 	%f1852, %f1851, %f1851;
	fma.rn.f32 	%f1853, %f1849, %f1849, %f1852;
	sqrt.rn.f32 	%f1854, %f1853;
	setp.le.f32 	%p281, %f1854, 0f3F800000;
	add.f32 	%f1855, %f2883, 0f3F800000;
	selp.f32 	%f2883, %f1855, %f2883, %p281;
$L__BB2_205:
	mul.f32 	%f278, %f2883, 0f40800000;
	add.s32 	%r3916, %r547, 3584;
	xor.b32  	%r3917, %r3916, -1429050551;
	mul.lo.s32 	%r3918, %r3917, 1099087573;
	add.s32 	%r5845, %r3918, 5783321;
	xor.b32  	%r5848, %r3918, 362436069;
	add.s32 	%r5849, %r3918, 123456789;
	add.s32 	%r5850, %r3918, -638133224;
	mov.b32 	%r5847, -123459836;
	mov.b32 	%r5846, -589760388;
	mov.f32 	%f2887, 0f00000000;
	@%p234 bra 	$L__BB2_208;
	mov.b32 	%r5844, 0;
	mov.b32 	%r5847, -123459836;
	mov.b32 	%r5846, -589760388;
	mov.f32 	%f2887, 0f00000000;
$L__BB2_207:
	shr.u32 	%r3922, %r5849, 2;
	xor.b32  	%r3923, %r3922, %r5849;
	shl.b32 	%r3924, %r5845, 4;
	shl.b32 	%r3925, %r3923, 1;
	xor.b32  	%r3926, %r3925, %r3924;
	xor.b32  	%r3927, %r3926, %r3923;
	xor.b32  	%r3928, %r3927, %r5845;
	add.s32 	%r3929, %r5850, %r3928;
	add.s32 	%r3930, %r3929, 362437;
	cvt.rn.f32.u32 	%f1859, %r3930;
	fma.rn.f32 	%f1860, %f1859, 0f2F800000, 0f2F000000;
	shr.u32 	%r3931, %r5848, 2;
	xor.b32  	%r3932, %r3931, %r5848;
	shl.b32 	%r3933, %r3928, 4;
	shl.b32 	%r3934, %r3932, 1;
	xor.b32  	%r3935, %r3934, %r3933;
	xor.b32  	%r3936, %r3935, %r3932;
	xor.b32  	%r3937, %r3936, %r3928;
	add.s32 	%r3938, %r5850, %r3937;
	add.s32 	%r3939, %r3938, 724874;
	cvt.rn.f32.u32 	%f1861, %r3939;
	fma.rn.f32 	%f1862, %f1861, 0f2F800000, 0f2F000000;
	mul.f32 	%f1863, %f1862, %f1862;
	fma.rn.f32 	%f1864, %f1860, %f1860, %f1863;
	sqrt.rn.f32 	%f1865, %f1864;
	setp.le.f32 	%p283, %f1865, 0f3F800000;
	add.f32 	%f1866, %f2887, 0f3F800000;
	selp.f32 	%f1867, %f1866, %f2887, %p283;
	shr.u32 	%r3940, %r5847, 2;
	xor.b32  	%r3941, %r3940, %r5847;
	shl.b32 	%r3942, %r3937, 4;
	shl.b32 	%r3943, %r3941, 1;
	xor.b32  	%r3944, %r3943, %r3942;
	xor.b32  	%r3945, %r3944, %r3941;
	xor.b32  	%r3946, %r3945, %r3937;
	add.s32 	%r3947, %r5850, %r3946;
	add.s32 	%r3948, %r3947, 1087311;
	cvt.rn.f32.u32 	%f1868, %r3948;
	fma.rn.f32 	%f1869, %f1868, 0f2F800000, 0f2F000000;
	shr.u32 	%r3949, %r5846, 2;
	xor.b32  	%r3950, %r3949, %r5846;
	shl.b32 	%r3951, %r3946, 4;
	shl.b32 	%r3952, %r3950, 1;
	xor.b32  	%r3953, %r3952, %r3951;
	xor.b32  	%r3954, %r3953, %r3950;
	xor.b32  	%r5849, %r3954, %r3946;
	add.s32 	%r3955, %r5850, %r5849;
	add.s32 	%r3956, %r3955, 1449748;
	cvt.rn.f32.u32 	%f1870, %r3956;
	fma.rn.f32 	%f1871, %f1870, 0f2F800000, 0f2F000000;
	mul.f32 	%f1872, %f1871, %f1871;
	fma.rn.f32 	%f1873, %f1869, %f1869, %f1872;
	sqrt.rn.f32 	%f1874, %f1873;
	setp.le.f32 	%p284, %f1874, 0f3F800000;
	add.f32 	%f1875, %f1867, 0f3F800000;
	selp.f32 	%f1876, %f1875, %f1867, %p284;
	shr.u32 	%r3957, %r5845, 2;
	xor.b32  	%r3958, %r3957, %r5845;
	shl.b32 	%r3959, %r5849, 4;
	shl.b32 	%r3960, %r3958, 1;
	xor.b32  	%r3961, %r3960, %r3959;
	xor.b32  	%r3962, %r3961, %r3958;
	xor.b32  	%r5848, %r3962, %r5849;
	add.s32 	%r3963, %r5850, %r5848;
	add.s32 	%r3964, %r3963, 1812185;
	cvt.rn.f32.u32 	%f1877, %r3964;
	fma.rn.f32 	%f1878, %f1877, 0f2F800000, 0f2F000000;
	shr.u32 	%r3965, %r3928, 2;
	xor.b32  	%r3966, %r3965, %r3928;
	shl.b32 	%r3967, %r5848, 4;
	shl.b32 	%r3968, %r3966, 1;
	xor.b32  	%r3969, %r3968, %r3967;
	xor.b32  	%r3970, %r3969, %r3966;
	xor.b32  	%r5847, %r3970, %r5848;
	add.s32 	%r3971, %r5850, %r5847;
	add.s32 	%r3972, %r3971, 2174622;
	cvt.rn.f32.u32 	%f1879, %r3972;
	fma.rn.f32 	%f1880, %f1879, 0f2F800000, 0f2F000000;
	mul.f32 	%f1881, %f1880, %f1880;
	fma.rn.f32 	%f1882, %f1878, %f1878, %f1881;
	sqrt.rn.f32 	%f1883, %f1882;
	setp.le.f32 	%p285, %f1883, 0f3F800000;
	add.f32 	%f1884, %f1876, 0f3F800000;
	selp.f32 	%f1885, %f1884, %f1876, %p285;
	shr.u32 	%r3973, %r3937, 2;
	xor.b32  	%r3974, %r3973, %r3937;
	shl.b32 	%r3975, %r5847, 4;
	shl.b32 	%r3976, %r3974, 1;
	xor.b32  	%r3977, %r3976, %r3975;
	xor.b32  	%r3978, %r3977, %r3974;
	xor.b32  	%r5846, %r3978, %r5847;
	add.s32 	%r3979, %r5850, %r5846;
	add.s32 	%r3980, %r3979, 2537059;
	cvt.rn.f32.u32 	%f1886, %r3980;
	fma.rn.f32 	%f1887, %f1886, 0f2F800000, 0f2F000000;
	shr.u32 	%r3981, %r3946, 2;
	xor.b32  	%r3982, %r3981, %r3946;
	shl.b32 	%r3983, %r5846, 4;
	shl.b32 	%r3984, %r3982, 1;
	xor.b32  	%r3985, %r3984, %r3983;
	xor.b32  	%r3986, %r3985, %r3982;
	xor.b32  	%r5845, %r3986, %r5846;
	add.s32 	%r5850, %r5850, 2899496;
	add.s32 	%r3987, %r5845, %r5850;
	cvt.rn.f32.u32 	%f1888, %r3987;
	fma.rn.f32 	%f1889, %f1888, 0f2F800000, 0f2F000000;
	mul.f32 	%f1890, %f1889, %f1889;
	fma.rn.f32 	%f1891, %f1887, %f1887, %f1890;
	sqrt.rn.f32 	%f1892, %f1891;
	setp.le.f32 	%p286, %f1892, 0f3F800000;
	add.f32 	%f1893, %f1885, 0f3F800000;
	selp.f32 	%f2887, %f1893, %f1885, %p286;
	add.s32 	%r5844, %r5844, 4;
	setp.ne.s32 	%p287, %r5844, %r542;
	@%p287 bra 	$L__BB2_207;
$L__BB2_208:
	@%p240 bra 	$L__BB2_212;
	setp.eq.s32 	%p289, %r541, 1;
	shr.u32 	%r3988, %r5849, 2;
	xor.b32  	%r3989, %r3988, %r5849;
	shl.b32 	%r3990, %r5845, 4;
	shl.b32 	%r3991, %r3989, 1;
	xor.b32  	%r3992, %r3991, %r3990;
	xor.b32  	%r3993, %r3992, %r3989;
	xor.b32  	%r761, %r3993, %r5845;
	add.s32 	%r3994, %r5850, %r761;
	add.s32 	%r3995, %r3994, 362437;
	cvt.rn.f32.u32 	%f1894, %r3995;
	fma.rn.f32 	%f1895, %f1894, 0f2F800000, 0f2F000000;
	shr.u32 	%r3996, %r5848, 2;
	xor.b32  	%r3997, %r3996, %r5848;
	shl.b32 	%r3998, %r761, 4;
	shl.b32 	%r3999, %r3997, 1;
	xor.b32  	%r4000, %r3999, %r3998;
	xor.b32  	%r4001, %r4000, %r3997;
	xor.b32  	%r762, %r4001, %r761;
	add.s32 	%r4002, %r5850, %r762;
	add.s32 	%r4003, %r4002, 724874;
	cvt.rn.f32.u32 	%f1896, %r4003;
	fma.rn.f32 	%f1897, %f1896, 0f2F800000, 0f2F000000;
	mul.f32 	%f1898, %f1897, %f1897;
	fma.rn.f32 	%f1899, %f1895, %f1895, %f1898;
	sqrt.rn.f32 	%f1900, %f1899;
	setp.le.f32 	%p290, %f1900, 0f3F800000;
	add.f32 	%f1901, %f2887, 0f3F800000;
	selp.f32 	%f2887, %f1901, %f2887, %p290;
	@%p289 bra 	$L__BB2_212;
	setp.eq.s32 	%p291, %r541, 2;
	shr.u32 	%r4004, %r5847, 2;
	xor.b32  	%r4005, %r4004, %r5847;
	shl.b32 	%r4006, %r762, 4;
	shl.b32 	%r4007, %r4005, 1;
	xor.b32  	%r4008, %r4007, %r4006;
	xor.b32  	%r4009, %r4008, %r4005;
	xor.b32  	%r4010, %r4009, %r762;
	add.s32 	%r4011, %r5850, %r4010;
	add.s32 	%r4012, %r4011, 1087311;
	cvt.rn.f32.u32 	%f1902, %r4012;
	fma.rn.f32 	%f1903, %f1902, 0f2F800000, 0f2F000000;
	shr.u32 	%r4013, %r5846, 2;
	xor.b32  	%r4014, %r4013, %r5846;
	shl.b32 	%r4015, %r4010, 4;
	shl.b32 	%r4016, %r4014, 1;
	xor.b32  	%r4017, %r4016, %r4015;
	xor.b32  	%r4018, %r4017, %r4014;
	xor.b32  	%r763, %r4018, %r4010;
	add.s32 	%r4019, %r5850, %r763;
	add.s32 	%r4020, %r4019, 1449748;
	cvt.rn.f32.u32 	%f1904, %r4020;
	fma.rn.f32 	%f1905, %f1904, 0f2F800000, 0f2F000000;
	mul.f32 	%f1906, %f1905, %f1905;
	fma.rn.f32 	%f1907, %f1903, %f1903, %f1906;
	sqrt.rn.f32 	%f1908, %f1907;
	setp.le.f32 	%p292, %f1908, 0f3F800000;
	add.f32 	%f1909, %f2887, 0f3F800000;
	selp.f32 	%f2887, %f1909, %f2887, %p292;
	@%p291 bra 	$L__BB2_212;
	shr.u32 	%r4021, %r5845, 2;
	xor.b32  	%r4022, %r4021, %r5845;
	shl.b32 	%r4023, %r763, 4;
	shl.b32 	%r4024, %r4022, 1;
	xor.b32  	%r4025, %r4024, %r4023;
	xor.b32  	%r4026, %r4025, %r4022;
	xor.b32  	%r4027, %r4026, %r763;
	add.s32 	%r4028, %r5850, %r4027;
	add.s32 	%r4029, %r4028, 1812185;
	cvt.rn.f32.u32 	%f1910, %r4029;
	fma.rn.f32 	%f1911, %f1910, 0f2F800000, 0f2F000000;
	shr.u32 	%r4030, %r761, 2;
	xor.b32  	%r4031, %r4030, %r761;
	shl.b32 	%r4032, %r4027, 4;
	shl.b32 	%r4033, %r4031, 1;
	xor.b32  	%r4034, %r4033, %r4032;
	xor.b32  	%r4035, %r4034, %r4031;
	xor.b32  	%r4036, %r4035, %r4027;
	add.s32 	%r4037, %r5850, %r4036;
	add.s32 	%r4038, %r4037, 2174622;
	cvt.rn.f32.u32 	%f1912, %r4038;
	fma.rn.f32 	%f1913, %f1912, 0f2F800000, 0f2F000000;
	mul.f32 	%f1914, %f1913, %f1913;
	fma.rn.f32 	%f1915, %f1911, %f1911, %f1914;
	sqrt.rn.f32 	%f1916, %f1915;
	setp.le.f32 	%p293, %f1916, 0f3F800000;
	add.f32 	%f1917, %f2887, 0f3F800000;
	selp.f32 	%f2887, %f1917, %f2887, %p293;
$L__BB2_212:
	mul.f32 	%f287, %f2887, 0f40800000;
	add.s32 	%r4041, %r547, 4096;
	xor.b32  	%r4042, %r4041, -1429050551;
	mul.lo.s32 	%r4043, %r4042, 1099087573;
	add.s32 	%r5858, %r4043, 5783321;
	xor.b32  	%r5861, %r4043, 362436069;
	add.s32 	%r5862, %r4043, 123456789;
	add.s32 	%r5863, %r4043, -638133224;
	mov.b32 	%r5860, -123459836;
	mov.b32 	%r5859, -589760388;
	mov.f32 	%f2891, 0f00000000;
	@%p234 bra 	$L__BB2_215;
	mov.b32 	%r5857, 0;
	mov.b32 	%r5860, -123459836;
	mov.b32 	%r5859, -589760388;
	mov.f32 	%f2891, 0f00000000;
$L__BB2_214:
	shr.u32 	%r4047, %r5862, 2;
	xor.b32  	%r4048, %r4047, %r5862;
	shl.b32 	%r4049, %r5858, 4;
	shl.b32 	%r4050, %r4048, 1;
	xor.b32  	%r4051, %r4050, %r4049;
	xor.b32  	%r4052, %r4051, %r4048;
	xor.b32  	%r4053, %r4052, %r5858;
	add.s32 	%r4054, %r5863, %r4053;
	add.s32 	%r4055, %r4054, 362437;
	cvt.rn.f32.u32 	%f1921, %r4055;
	fma.rn.f32 	%f1922, %f1921, 0f2F800000, 0f2F000000;
	shr.u32 	%r4056, %r5861, 2;
	xor.b32  	%r4057, %r4056, %r5861;
	shl.b32 	%r4058, %r4053, 4;
	shl.b32 	%r4059, %r4057, 1;
	xor.b32  	%r4060, %r4059, %r4058;
	xor.b32  	%r4061, %r4060, %r4057;
	xor.b32  	%r4062, %r4061, %r4053;
	add.s32 	%r4063, %r5863, %r4062;
	add.s32 	%r4064, %r4063, 724874;
	cvt.rn.f32.u32 	%f1923, %r4064;
	fma.rn.f32 	%f1924, %f1923, 0f2F800000, 0f2F000000;
	mul.f32 	%f1925, %f1924, %f1924;
	fma.rn.f32 	%f1926, %f1922, %f1922, %f1925;
	sqrt.rn.f32 	%f1927, %f1926;
	setp.le.f32 	%p295, %f1927, 0f3F800000;
	add.f32 	%f1928, %f2891, 0f3F800000;
	selp.f32 	%f1929, %f1928, %f2891, %p295;
	shr.u32 	%r4065, %r5860, 2;
	xor.b32  	%r4066, %r4065, %r5860;
	shl.b32 	%r4067, %r4062, 4;
	shl.b32 	%r4068, %r4066, 1;
	xor.b32  	%r4069, %r4068, %r4067;
	xor.b32  	%r4070, %r4069, %r4066;
	xor.b32  	%r4071, %r4070, %r4062;
	add.s32 	%r4072, %r5863, %r4071;
	add.s32 	%r4073, %r4072, 1087311;
	cvt.rn.f32.u32 	%f1930, %r4073;
	fma.rn.f32 	%f1931, %f1930, 0f2F800000, 0f2F000000;
	shr.u32 	%r4074, %r5859, 2;
	xor.b32  	%r4075, %r4074, %r5859;
	shl.b32 	%r4076, %r4071, 4;
	shl.b32 	%r4077, %r4075, 1;
	xor.b32  	%r4078, %r4077, %r4076;
	xor.b32  	%r4079, %r4078, %r4075;
	xor.b32  	%r5862, %r4079, %r4071;
	add.s32 	%r4080, %r5863, %r5862;
	add.s32 	%r4081, %r4080, 1449748;
	cvt.rn.f32.u32 	%f1932, %r4081;
	fma.rn.f32 	%f1933, %f1932, 0f2F800000, 0f2F000000;
	mul.f32 	%f1934, %f1933, %f1933;
	fma.rn.f32 	%f1935, %f1931, %f1931, %f1934;
	sqrt.rn.f32 	%f1936, %f1935;
	setp.le.f32 	%p296, %f1936, 0f3F800000;
	add.f32 	%f1937, %f1929, 0f3F800000;
	selp.f32 	%f1938, %f1937, %f1929, %p296;
	shr.u32 	%r4082, %r5858, 2;
	xor.b32  	%r4083, %r4082, %r5858;
	shl.b32 	%r4084, %r5862, 4;
	shl.b32 	%r4085, %r4083, 1;
	xor.b32  	%r4086, %r4085, %r4084;
	xor.b32  	%r4087, %r4086, %r4083;
	xor.b32  	%r5861, %r4087, %r5862;
	add.s32 	%r4088, %r5863, %r5861;
	add.s32 	%r4089, %r4088, 1812185;
	cvt.rn.f32.u32 	%f1939, %r4089;
	fma.rn.f32 	%f1940, %f1939, 0f2F800000, 0f2F000000;
	shr.u32 	%r4090, %r4053, 2;
	xor.b32  	%r4091, %r4090, %r4053;
	shl.b32 	%r4092, %r5861, 4;
	shl.b32 	%r4093, %r4091, 1;
	xor.b32  	%r4094, %r4093, %r4092;
	xor.b32  	%r4095, %r4094, %r4091;
	xor.b32  	%r5860, %r4095, %r5861;
	add.s32 	%r4096, %r5863, %r5860;
	add.s32 	%r4097, %r4096, 2174622;
	cvt.rn.f32.u32 	%f1941, %r4097;
	fma.rn.f32 	%f1942, %f1941, 0f2F800000, 0f2F000000;
	mul.f32 	%f1943, %f1942, %f1942;
	fma.rn.f32 	%f1944, %f1940, %f1940, %f1943;
	sqrt.rn.f32 	%f1945, %f1944;
	setp.le.f32 	%p297, %f1945, 0f3F800000;
	add.f32 	%f1946, %f1938, 0f3F800000;
	selp.f32 	%f1947, %f1946, %f1938, %p297;
	shr.u32 	%r4098, %r4062, 2;
	xor.b32  	%r4099, %r4098, %r4062;
	shl.b32 	%r4100, %r5860, 4;
	shl.b32 	%r4101, %r4099, 1;
	xor.b32  	%r4102, %r4101, %r4100;
	xor.b32  	%r4103, %r4102, %r4099;
	xor.b32  	%r5859, %r4103, %r5860;
	add.s32 	%r4104, %r5863, %r5859;
	add.s32 	%r4105, %r4104, 2537059;
	cvt.rn.f32.u32 	%f1948, %r4105;
	fma.rn.f32 	%f1949, %f1948, 0f2F800000, 0f2F000000;
	shr.u32 	%r4106, %r4071, 2;
	xor.b32  	%r4107, %r4106, %r4071;
	shl.b32 	%r4108, %r5859, 4;
	shl.b32 	%r4109, %r4107, 1;
	xor.b32  	%r4110, %r4109, %r4108;
	xor.b32  	%r4111, %r4110, %r4107;
	xor.b32  	%r5858, %r4111, %r5859;
	add.s32 	%r5863, %r5863, 2899496;
	add.s32 	%r4112, %r5858, %r5863;
	cvt.rn.f32.u32 	%f1950, %r4112;
	fma.rn.f32 	%f1951, %f1950, 0f2F800000, 0f2F000000;
	mul.f32 	%f1952, %f1951, %f1951;
	fma.rn.f32 	%f1953, %f1949, %f1949, %f1952;
	sqrt.rn.f32 	%f1954, %f1953;
	setp.le.f32 	%p298, %f1954, 0f3F800000;
	add.f32 	%f1955, %f1947, 0f3F800000;
	selp.f32 	%f2891, %f1955, %f1947, %p298;
	add.s32 	%r5857, %r5857, 4;
	setp.ne.s32 	%p299, %r5857, %r542;
	@%p299 bra 	$L__BB2_214;
$L__BB2_215:
	@%p240 bra 	$L__BB2_219;
	setp.eq.s32 	%p301, %r541, 1;
	shr.u32 	%r4113, %r5862, 2;
	xor.b32  	%r4114, %r4113, %r5862;
	shl.b32 	%r4115, %r5858, 4;
	shl.b32 	%r4116, %r4114, 1;
	xor.b32  	%r4117, %r4116, %r4115;
	xor.b32  	%r4118, %r4117, %r4114;
	xor.b32  	%r788, %r4118, %r5858;
	add.s32 	%r4119, %r5863, %r788;
	add.s32 	%r4120, %r4119, 362437;
	cvt.rn.f32.u32 	%f1956, %r4120;
	fma.rn.f32 	%f1957, %f1956, 0f2F800000, 0f2F000000;
	shr.u32 	%r4121, %r5861, 2;
	xor.b32  	%r4122, %r4121, %r5861;
	shl.b32 	%r4123, %r788, 4;
	shl.b32 	%r4124, %r4122, 1;
	xor.b32  	%r4125, %r4124, %r4123;
	xor.b32  	%r4126, %r4125, %r4122;
	xor.b32  	%r789, %r4126, %r788;
	add.s32 	%r4127, %r5863, %r789;
	add.s32 	%r4128, %r4127, 724874;
	cvt.rn.f32.u32 	%f1958, %r4128;
	fma.rn.f32 	%f1959, %f1958, 0f2F800000, 0f2F000000;
	mul.f32 	%f1960, %f1959, %f1959;
	fma.rn.f32 	%f1961, %f1957, %f1957, %f1960;
	sqrt.rn.f32 	%f1962, %f1961;
	setp.le.f32 	%p302, %f1962, 0f3F800000;
	add.f32 	%f1963, %f2891, 0f3F800000;
	selp.f32 	%f2891, %f1963, %f2891, %p302;
	@%p301 bra 	$L__BB2_219;
	setp.eq.s32 	%p303, %r541, 2;
	shr.u32 	%r4129, %r5860, 2;
	xor.b32  	%r4130, %r4129, %r5860;
	shl.b32 	%r4131, %r789, 4;
	shl.b32 	%r4132, %r4130, 1;
	xor.b32  	%r4133, %r4132, %r4131;
	xor.b32  	%r4134, %r4133, %r4130;
	xor.b32  	%r4135, %r4134, %r789;
	add.s32 	%r4136, %r5863, %r4135;
	add.s32 	%r4137, %r4136, 1087311;
	cvt.rn.f32.u32 	%f1964, %r4137;
	fma.rn.f32 	%f1965, %f1964, 0f2F800000, 0f2F000000;
	shr.u32 	%r4138, %r5859, 2;
	xor.b32  	%r4139, %r4138, %r5859;
	shl.b32 	%r4140, %r4135, 4;
	shl.b32 	%r4141, %r4139, 1;
	xor.b32  	%r4142, %r4141, %r4140;
	xor.b32  	%r4143, %r4142, %r4139;
	xor.b32  	%r790, %r4143, %r4135;
	add.s32 	%r4144, %r5863, %r790;
	add.s32 	%r4145, %r4144, 1449748;
	cvt.rn.f32.u32 	%f1966, %r4145;
	fma.rn.f32 	%f1967, %f1966, 0f2F800000, 0f2F000000;
	mul.f32 	%f1968, %f1967, %f1967;
	fma.rn.f32 	%f1969, %f1965, %f1965, %f1968;
	sqrt.rn.f32 	%f1970, %f1969;
	setp.le.f32 	%p304, %f1970, 0f3F800000;
	add.f32 	%f1971, %f2891, 0f3F800000;
	selp.f32 	%f2891, %f1971, %f2891, %p304;
	@%p303 bra 	$L__BB2_219;
	shr.u32 	%r4146, %r5858, 2;
	xor.b32  	%r4147, %r4146, %r5858;
	shl.b32 	%r4148, %r790, 4;
	shl.b32 	%r4149, %r4147, 1;
	xor.b32  	%r4150, %r4149, %r4148;
	xor.b32  	%r4151, %r4150, %r4147;
	xor.b32  	%r4152, %r4151, %r790;
	add.s32 	%r4153, %r5863, %r4152;
	add.s32 	%r4154, %r4153, 1812185;
	cvt.rn.f32.u32 	%f1972, %r4154;
	fma.rn.f32 	%f1973, %f1972, 0f2F800000, 0f2F000000;
	shr.u32 	%r4155, %r788, 2;
	xor.b32  	%r4156, %r4155, %r788;
	shl.b32 	%r4157, %r4152, 4;
	shl.b32 	%r4158, %r4156, 1;
	xor.b32  	%r4159, %r4158, %r4157;
	xor.b32  	%r4160, %r4159, %r4156;
	xor.b32  	%r4161, %r4160, %r4152;
	add.s32 	%r4162, %r5863, %r4161;
	add.s32 	%r4163, %r4162, 2174622;
	cvt.rn.f32.u32 	%f1974, %r4163;
	fma.rn.f32 	%f1975, %f1974, 0f2F800000, 0f2F000000;
	mul.f32 	%f1976, %f1975, %f1975;
	fma.rn.f32 	%f1977, %f1973, %f1973, %f1976;
	sqrt.rn.f32 	%f1978, %f1977;
	setp.le.f32 	%p305, %f1978, 0f3F800000;
	add.f32 	%f1979, %f2891, 0f3F800000;
	selp.f32 	%f2891, %f1979, %f2891, %p305;
$L__BB2_219:
	mul.f32 	%f296, %f2891, 0f40800000;
	add.s32 	%r4166, %r547, 4608;
	xor.b32  	%r4167, %r4166, -1429050551;
	mul.lo.s32 	%r4168, %r4167, 1099087573;
	add.s32 	%r5871, %r4168, 5783321;
	xor.b32  	%r5874, %r4168, 362436069;
	add.s32 	%r5875, %r4168, 123456789;
	add.s32 	%r5876, %r4168, -638133224;
	mov.b32 	%r5873, -123459836;
	mov.b32 	%r5872, -589760388;
	mov.f32 	%f2895, 0f00000000;
	@%p234 bra 	$L__BB2_222;
	mov.b32 	%r5870, 0;
	mov.b32 	%r5873, -123459836;
	mov.b32 	%r5872, -589760388;
	mov.f32 	%f2895, 0f00000000;
$L__BB2_221:
	shr.u32 	%r4172, %r5875, 2;
	xor.b32  	%r4173, %r4172, %r5875;
	shl.b32 	%r4174, %r5871, 4;
	shl.b32 	%r4175, %r4173, 1;
	xor.b32  	%r4176, %r4175, %r4174;
	xor.b32  	%r4177, %r4176, %r4173;
	xor.b32  	%r4178, %r4177, %r5871;
	add.s32 	%r4179, %r5876, %r4178;
	add.s32 	%r4180, %r4179, 362437;
	cvt.rn.f32.u32 	%f1983, %r4180;
	fma.rn.f32 	%f1984, %f1983, 0f2F800000, 0f2F000000;
	shr.u32 	%r4181, %r5874, 2;
	xor.b32  	%r4182, %r4181, %r5874;
	shl.b32 	%r4183, %r4178, 4;
	shl.b32 	%r4184, %r4182, 1;
	xor.b32  	%r4185, %r4184, %r4183;
	xor.b32  	%r4186, %r4185, %r4182;
	xor.b32  	%r4187, %r4186, %r4178;
	add.s32 	%r4188, %r5876, %r4187;
	add.s32 	%r4189, %r4188, 724874;
	cvt.rn.f32.u32 	%f1985, %r4189;
	fma.rn.f32 	%f1986, %f1985, 0f2F800000, 0f2F000000;
	mul.f32 	%f1987, %f1986, %f1986;
	fma.rn.f32 	%f1988, %f1984, %f1984, %f1987;
	sqrt.rn.f32 	%f1989, %f1988;
	setp.le.f32 	%p307, %f1989, 0f3F800000;
	add.f32 	%f1990, %f2895, 0f3F800000;
	selp.f32 	%f1991, %f1990, %f2895, %p307;
	shr.u32 	%r4190, %r5873, 2;
	xor.b32  	%r4191, %r4190, %r5873;
	shl.b32 	%r4192, %r4187, 4;
	shl.b32 	%r4193, %r4191, 1;
	xor.b32  	%r4194, %r4193, %r4192;
	xor.b32  	%r4195, %r4194, %r4191;
	xor.b32  	%r4196, %r4195, %r4187;
	add.s32 	%r4197, %r5876, %r4196;
	add.s32 	%r4198, %r4197, 1087311;
	cvt.rn.f32.u32 	%f1992, %r4198;
	fma.rn.f32 	%f1993, %f1992, 0f2F800000, 0f2F000000;
	shr.u32 	%r4199, %r5872, 2;
	xor.b32  	%r4200, %r4199, %r5872;
	shl.b32 	%r4201, %r4196, 4;
	shl.b32 	%r4202, %r4200, 1;
	xor.b32  	%r4203, %r4202, %r4201;
	xor.b32  	%r4204, %r4203, %r4200;
	xor.b32  	%r5875, %r4204, %r4196;
	add.s32 	%r4205, %r5876, %r5875;
	add.s32 	%r4206, %r4205, 1449748;
	cvt.rn.f32.u32 	%f1994, %r4206;
	fma.rn.f32 	%f1995, %f1994, 0f2F800000, 0f2F000000;
	mul.f32 	%f1996, %f1995, %f1995;
	fma.rn.f32 	%f1997, %f1993, %f1993, %f1996;
	sqrt.rn.f32 	%f1998, %f1997;
	setp.le.f32 	%p308, %f1998, 0f3F800000;
	add.f32 	%f1999, %f1991, 0f3F800000;
	selp.f32 	%f2000, %f1999, %f1991, %p308;
	shr.u32 	%r4207, %r5871, 2;
	xor.b32  	%r4208, %r4207, %r5871;
	shl.b32 	%r4209, %r5875, 4;
	shl.b32 	%r4210, %r4208, 1;
	xor.b32  	%r4211, %r4210, %r4209;
	xor.b32  	%r4212, %r4211, %r4208;
	xor.b32  	%r5874, %r4212, %r5875;
	add.s32 	%r4213, %r5876, %r5874;
	add.s32 	%r4214, %r4213, 1812185;
	cvt.rn.f32.u32 	%f2001, %r4214;
	fma.rn.f32 	%f2002, %f2001, 0f2F800000, 0f2F000000;
	shr.u32 	%r4215, %r4178, 2;
	xor.b32  	%r4216, %r4215, %r4178;
	shl.b32 	%r4217, %r5874, 4;
	shl.b32 	%r4218, %r4216, 1;
	xor.b32  	%r4219, %r4218, %r4217;
	xor.b32  	%r4220, %r4219, %r4216;
	xor.b32  	%r5873, %r4220, %r5874;
	add.s32 	%r4221, %r5876, %r5873;
	add.s32 	%r4222, %r4221, 2174622;
	cvt.rn.f32.u32 	%f2003, %r4222;
	fma.rn.f32 	%f2004, %f2003, 0f2F800000, 0f2F000000;
	mul.f32 	%f2005, %f2004, %f2004;
	fma.rn.f32 	%f2006, %f2002, %f2002, %f2005;
	sqrt.rn.f32 	%f2007, %f2006;
	setp.le.f32 	%p309, %f2007, 0f3F800000;
	add.f32 	%f2008, %f2000, 0f3F800000;
	selp.f32 	%f2009, %f2008, %f2000, %p309;
	shr.u32 	%r4223, %r4187, 2;
	xor.b32  	%r4224, %r4223, %r4187;
	shl.b32 	%r4225, %r5873, 4;
	shl.b32 	%r4226, %r4224, 1;
	xor.b32  	%r4227, %r4226, %r4225;
	xor.b32  	%r4228, %r4227, %r4224;
	xor.b32  	%r5872, %r4228, %r5873;
	add.s32 	%r4229, %r5876, %r5872;
	add.s32 	%r4230, %r4229, 2537059;
	cvt.rn.f32.u32 	%f2010, %r4230;
	fma.rn.f32 	%f2011, %f2010, 0f2F800000, 0f2F000000;
	shr.u32 	%r4231, %r4196, 2;
	xor.b32  	%r4232, %r4231, %r4196;
	shl.b32 	%r4233, %r5872, 4;
	shl.b32 	%r4234, %r4232, 1;
	xor.b32  	%r4235, %r4234, %r4233;
	xor.b32  	%r4236, %r4235, %r4232;
	xor.b32  	%r5871, %r4236, %r5872;
	add.s32 	%r5876, %r5876, 2899496;
	add.s32 	%r4237, %r5871, %r5876;
	cvt.rn.f32.u32 	%f2012, %r4237;
	fma.rn.f32 	%f2013, %f2012, 0f2F800000, 0f2F000000;
	mul.f32 	%f2014, %f2013, %f2013;
	fma.rn.f32 	%f2015, %f2011, %f2011, %f2014;
	sqrt.rn.f32 	%f2016, %f2015;
	setp.le.f32 	%p310, %f2016, 0f3F800000;
	add.f32 	%f2017, %f2009, 0f3F800000;
	selp.f32 	%f2895, %f2017, %f2009, %p310;
	add.s32 	%r5870, %r5870, 4;
	setp.ne.s32 	%p311, %r5870, %r542;
	@%p311 bra 	$L__BB2_221;
$L__BB2_222:
	@%p240 bra 	$L__BB2_226;
	setp.eq.s32 	%p313, %r541, 1;
	shr.u32 	%r4238, %r5875, 2;
	xor.b32  	%r4239, %r4238, %r5875;
	shl.b32 	%r4240, %r5871, 4;
	shl.b32 	%r4241, %r4239, 1;
	xor.b32  	%r4242, %r4241, %r4240;
	xor.b32  	%r4243, %r4242, %r4239;
	xor.b32  	%r815, %r4243, %r5871;
	add.s32 	%r4244, %r5876, %r815;
	add.s32 	%r4245, %r4244, 362437;
	cvt.rn.f32.u32 	%f2018, %r4245;
	fma.rn.f32 	%f2019, %f2018, 0f2F800000, 0f2F000000;
	shr.u32 	%r4246, %r5874, 2;
	xor.b32  	%r4247, %r4246, %r5874;
	shl.b32 	%r4248, %r815, 4;
	shl.b32 	%r4249, %r4247, 1;
	xor.b32  	%r4250, %r4249, %r4248;
	xor.b32  	%r4251, %r4250, %r4247;
	xor.b32  	%r816, %r4251, %r815;
	add.s32 	%r4252, %r5876, %r816;
	add.s32 	%r4253, %r4252, 724874;
	cvt.rn.f32.u32 	%f2020, %r4253;
	fma.rn.f32 	%f2021, %f2020, 0f2F800000, 0f2F000000;
	mul.f32 	%f2022, %f2021, %f2021;
	fma.rn.f32 	%f2023, %f2019, %f2019, %f2022;
	sqrt.rn.f32 	%f2024, %f2023;
	setp.le.f32 	%p314, %f2024, 0f3F800000;
	add.f32 	%f2025, %f2895, 0f3F800000;
	selp.f32 	%f2895, %f2025, %f2895, %p314;
	@%p313 bra 	$L__BB2_226;
	setp.eq.s32 	%p315, %r541, 2;
	shr.u32 	%r4254, %r5873, 2;
	xor.b32  	%r4255, %r4254, %r5873;
	shl.b32 	%r4256, %r816, 4;
	shl.b32 	%r4257, %r4255, 1;
	xor.b32  	%r4258, %r4257, %r4256;
	xor.b32  	%r4259, %r4258, %r4255;
	xor.b32  	%r4260, %r4259, %r816;
	add.s32 	%r4261, %r5876, %r4260;
	add.s32 	%r4262, %r4261, 1087311;
	cvt.rn.f32.u32 	%f2026, %r4262;
	fma.rn.f32 	%f2027, %f2026, 0f2F800000, 0f2F000000;
	shr.u32 	%r4263, %r5872, 2;
	xor.b32  	%r4264, %r4263, %r5872;
	shl.b32 	%r4265, %r4260, 4;
	shl.b32 	%r4266, %r4264, 1;
	xor.b32  	%r4267, %r4266, %r4265;
	xor.b32  	%r4268, %r4267, %r4264;
	xor.b32  	%r817, %r4268, %r4260;
	add.s32 	%r4269, %r5876, %r817;
	add.s32 	%r4270, %r4269, 1449748;
	cvt.rn.f32.u32 	%f2028, %r4270;
	fma.rn.f32 	%f2029, %f2028, 0f2F800000, 0f2F000000;
	mul.f32 	%f2030, %f2029, %f2029;
	fma.rn.f32 	%f2031, %f2027, %f2027, %f2030;
	sqrt.rn.f32 	%f2032, %f2031;
	setp.le.f32 	%p316, %f2032, 0f3F800000;
	add.f32 	%f2033, %f2895, 0f3F800000;
	selp.f32 	%f2895, %f2033, %f2895, %p316;
	@%p315 bra 	$L__BB2_226;
	shr.u32 	%r4271, %r5871, 2;
	xor.b32  	%r4272, %r4271, %r5871;
	shl.b32 	%r4273, %r817, 4;
	shl.b32 	%r4274, %r4272, 1;
	xor.b32  	%r4275, %r4274, %r4273;
	xor.b32  	%r4276, %r4275, %r4272;
	xor.b32  	%r4277, %r4276, %r817;
	add.s32 	%r4278, %r5876, %r4277;
	add.s32 	%r4279, %r4278, 1812185;
	cvt.rn.f32.u32 	%f2034, %r4279;
	fma.rn.f32 	%f2035, %f2034, 0f2F800000, 0f2F000000;
	shr.u32 	%r4280, %r815, 2;
	xor.b32  	%r4281, %r4280, %r815;
	shl.b32 	%r4282, %r4277, 4;
	shl.b32 	%r4283, %r4281, 1;
	xor.b32  	%r4284, %r4283, %r4282;
	xor.b32  	%r4285, %r4284, %r4281;
	xor.b32  	%r4286, %r4285, %r4277;
	add.s32 	%r4287, %r5876, %r4286;
	add.s32 	%r4288, %r4287, 2174622;
	cvt.rn.f32.u32 	%f2036, %r4288;
	fma.rn.f32 	%f2037, %f2036, 0f2F800000, 0f2F000000;
	mul.f32 	%f2038, %f2037, %f2037;
	fma.rn.f32 	%f2039, %f2035, %f2035, %f2038;
	sqrt.rn.f32 	%f2040, %f2039;
	setp.le.f32 	%p317, %f2040, 0f3F800000;
	add.f32 	%f2041, %f2895, 0f3F800000;
	selp.f32 	%f2895, %f2041, %f2895, %p317;
$L__BB2_226:
	mul.f32 	%f305, %f2895, 0f40800000;
	add.s32 	%r4291, %r547, 5120;
	xor.b32  	%r4292, %r4291, -1429050551;
	mul.lo.s32 	%r4293, %r4292, 1099087573;
	add.s32 	%r5884, %r4293, 5783321;
	xor.b32  	%r5887, %r4293, 362436069;
	add.s32 	%r5888, %r4293, 123456789;
	add.s32 	%r5889, %r4293, -638133224;
	mov.b32 	%r5886, -123459836;
	mov.b32 	%r5885, -589760388;
	mov.f32 	%f2899, 0f00000000;
	@%p234 bra 	$L__BB2_229;
	mov.b32 	%r5883, 0;
	mov.b32 	%r5886, -123459836;
	mov.b32 	%r5885, -589760388;
	mov.f32 	%f2899, 0f00000000;
$L__BB2_228:
	shr.u32 	%r4297, %r5888, 2;
	xor.b32  	%r4298, %r4297, %r5888;
	shl.b32 	%r4299, %r5884, 4;
	shl.b32 	%r4300, %r4298, 1;
	xor.b32  	%r4301, %r4300, %r4299;
	xor.b32  	%r4302, %r4301, %r4298;
	xor.b32  	%r4303, %r4302, %r5884;
	add.s32 	%r4304, %r5889, %r4303;
	add.s32 	%r4305, %r4304, 362437;
	cvt.rn.f32.u32 	%f2045, %r4305;
	fma.rn.f32 	%f2046, %f2045, 0f2F800000, 0f2F000000;
	shr.u32 	%r4306, %r5887, 2;
	xor.b32  	%r4307, %r4306, %r5887;
	shl.b32 	%r4308, %r4303, 4;
	shl.b32 	%r4309, %r4307, 1;
	xor.b32  	%r4310, %r4309, %r4308;
	xor.b32  	%r4311, %r4310, %r4307;
	xor.b32  	%r4312, %r4311, %r4303;
	add.s32 	%r4313, %r5889, %r4312;
	add.s32 	%r4314, %r4313, 724874;
	cvt.rn.f32.u32 	%f2047, %r4314;
	fma.rn.f32 	%f2048, %f2047, 0f2F800000, 0f2F000000;
	mul.f32 	%f2049, %f2048, %f2048;
	fma.rn.f32 	%f2050, %f2046, %f2046, %f2049;
	sqrt.rn.f32 	%f2051, %f2050;
	setp.le.f32 	%p319, %f2051, 0f3F800000;
	add.f32 	%f2052, %f2899, 0f3F800000;
	selp.f32 	%f2053, %f2052, %f2899, %p319;
	shr.u32 	%r4315, %r5886, 2;
	xor.b32  	%r4316, %r4315, %r5886;
	shl.b32 	%r4317, %r4312, 4;
	shl.b32 	%r4318, %r4316, 1;
	xor.b32  	%r4319, %r4318, %r4317;
	xor.b32  	%r4320, %r4319, %r4316;
	xor.b32  	%r4321, %r4320, %r4312;
	add.s32 	%r4322, %r5889, %r4321;
	add.s32 	%r4323, %r4322, 1087311;
	cvt.rn.f32.u32 	%f2054, %r4323;
	fma.rn.f32 	%f2055, %f2054, 0f2F800000, 0f2F000000;
	shr.u32 	%r4324, %r5885, 2;
	xor.b32  	%r4325, %r4324, %r5885;
	shl.b32 	%r4326, %r4321, 4;
	shl.b32 	%r4327, %r4325, 1;
	xor.b32  	%r4328, %r4327, %r4326;
	xor.b32  	%r4329, %r4328, %r4325;
	xor.b32  	%r5888, %r4329, %r4321;
	add.s32 	%r4330, %r5889, %r5888;
	add.s32 	%r4331, %r4330, 1449748;
	cvt.rn.f32.u32 	%f2056, %r4331;
	fma.rn.f32 	%f2057, %f2056, 0f2F800000, 0f2F000000;
	mul.f32 	%f2058, %f2057, %f2057;
	fma.rn.f32 	%f2059, %f2055, %f2055, %f2058;
	sqrt.rn.f32 	%f2060, %f2059;
	setp.le.f32 	%p320, %f2060, 0f3F800000;
	add.f32 	%f2061, %f2053, 0f3F800000;
	selp.f32 	%f2062, %f2061, %f2053, %p320;
	shr.u32 	%r4332, %r5884, 2;
	xor.b32  	%r4333, %r4332, %r5884;
	shl.b32 	%r4334, %r5888, 4;
	shl.b32 	%r4335, %r4333, 1;
	xor.b32  	%r4336, %r4335, %r4334;
	xor.b32  	%r4337, %r4336, %r4333;
	xor.b32  	%r5887, %r4337, %r5888;
	add.s32 	%r4338, %r5889, %r5887;
	add.s32 	%r4339, %r4338, 1812185;
	cvt.rn.f32.u32 	%f2063, %r4339;
	fma.rn.f32 	%f2064, %f2063, 0f2F800000, 0f2F000000;
	shr.u32 	%r4340, %r4303, 2;
	xor.b32  	%r4341, %r4340, %r4303;
	shl.b32 	%r4342, %r5887, 4;
	shl.b32 	%r4343, %r4341, 1;
	xor.b32  	%r4344, %r4343, %r4342;
	xor.b32  	%r4345, %r4344, %r4341;
	xor.b32  	%r5886, %r4345, %r5887;
	add.s32 	%r4346, %r5889, %r5886;
	add.s32 	%r4347, %r4346, 2174622;
	cvt.rn.f32.u32 	%f2065, %r4347;
	fma.rn.f32 	%f2066, %f2065, 0f2F800000, 0f2F000000;
	mul.f32 	%f2067, %f2066, %f2066;
	fma.rn.f32 	%f2068, %f2064, %f2064, %f2067;
	sqrt.rn.f32 	%f2069, %f2068;
	setp.le.f32 	%p321, %f2069, 0f3F800000;
	add.f32 	%f2070, %f2062, 0f3F800000;
	selp.f32 	%f2071, %f2070, %f2062, %p321;
	shr.u32 	%r4348, %r4312, 2;
	xor.b32  	%r4349, %r4348, %r4312;
	shl.b32 	%r4350, %r5886, 4;
	shl.b32 	%r4351, %r4349, 1;
	xor.b32  	%r4352, %r4351, %r4350;
	xor.b32  	%r4353, %r4352, %r4349;
	xor.b32  	%r5885, %r4353, %r5886;
	add.s32 	%r4354, %r5889, %r5885;
	add.s32 	%r4355, %r4354, 2537059;
	cvt.rn.f32.u32 	%f2072, %r4355;
	fma.rn.f32 	%f2073, %f2072, 0f2F800000, 0f2F000000;
	shr.u32 	%r4356, %r4321, 2;
	xor.b32  	%r4357, %r4356, %r4321;
	shl.b32 	%r4358, %r5885, 4;
	shl.b32 	%r4359, %r4357, 1;
	xor.b32  	%r4360, %r4359, %r4358;
	xor.b32  	%r4361, %r4360, %r4357;
	xor.b32  	%r5884, %r4361, %r5885;
	add.s32 	%r5889, %r5889, 2899496;
	add.s32 	%r4362, %r5884, %r5889;
	cvt.rn.f32.u32 	%f2074, %r4362;
	fma.rn.f32 	%f2075, %f2074, 0f2F800000, 0f2F000000;
	mul.f32 	%f2076, %f2075, %f2075;
	fma.rn.f32 	%f2077, %f2073, %f2073, %f2076;
	sqrt.rn.f32 	%f2078, %f2077;
	setp.le.f32 	%p322, %f2078, 0f3F800000;
	add.f32 	%f2079, %f2071, 0f3F800000;
	selp.f32 	%f2899, %f2079, %f2071, %p322;
	add.s32 	%r5883, %r5883, 4;
	setp.ne.s32 	%p323, %r5883, %r542;
	@%p323 bra 	$L__BB2_228;
$L__BB2_229:
	@%p240 bra 	$L__BB2_233;
	setp.eq.s32 	%p325, %r541, 1;
	shr.u32 	%r4363, %r5888, 2;
	xor.b32  	%r4364, %r4363, %r5888;
	shl.b32 	%r4365, %r5884, 4;
	shl.b32 	%r4366, %r4364, 1;
	xor.b32  	%r4367, %r4366, %r4365;
	xor.b32  	%r4368, %r4367, %r4364;
	xor.b32  	%r842, %r4368, %r5884;
	add.s32 	%r4369, %r5889, %r842;
	add.s32 	%r4370, %r4369, 362437;
	cvt.rn.f32.u32 	%f2080, %r4370;
	fma.rn.f32 	%f2081, %f2080, 0f2F800000, 0f2F000000;
	shr.u32 	%r4371, %r5887, 2;
	xor.b32  	%r4372, %r4371, %r5887;
	shl.b32 	%r4373, %r842, 4;
	shl.b32 	%r4374, %r4372, 1;
	xor.b32  	%r4375, %r4374, %r4373;
	xor.b32  	%r4376, %r4375, %r4372;
	xor.b32  	%r843, %r4376, %r842;
	add.s32 	%r4377, %r5889, %r843;
	add.s32 	%r4378, %r4377, 724874;
	cvt.rn.f32.u32 	%f2082, %r4378;
	fma.rn.f32 	%f2083, %f2082, 0f2F800000, 0f2F000000;
	mul.f32 	%f2084, %f2083, %f2083;
	fma.rn.f32 	%f2085, %f2081, %f2081, %f2084;
	sqrt.rn.f32 	%f2086, %f2085;
	setp.le.f32 	%p326, %f2086, 0f3F800000;
	add.f32 	%f2087, %f2899, 0f3F800000;
	selp.f32 	%f2899, %f2087, %f2899, %p326;
	@%p325 bra 	$L__BB2_233;
	setp.eq.s32 	%p327, %r541, 2;
	shr.u32 	%r4379, %r5886, 2;
	xor.b32  	%r4380, %r4379, %r5886;
	shl.b32 	%r4381, %r843, 4;
	shl.b32 	%r4382, %r4380, 1;
	xor.b32  	%r4383, %r4382, %r4381;
	xor.b32  	%r4384, %r4383, %r4380;
	xor.b32  	%r4385, %r4384, %r843;
	add.s32 	%r4386, %r5889, %r4385;
	add.s32 	%r4387, %r4386, 1087311;
	cvt.rn.f32.u32 	%f2088, %r4387;
	fma.rn.f32 	%f2089, %f2088, 0f2F800000, 0f2F000000;
	shr.u32 	%r4388, %r5885, 2;
	xor.b32  	%r4389, %r4388, %r5885;
	shl.b32 	%r4390, %r4385, 4;
	shl.b32 	%r4391, %r4389, 1;
	xor.b32  	%r4392, %r4391, %r4390;
	xor.b32  	%r4393, %r4392, %r4389;
	xor.b32  	%r844, %r4393, %r4385;
	add.s32 	%r4394, %r5889, %r844;
	add.s32 	%r4395, %r4394, 1449748;
	cvt.rn.f32.u32 	%f2090, %r4395;
	fma.rn.f32 	%f2091, %f2090, 0f2F800000, 0f2F000000;
	mul.f32 	%f2092, %f2091, %f2091;
	fma.rn.f32 	%f2093, %f2089, %f2089, %f2092;
	sqrt.rn.f32 	%f2094, %f2093;
	setp.le.f32 	%p328, %f2094, 0f3F800000;
	add.f32 	%f2095, %f2899, 0f3F800000;
	selp.f32 	%f2899, %f2095, %f2899, %p328;
	@%p327 bra 	$L__BB2_233;
	shr.u32 	%r4396, %r5884, 2;
	xor.b32  	%r4397, %r4396, %r5884;
	shl.b32 	%r4398, %r844, 4;
	shl.b32 	%r4399, %r4397, 1;
	xor.b32  	%r4400, %r4399, %r4398;
	xor.b32  	%r4401, %r4400, %r4397;
	xor.b32  	%r4402, %r4401, %r844;
	add.s32 	%r4403, %r5889, %r4402;
	add.s32 	%r4404, %r4403, 1812185;
	cvt.rn.f32.u32 	%f2096, %r4404;
	fma.rn.f32 	%f2097, %f2096, 0f2F800000, 0f2F000000;
	shr.u32 	%r4405, %r842, 2;
	xor.b32  	%r4406, %r4405, %r842;
	shl.b32 	%r4407, %r4402, 4;
	shl.b32 	%r4408, %r4406, 1;
	xor.b32  	%r4409, %r4408, %r4407;
	xor.b32  	%r4410, %r4409, %r4406;
	xor.b32  	%r4411, %r4410, %r4402;
	add.s32 	%r4412, %r5889, %r4411;
	add.s32 	%r4413, %r4412, 2174622;
	cvt.rn.f32.u32 	%f2098, %r4413;
	fma.rn.f32 	%f2099, %f2098, 0f2F800000, 0f2F000000;
	mul.f32 	%f2100, %f2099, %f2099;
	fma.rn.f32 	%f2101, %f2097, %f2097, %f2100;
	sqrt.rn.f32 	%f2102, %f2101;
	setp.le.f32 	%p329, %f2102, 0f3F800000;
	add.f32 	%f2103, %f2899, 0f3F800000;
	selp.f32 	%f2899, %f2103, %f2899, %p329;
$L__BB2_233:
	mul.f32 	%f314, %f2899, 0f40800000;
	add.s32 	%r4416, %r547, 5632;
	xor.b32  	%r4417, %r4416, -1429050551;
	mul.lo.s32 	%r4418, %r4417, 1099087573;
	add.s32 	%r5897, %r4418, 5783321;
	xor.b32  	%r5900, %r4418, 362436069;
	add.s32 	%r5901, %r4418, 123456789;
	add.s32 	%r5902, %r4418, -638133224;
	mov.b32 	%r5899, -123459836;
	mov.b32 	%r5898, -589760388;
	mov.f32 	%f2903, 0f00000000;
	@%p234 bra 	$L__BB2_236;
	mov.b32 	%r5896, 0;
	mov.b32 	%r5899, -123459836;
	mov.b32 	%r5898, -589760388;
	mov.f32 	%f2903, 0f00000000;
$L__BB2_235:
	shr.u32 	%r4422, %r5901, 2;
	xor.b32  	%r4423, %r4422, %r5901;
	shl.b32 	%r4424, %r5897, 4;
	shl.b32 	%r4425, %r4423, 1;
	xor.b32  	%r4426, %r4425, %r4424;
	xor.b32  	%r4427, %r4426, %r4423;
	xor.b32  	%r4428, %r4427, %r5897;
	add.s32 	%r4429, %r5902, %r4428;
	add.s32 	%r4430, %r4429, 362437;
	cvt.rn.f32.u32 	%f2107, %r4430;
	fma.rn.f32 	%f2108, %f2107, 0f2F800000, 0f2F000000;
	shr.u32 	%r4431, %r5900, 2;
	xor.b32  	%r4432, %r4431, %r5900;
	shl.b32 	%r4433, %r4428, 4;
	shl.b32 	%r4434, %r4432, 1;
	xor.b32  	%r4435, %r4434, %r4433;
	xor.b32  	%r4436, %r4435, %r4432;
	xor.b32  	%r4437, %r4436, %r4428;
	add.s32 	%r4438, %r5902, %r4437;
	add.s32 	%r4439, %r4438, 724874;
	cvt.rn.f32.u32 	%f2109, %r4439;
	fma.rn.f32 	%f2110, %f2109, 0f2F800000, 0f2F000000;
	mul.f32 	%f2111, %f2110, %f2110;
	fma.rn.f32 	%f2112, %f2108, %f2108, %f2111;
	sqrt.rn.f32 	%f2113, %f2112;
	setp.le.f32 	%p331, %f2113, 0f3F800000;
	add.f32 	%f2114, %f2903, 0f3F800000;
	selp.f32 	%f2115, %f2114, %f2903, %p331;
	shr.u32 	%r4440, %r5899, 2;
	xor.b32  	%r4441, %r4440, %r5899;
	shl.b32 	%r4442, %r4437, 4;
	shl.b32 	%r4443, %r4441, 1;
	xor.b32  	%r4444, %r4443, %r4442;
	xor.b32  	%r4445, %r4444, %r4441;
	xor.b32  	%r4446, %r4445, %r4437;
	add.s32 	%r4447, %r5902, %r4446;
	add.s32 	%r4448, %r4447, 1087311;
	cvt.rn.f32.u32 	%f2116, %r4448;
	fma.rn.f32 	%f2117, %f2116, 0f2F800000, 0f2F000000;
	shr.u32 	%r4449, %r5898, 2;
	xor.b32  	%r4450, %r4449, %r5898;
	shl.b32 	%r4451, %r4446, 4;
	shl.b32 	%r4452, %r4450, 1;
	xor.b32  	%r4453, %r4452, %r4451;
	xor.b32  	%r4454, %r4453, %r4450;
	xor.b32  	%r5901, %r4454, %r4446;
	add.s32 	%r4455, %r5902, %r5901;
	add.s32 	%r4456, %r4455, 1449748;
	cvt.rn.f32.u32 	%f2118, %r4456;
	fma.rn.f32 	%f2119, %f2118, 0f2F800000, 0f2F000000;
	mul.f32 	%f2120, %f2119, %f2119;
	fma.rn.f32 	%f2121, %f2117, %f2117, %f2120;
	sqrt.rn.f32 	%f2122, %f2121;
	setp.le.f32 	%p332, %f2122, 0f3F800000;
	add.f32 	%f2123, %f2115, 0f3F800000;
	selp.f32 	%f2124, %f2123, %f2115, %p332;
	shr.u32 	%r4457, %r5897, 2;
	xor.b32  	%r4458, %r4457, %r5897;
	shl.b32 	%r4459, %r5901, 4;
	shl.b32 	%r4460, %r4458, 1;
	xor.b32  	%r4461, %r4460, %r4459;
	xor.b32  	%r4462, %r4461, %r4458;
	xor.b32  	%r5900, %r4462, %r5901;
	add.s32 	%r4463, %r5902, %r5900;
	add.s32 	%r4464, %r4463, 1812185;
	cvt.rn.f32.u32 	%f2125, %r4464;
	fma.rn.f32 	%f2126, %f2125, 0f2F800000, 0f2F000000;
	shr.u32 	%r4465, %r4428, 2;
	xor.b32  	%r4466, %r4465, %r4428;
	shl.b32 	%r4467, %r5900, 4;
	shl.b32 	%r4468, %r4466, 1;
	xor.b32  	%r4469, %r4468, %r4467;
	xor.b32  	%r4470, %r4469, %r4466;
	xor.b32  	%r5899, %r4470, %r5900;
	add.s32 	%r4471, %r5902, %r5899;
	add.s32 	%r4472, %r4471, 2174622;
	cvt.rn.f32.u32 	%f2127, %r4472;
	fma.rn.f32 	%f2128, %f2127, 0f2F800000, 0f2F000000;
	mul.f32 	%f2129, %f2128, %f2128;
	fma.rn.f32 	%f2130, %f2126, %f2126, %f2129;
	sqrt.rn.f32 	%f2131, %f2130;
	setp.le.f32 	%p333, %f2131, 0f3F800000;
	add.f32 	%f2132, %f2124, 0f3F800000;
	selp.f32 	%f2133, %f2132, %f2124, %p333;
	shr.u32 	%r4473, %r4437, 2;
	xor.b32  	%r4474, %r4473, %r4437;
	shl.b32 	%r4475, %r5899, 4;
	shl.b32 	%r4476, %r4474, 1;
	xor.b32  	%r4477, %r4476, %r4475;
	xor.b32  	%r4478, %r4477, %r4474;
	xor.b32  	%r5898, %r4478, %r5899;
	add.s32 	%r4479, %r5902, %r5898;
	add.s32 	%r4480, %r4479, 2537059;
	cvt.rn.f32.u32 	%f2134, %r4480;
	fma.rn.f32 	%f2135, %f2134, 0f2F800000, 0f2F000000;
	shr.u32 	%r4481, %r4446, 2;
	xor.b32  	%r4482, %r4481, %r4446;
	shl.b32 	%r4483, %r5898, 4;
	shl.b32 	%r4484, %r4482, 1;
	xor.b32  	%r4485, %r4484, %r4483;
	xor.b32  	%r4486, %r4485, %r4482;
	xor.b32  	%r5897, %r4486, %r5898;
	add.s32 	%r5902, %r5902, 2899496;
	add.s32 	%r4487, %r5897, %r5902;
	cvt.rn.f32.u32 	%f2136, %r4487;
	fma.rn.f32 	%f2137, %f2136, 0f2F800000, 0f2F000000;
	mul.f32 	%f2138, %f2137, %f2137;
	fma.rn.f32 	%f2139, %f2135, %f2135, %f2138;
	sqrt.rn.f32 	%f2140, %f2139;
	setp.le.f32 	%p334, %f2140, 0f3F800000;
	add.f32 	%f2141, %f2133, 0f3F800000;
	selp.f32 	%f2903, %f2141, %f2133, %p334;
	add.s32 	%r5896, %r5896, 4;
	setp.ne.s32 	%p335, %r5896, %r542;
	@%p335 bra 	$L__BB2_235;
$L__BB2_236:
	@%p240 bra 	$L__BB2_240;
	setp.eq.s32 	%p337, %r541, 1;
	shr.u32 	%r4488, %r5901, 2;
	xor.b32  	%r4489, %r4488, %r5901;
	shl.b32 	%r4490, %r5897, 4;
	shl.b32 	%r4491, %r4489, 1;
	xor.b32  	%r4492, %r4491, %r4490;
	xor.b32  	%r4493, %r4492, %r4489;
	xor.b32  	%r869, %r4493, %r5897;
	add.s32 	%r4494, %r5902, %r869;
	add.s32 	%r4495, %r4494, 362437;
	cvt.rn.f32.u32 	%f2142, %r4495;
	fma.rn.f32 	%f2143, %f2142, 0f2F800000, 0f2F000000;
	shr.u32 	%r4496, %r5900, 2;
	xor.b32  	%r4497, %r4496, %r5900;
	shl.b32 	%r4498, %r869, 4;
	shl.b32 	%r4499, %r4497, 1;
	xor.b32  	%r4500, %r4499, %r4498;
	xor.b32  	%r4501, %r4500, %r4497;
	xor.b32  	%r870, %r4501, %r869;
	add.s32 	%r4502, %r5902, %r870;
	add.s32 	%r4503, %r4502, 724874;
	cvt.rn.f32.u32 	%f2144, %r4503;
	fma.rn.f32 	%f2145, %f2144, 0f2F800000, 0f2F000000;
	mul.f32 	%f2146, %f2145, %f2145;
	fma.rn.f32 	%f2147, %f2143, %f2143, %f2146;
	sqrt.rn.f32 	%f2148, %f2147;
	setp.le.f32 	%p338, %f2148, 0f3F800000;
	add.f32 	%f2149, %f2903, 0f3F800000;
	selp.f32 	%f2903, %f2149, %f2903, %p338;
	@%p337 bra 	$L__BB2_240;
	setp.eq.s32 	%p339, %r541, 2;
	shr.u32 	%r4504, %r5899, 2;
	xor.b32  	%r4505, %r4504, %r5899;
	shl.b32 	%r4506, %r870, 4;
	shl.b32 	%r4507, %r4505, 1;
	xor.b32  	%r4508, %r4507, %r4506;
	xor.b32  	%r4509, %r4508, %r4505;
	xor.b32  	%r4510, %r4509, %r870;
	add.s32 	%r4511, %r5902, %r4510;
	add.s32 	%r4512, %r4511, 1087311;
	cvt.rn.f32.u32 	%f2150, %r4512;
	fma.rn.f32 	%f2151, %f2150, 0f2F800000, 0f2F000000;
	shr.u32 	%r4513, %r5898, 2;
	xor.b32  	%r4514, %r4513, %r5898;
	shl.b32 	%r4515, %r4510, 4;
	shl.b32 	%r4516, %r4514, 1;
	xor.b32  	%r4517, %r4516, %r4515;
	xor.b32  	%r4518, %r4517, %r4514;
	xor.b32  	%r871, %r4518, %r4510;
	add.s32 	%r4519, %r5902, %r871;
	add.s32 	%r4520, %r4519, 1449748;
	cvt.rn.f32.u32 	%f2152, %r4520;
	fma.rn.f32 	%f2153, %f2152, 0f2F800000, 0f2F000000;
	mul.f32 	%f2154, %f2153, %f2153;
	fma.rn.f32 	%f2155, %f2151, %f2151, %f2154;
	sqrt.rn.f32 	%f2156, %f2155;
	setp.le.f32 	%p340, %f2156, 0f3F800000;
	add.f32 	%f2157, %f2903, 0f3F800000;
	selp.f32 	%f2903, %f2157, %f2903, %p340;
	@%p339 bra 	$L__BB2_240;
	shr.u32 	%r4521, %r5897, 2;
	xor.b32  	%r4522, %r4521, %r5897;
	shl.b32 	%r4523, %r871, 4;
	shl.b32 	%r4524, %r4522, 1;
	xor.b32  	%r4525, %r4524, %r4523;
	xor.b32  	%r4526, %r4525, %r4522;
	xor.b32  	%r4527, %r4526, %r871;
	add.s32 	%r4528, %r5902, %r4527;
	add.s32 	%r4529, %r4528, 1812185;
	cvt.rn.f32.u32 	%f2158, %r4529;
	fma.rn.f32 	%f2159, %f2158, 0f2F800000, 0f2F000000;
	shr.u32 	%r4530, %r869, 2;
	xor.b32  	%r4531, %r4530, %r869;
	shl.b32 	%r4532, %r4527, 4;
	shl.b32 	%r4533, %r4531, 1;
	xor.b32  	%r4534, %r4533, %r4532;
	xor.b32  	%r4535, %r4534, %r4531;
	xor.b32  	%r4536, %r4535, %r4527;
	add.s32 	%r4537, %r5902, %r4536;
	add.s32 	%r4538, %r4537, 2174622;
	cvt.rn.f32.u32 	%f2160, %r4538;
	fma.rn.f32 	%f2161, %f2160, 0f2F800000, 0f2F000000;
	mul.f32 	%f2162, %f2161, %f2161;
	fma.rn.f32 	%f2163, %f2159, %f2159, %f2162;
	sqrt.rn.f32 	%f2164, %f2163;
	setp.le.f32 	%p341, %f2164, 0f3F800000;
	add.f32 	%f2165, %f2903, 0f3F800000;
	selp.f32 	%f2903, %f2165, %f2903, %p341;
$L__BB2_240:
	mul.f32 	%f323, %f2903, 0f40800000;
	add.s32 	%r4541, %r547, 6144;
	xor.b32  	%r4542, %r4541, -1429050551;
	mul.lo.s32 	%r4543, %r4542, 1099087573;
	add.s32 	%r5910, %r4543, 5783321;
	xor.b32  	%r5913, %r4543, 362436069;
	add.s32 	%r5914, %r4543, 123456789;
	add.s32 	%r5915, %r4543, -638133224;
	mov.b32 	%r5912, -123459836;
	mov.b32 	%r5911, -589760388;
	mov.f32 	%f2907, 0f00000000;
	@%p234 bra 	$L__BB2_243;
	mov.b32 	%r5909, 0;
	mov.b32 	%r5912, -123459836;
	mov.b32 	%r5911, -589760388;
	mov.f32 	%f2907, 0f00000000;
$L__BB2_242:
	shr.u32 	%r4547, %r5914, 2;
	xor.b32  	%r4548, %r4547, %r5914;
	shl.b32 	%r4549, %r5910, 4;
	shl.b32 	%r4550, %r4548, 1;
	xor.b32  	%r4551, %r4550, %r4549;
	xor.b32  	%r4552, %r4551, %r4548;
	xor.b32  	%r4553, %r4552, %r5910;
	add.s32 	%r4554, %r5915, %r4553;
	add.s32 	%r4555, %r4554, 362437;
	cvt.rn.f32.u32 	%f2169, %r4555;
	fma.rn.f32 	%f2170, %f2169, 0f2F800000, 0f2F000000;
	shr.u32 	%r4556, %r5913, 2;
	xor.b32  	%r4557, %r4556, %r5913;
	shl.b32 	%r4558, %r4553, 4;
	shl.b32 	%r4559, %r4557, 1;
	xor.b32  	%r4560, %r4559, %r4558;
	xor.b32  	%r4561, %r4560, %r4557;
	xor.b32  	%r4562, %r4561, %r4553;
	add.s32 	%r4563, %r5915, %r4562;
	add.s32 	%r4564, %r4563, 724874;
	cvt.rn.f32.u32 	%f2171, %r4564;
	fma.rn.f32 	%f2172, %f2171, 0f2F800000, 0f2F000000;
	mul.f32 	%f2173, %f2172, %f2172;
	fma.rn.f32 	%f2174, %f2170, %f2170, %f2173;
	sqrt.rn.f32 	%f2175, %f2174;
	setp.le.f32 	%p343, %f2175, 0f3F800000;
	add.f32 	%f2176, %f2907, 0f3F800000;
	selp.f32 	%f2177, %f2176, %f2907, %p343;
	shr.u32 	%r4565, %r5912, 2;
	xor.b32  	%r4566, %r4565, %r5912;
	shl.b32 	%r4567, %r4562, 4;
	shl.b32 	%r4568, %r4566, 1;
	xor.b32  	%r4569, %r4568, %r4567;
	xor.b32  	%r4570, %r4569, %r4566;
	xor.b32  	%r4571, %r4570, %r4562;
	add.s32 	%r4572, %r5915, %r4571;
	add.s32 	%r4573, %r4572, 1087311;
	cvt.rn.f32.u32 	%f2178, %r4573;
	fma.rn.f32 	%f2179, %f2178, 0f2F800000, 0f2F000000;
	shr.u32 	%r4574, %r5911, 2;
	xor.b32  	%r4575, %r4574, %r5911;
	shl.b32 	%r4576, %r4571, 4;
	shl.b32 	%r4577, %r4575, 1;
	xor.b32  	%r4578, %r4577, %r4576;
	xor.b32  	%r4579, %r4578, %r4575;
	xor.b32  	%r5914, %r4579, %r4571;
	add.s32 	%r4580, %r5915, %r5914;
	add.s32 	%r4581, %r4580, 1449748;
	cvt.rn.f32.u32 	%f2180, %r4581;
	fma.rn.f32 	%f2181, %f2180, 0f2F800000, 0f2F000000;
	mul.f32 	%f2182, %f2181, %f2181;
	fma.rn.f32 	%f2183, %f2179, %f2179, %f2182;
	sqrt.rn.f32 	%f2184, %f2183;
	setp.le.f32 	%p344, %f2184, 0f3F800000;
	add.f32 	%f2185, %f2177, 0f3F800000;
	selp.f32 	%f2186, %f2185, %f2177, %p344;
	shr.u32 	%r4582, %r5910, 2;
	xor.b32  	%r4583, %r4582, %r5910;
	shl.b32 	%r4584, %r5914, 4;
	shl.b32 	%r4585, %r4583, 1;
	xor.b32  	%r4586, %r4585, %r4584;
	xor.b32  	%r4587, %r4586, %r4583;
	xor.b32  	%r5913, %r4587, %r5914;
	add.s32 	%r4588, %r5915, %r5913;
	add.s32 	%r4589, %r4588, 1812185;
	cvt.rn.f32.u32 	%f2187, %r4589;
	fma.rn.f32 	%f2188, %f2187, 0f2F800000, 0f2F000000;
	shr.u32 	%r4590, %r4553, 2;
	xor.b32  	%r4591, %r4590, %r4553;
	shl.b32 	%r4592, %r5913, 4;
	shl.b32 	%r4593, %r4591, 1;
	xor.b32  	%r4594, %r4593, %r4592;
	xor.b32  	%r4595, %r4594, %r4591;
	xor.b32  	%r5912, %r4595, %r5913;
	add.s32 	%r4596, %r5915, %r5912;
	add.s32 	%r4597, %r4596, 2174622;
	cvt.rn.f32.u32 	%f2189, %r4597;
	fma.rn.f32 	%f2190, %f2189, 0f2F800000, 0f2F000000;
	mul.f32 	%f2191, %f2190, %f2190;
	fma.rn.f32 	%f2192, %f2188, %f2188, %f2191;
	sqrt.rn.f32 	%f2193, %f2192;
	setp.le.f32 	%p345, %f2193, 0f3F800000;
	add.f32 	%f2194, %f2186, 0f3F800000;
	selp.f32 	%f2195, %f2194, %f2186, %p345;
	shr.u32 	%r4598, %r4562, 2;
	xor.b32  	%r4599, %r4598, %r4562;
	shl.b32 	%r4600, %r5912, 4;
	shl.b32 	%r4601, %r4599, 1;
	xor.b32  	%r4602, %r4601, %r4600;
	xor.b32  	%r4603, %r4602, %r4599;
	xor.b32  	%r5911, %r4603, %r5912;
	add.s32 	%r4604, %r5915, %r5911;
	add.s32 	%r4605, %r4604, 2537059;
	cvt.rn.f32.u32 	%f2196, %r4605;
	fma.rn.f32 	%f2197, %f2196, 0f2F800000, 0f2F000000;
	shr.u32 	%r4606, %r4571, 2;
	xor.b32  	%r4607, %r4606, %r4571;
	shl.b32 	%r4608, %r5911, 4;
	shl.b32 	%r4609, %r4607, 1;
	xor.b32  	%r4610, %r4609, %r4608;
	xor.b32  	%r4611, %r4610, %r4607;
	xor.b32  	%r5910, %r4611, %r5911;
	add.s32 	%r5915, %r5915, 2899496;
	add.s32 	%r4612, %r5910, %r5915;
	cvt.rn.f32.u32 	%f2198, %r4612;
	fma.rn.f32 	%f2199, %f2198, 0f2F800000, 0f2F000000;
	mul.f32 	%f2200, %f2199, %f2199;
	fma.rn.f32 	%f2201, %f2197, %f2197, %f2200;
	sqrt.rn.f32 	%f2202, %f2201;
	setp.le.f32 	%p346, %f2202, 0f3F800000;
	add.f32 	%f2203, %f2195, 0f3F800000;
	selp.f32 	%f2907, %f2203, %f2195, %p346;
	add.s32 	%r5909, %r5909, 4;
	setp.ne.s32 	%p347, %r5909, %r542;
	@%p347 bra 	$L__BB2_242;
$L__BB2_243:
	@%p240 bra 	$L__BB2_247;
	setp.eq.s32 	%p349, %r541, 1;
	shr.u32 	%r4613, %r5914, 2;
	xor.b32  	%r4614, %r4613, %r5914;
	shl.b32 	%r4615, %r5910, 4;
	shl.b32 	%r4616, %r4614, 1;
	xor.b32  	%r4617, %r4616, %r4615;
	xor.b32  	%r4618, %r4617, %r4614;
	xor.b32  	%r896, %r4618, %r5910;
	add.s32 	%r4619, %r5915, %r896;
	add.s32 	%r4620, %r4619, 362437;
	cvt.rn.f32.u32 	%f2204, %r4620;
	fma.rn.f32 	%f2205, %f2204, 0f2F800000, 0f2F000000;
	shr.u32 	%r4621, %r5913, 2;
	xor.b32  	%r4622, %r4621, %r5913;
	shl.b32 	%r4623, %r896, 4;
	shl.b32 	%r4624, %r4622, 1;
	xor.b32  	%r4625, %r4624, %r4623;
	xor.b32  	%r4626, %r4625, %r4622;
	xor.b32  	%r897, %r4626, %r896;
	add.s32 	%r4627, %r5915, %r897;
	add.s32 	%r4628, %r4627, 724874;
	cvt.rn.f32.u32 	%f2206, %r4628;
	fma.rn.f32 	%f2207, %f2206, 0f2F800000, 0f2F000000;
	mul.f32 	%f2208, %f2207, %f2207;
	fma.rn.f32 	%f2209, %f2205, %f2205, %f2208;
	sqrt.rn.f32 	%f2210, %f2209;
	setp.le.f32 	%p350, %f2210, 0f3F800000;
	add.f32 	%f2211, %f2907, 0f3F800000;
	selp.f32 	%f2907, %f2211, %f2907, %p350;
	@%p349 bra 	$L__BB2_247;
	setp.eq.s32 	%p351, %r541, 2;
	shr.u32 	%r4629, %r5912, 2;
	xor.b32  	%r4630, %r4629, %r5912;
	shl.b32 	%r4631, %r897, 4;
	shl.b32 	%r4632, %r4630, 1;
	xor.b32  	%r4633, %r4632, %r4631;
	xor.b32  	%r4634, %r4633, %r4630;
	xor.b32  	%r4635, %r4634, %r897;
	add.s32 	%r4636, %r5915, %r4635;
	add.s32 	%r4637, %r4636, 1087311;
	cvt.rn.f32.u32 	%f2212, %r4637;
	fma.rn.f32 	%f2213, %f2212, 0f2F800000, 0f2F000000;
	shr.u32 	%r4638, %r5911, 2;
	xor.b32  	%r4639, %r4638, %r5911;
	shl.b32 	%r4640, %r4635, 4;
	shl.b32 	%r4641, %r4639, 1;
	xor.b32  	%r4642, %r4641, %r4640;
	xor.b32  	%r4643, %r4642, %r4639;
	xor.b32  	%r898, %r4643, %r4635;
	add.s32 	%r4644, %r5915, %r898;
	add.s32 	%r4645, %r4644, 1449748;
	cvt.rn.f32.u32 	%f2214, %r4645;
	fma.rn.f32 	%f2215, %f2214, 0f2F800000, 0f2F000000;
	mul.f32 	%f2216, %f2215, %f2215;
	fma.rn.f32 	%f2217, %f2213, %f2213, %f2216;
	sqrt.rn.f32 	%f2218, %f2217;
	setp.le.f32 	%p352, %f2218, 0f3F800000;
	add.f32 	%f2219, %f2907, 0f3F800000;
	selp.f32 	%f2907, %f2219, %f2907, %p352;
	@%p351 bra 	$L__BB2_247;
	shr.u32 	%r4646, %r5910, 2;
	xor.b32  	%r4647, %r4646, %r5910;
	shl.b32 	%r4648, %r898, 4;
	shl.b32 	%r4649, %r4647, 1;
	xor.b32  	%r4650, %r4649, %r4648;
	xor.b32  	%r4651, %r4650, %r4647;
	xor.b32  	%r4652, %r4651, %r898;
	add.s32 	%r4653, %r5915, %r4652;
	add.s32 	%r4654, %r4653, 1812185;
	cvt.rn.f32.u32 	%f2220, %r4654;
	fma.rn.f32 	%f2221, %f2220, 0f2F800000, 0f2F000000;
	shr.u32 	%r4655, %r896, 2;
	xor.b32  	%r4656, %r4655, %r896;
	shl.b32 	%r4657, %r4652, 4;
	shl.b32 	%r4658, %r4656, 1;
	xor.b32  	%r4659, %r4658, %r4657;
	xor.b32  	%r4660, %r4659, %r4656;
	xor.b32  	%r4661, %r4660, %r4652;
	add.s32 	%r4662, %r5915, %r4661;
	add.s32 	%r4663, %r4662, 2174622;
	cvt.rn.f32.u32 	%f2222, %r4663;
	fma.rn.f32 	%f2223, %f2222, 0f2F800000, 0f2F000000;
	mul.f32 	%f2224, %f2223, %f2223;
	fma.rn.f32 	%f2225, %f2221, %f2221, %f2224;
	sqrt.rn.f32 	%f2226, %f2225;
	setp.le.f32 	%p353, %f2226, 0f3F800000;
	add.f32 	%f2227, %f2907, 0f3F800000;
	selp.f32 	%f2907, %f2227, %f2907, %p353;
$L__BB2_247:
	mul.f32 	%f332, %f2907, 0f40800000;
	add.s32 	%r4666, %r547, 6656;
	xor.b32  	%r4667, %r4666, -1429050551;
	mul.lo.s32 	%r4668, %r4667, 1099087573;
	add.s32 	%r5923, %r4668, 5783321;
	xor.b32  	%r5926, %r4668, 362436069;
	add.s32 	%r5927, %r4668, 123456789;
	add.s32 	%r5928, %r4668, -638133224;
	mov.b32 	%r5925, -123459836;
	mov.b32 	%r5924, -589760388;
	mov.f32 	%f2911, 0f00000000;
	@%p234 bra 	$L__BB2_250;
	mov.b32 	%r5922, 0;
	mov.b32 	%r5925, -123459836;
	mov.b32 	%r5924, -589760388;
	mov.f32 	%f2911, 0f00000000;
$L__BB2_249:
	shr.u32 	%r4672, %r5927, 2;
	xor.b32  	%r4673, %r4672, %r5927;
	shl.b32 	%r4674, %r5923, 4;
	shl.b32 	%r4675, %r4673, 1;
	xor.b32  	%r4676, %r4675, %r4674;
	xor.b32  	%r4677, %r4676, %r4673;
	xor.b32  	%r4678, %r4677, %r5923;
	add.s32 	%r4679, %r5928, %r4678;
	add.s32 	%r4680, %r4679, 362437;
	cvt.rn.f32.u32 	%f2231, %r4680;
	fma.rn.f32 	%f2232, %f2231, 0f2F800000, 0f2F000000;
	shr.u32 	%r4681, %r5926, 2;
	xor.b32  	%r4682, %r4681, %r5926;
	shl.b32 	%r4683, %r4678, 4;
	shl.b32 	%r4684, %r4682, 1;
	xor.b32  	%r4685, %r4684, %r4683;
	xor.b32  	%r4686, %r4685, %r4682;
	xor.b32  	%r4687, %r4686, %r4678;
	add.s32 	%r4688, %r5928, %r4687;
	add.s32 	%r4689, %r4688, 724874;
	cvt.rn.f32.u32 	%f2233, %r4689;
	fma.rn.f32 	%f2234, %f2233, 0f2F800000, 0f2F000000;
	mul.f32 	%f2235, %f2234, %f2234;
	fma.rn.f32 	%f2236, %f2232, %f2232, %f2235;
	sqrt.rn.f32 	%f2237, %f2236;
	setp.le.f32 	%p355, %f2237, 0f3F800000;
	add.f32 	%f2238, %f2911, 0f3F800000;
	selp.f32 	%f2239, %f2238, %f2911, %p355;
	shr.u32 	%r4690, %r5925, 2;
	xor.b32  	%r4691, %r4690, %r5925;
	shl.b32 	%r4692, %r4687, 4;
	shl.b32 	%r4693, %r4691, 1;
	xor.b32  	%r4694, %r4693, %r4692;
	xor.b32  	%r4695, %r4694, %r4691;
	xor.b32  	%r4696, %r4695, %r4687;
	add.s32 	%r4697, %r5928, %r4696;
	add.s32 	%r4698, %r4697, 1087311;
	cvt.rn.f32.u32 	%f2240, %r4698;
	fma.rn.f32 	%f2241, %f2240, 0f2F800000, 0f2F000000;
	shr.u32 	%r4699, %r5924, 2;
	xor.b32  	%r4700, %r4699, %r5924;
	shl.b32 	%r4701, %r4696, 4;
	shl.b32 	%r4702, %r4700, 1;
	xor.b32  	%r4703, %r4702, %r4701;
	xor.b32  	%r4704, %r4703, %r4700;
	xor.b32  	%r5927, %r4704, %r4696;
	add.s32 	%r4705, %r5928, %r5927;
	add.s32 	%r4706, %r4705, 1449748;
	cvt.rn.f32.u32 	%f2242, %r4706;
	fma.rn.f32 	%f2243, %f2242, 0f2F800000, 0f2F000000;
	mul.f32 	%f2244, %f2243, %f2243;
	fma.rn.f32 	%f2245, %f2241, %f2241, %f2244;
	sqrt.rn.f32 	%f2246, %f2245;
	setp.le.f32 	%p356, %f2246, 0f3F800000;
	add.f32 	%f2247, %f2239, 0f3F800000;
	selp.f32 	%f2248, %f2247, %f2239, %p356;
	shr.u32 	%r4707, %r5923, 2;
	xor.b32  	%r4708, %r4707, %r5923;
	shl.b32 	%r4709, %r5927, 4;
	shl.b32 	%r4710, %r4708, 1;
	xor.b32  	%r4711, %r4710, %r4709;
	xor.b32  	%r4712, %r4711, %r4708;
	xor.b32  	%r5926, %r4712, %r5927;
	add.s32 	%r4713, %r5928, %r5926;
	add.s32 	%r4714, %r4713, 1812185;
	cvt.rn.f32.u32 	%f2249, %r4714;
	fma.rn.f32 	%f2250, %f2249, 0f2F800000, 0f2F000000;
	shr.u32 	%r4715, %r4678, 2;
	xor.b32  	%r4716, %r4715, %r4678;
	shl.b32 	%r4717, %r5926, 4;
	shl.b32 	%r4718, %r4716, 1;
	xor.b32  	%r4719, %r4718, %r4717;
	xor.b32  	%r4720, %r4719, %r4716;
	xor.b32  	%r5925, %r4720, %r5926;
	add.s32 	%r4721, %r5928, %r5925;
	add.s32 	%r4722, %r4721, 2174622;
	cvt.rn.f32.u32 	%f2251, %r4722;
	fma.rn.f32 	%f2252, %f2251, 0f2F800000, 0f2F000000;
	mul.f32 	%f2253, %f2252, %f2252;
	fma.rn.f32 	%f2254, %f2250, %f2250, %f2253;
	sqrt.rn.f32 	%f2255, %f2254;
	setp.le.f32 	%p357, %f2255, 0f3F800000;
	add.f32 	%f2256, %f2248, 0f3F800000;
	selp.f32 	%f2257, %f2256, %f2248, %p357;
	shr.u32 	%r4723, %r4687, 2;
	xor.b32  	%r4724, %r4723, %r4687;
	shl.b32 	%r4725, %r5925, 4;
	shl.b32 	%r4726, %r4724, 1;
	xor.b32  	%r4727, %r4726, %r4725;
	xor.b32  	%r4728, %r4727, %r4724;
	xor.b32  	%r5924, %r4728, %r5925;
	add.s32 	%r4729, %r5928, %r5924;
	add.s32 	%r4730, %r4729, 2537059;
	cvt.rn.f32.u32 	%f2258, %r4730;
	fma.rn.f32 	%f2259, %f2258, 0f2F800000, 0f2F000000;
	shr.u32 	%r4731, %r4696, 2;
	xor.b32  	%r4732, %r4731, %r4696;
	shl.b32 	%r4733, %r5924, 4;
	shl.b32 	%r4734, %r4732, 1;
	xor.b32  	%r4735, %r4734, %r4733;
	xor.b32  	%r4736, %r4735, %r4732;
	xor.b32  	%r5923, %r4736, %r5924;
	add.s32 	%r5928, %r5928, 2899496;
	add.s32 	%r4737, %r5923, %r5928;
	cvt.rn.f32.u32 	%f2260, %r4737;
	fma.rn.f32 	%f2261, %f2260, 0f2F800000, 0f2F000000;
	mul.f32 	%f2262, %f2261, %f2261;
	fma.rn.f32 	%f2263, %f2259, %f2259, %f2262;
	sqrt.rn.f32 	%f2264, %f2263;
	setp.le.f32 	%p358, %f2264, 0f3F800000;
	add.f32 	%f2265, %f2257, 0f3F800000;
	selp.f32 	%f2911, %f2265, %f2257, %p358;
	add.s32 	%r5922, %r5922, 4;
	setp.ne.s32 	%p359, %r5922, %r542;
	@%p359 bra 	$L__BB2_249;
$L__BB2_250:
	@%p240 bra 	$L__BB2_254;
	setp.eq.s32 	%p361, %r541, 1;
	shr.u32 	%r4738, %r5927, 2;
	xor.b32  	%r4739, %r4738, %r5927;
	shl.b32 	%r4740, %r5923, 4;
	shl.b32 	%r4741, %r4739, 1;
	xor.b32  	%r4742, %r4741, %r4740;
	xor.b32  	%r4743, %r4742, %r4739;
	xor.b32  	%r923, %r4743, %r5923;
	add.s32 	%r4744, %r5928, %r923;
	add.s32 	%r4745, %r4744, 362437;
	cvt.rn.f32.u32 	%f2266, %r4745;
	fma.rn.f32 	%f2267, %f2266, 0f2F800000, 0f2F000000;
	shr.u32 	%r4746, %r5926, 2;
	xor.b32  	%r4747, %r4746, %r5926;
	shl.b32 	%r4748, %r923, 4;
	shl.b32 	%r4749, %r4747, 1;
	xor.b32  	%r4750, %r4749, %r4748;
	xor.b32  	%r4751, %r4750, %r4747;
	xor.b32  	%r924, %r4751, %r923;
	add.s32 	%r4752, %r5928, %r924;
	add.s32 	%r4753, %r4752, 724874;
	cvt.rn.f32.u32 	%f2268, %r4753;
	fma.rn.f32 	%f2269, %f2268, 0f2F800000, 0f2F000000;
	mul.f32 	%f2270, %f2269, %f2269;
	fma.rn.f32 	%f2271, %f2267, %f2267, %f2270;
	sqrt.rn.f32 	%f2272, %f2271;
	setp.le.f32 	%p362, %f2272, 0f3F800000;
	add.f32 	%f2273, %f2911, 0f3F800000;
	selp.f32 	%f2911, %f2273, %f2911, %p362;
	@%p361 bra 	$L__BB2_254;
	setp.eq.s32 	%p363, %r541, 2;
	shr.u32 	%r4754, %r5925, 2;
	xor.b32  	%r4755, %r4754, %r5925;
	shl.b32 	%r4756, %r924, 4;
	shl.b32 	%r4757, %r4755, 1;
	xor.b32  	%r4758, %r4757, %r4756;
	xor.b32  	%r4759, %r4758, %r4755;
	xor.b32  	%r4760, %r4759, %r924;
	add.s32 	%r4761, %r5928, %r4760;
	add.s32 	%r4762, %r4761, 1087311;
	cvt.rn.f32.u32 	%f2274, %r4762;
	fma.rn.f32 	%f2275, %f2274, 0f2F800000, 0f2F000000;
	shr.u32 	%r4763, %r5924, 2;
	xor.b32  	%r4764, %r4763, %r5924;
	shl.b32 	%r4765, %r4760, 4;
	shl.b32 	%r4766, %r4764, 1;
	xor.b32  	%r4767, %r4766, %r4765;
	xor.b32  	%r4768, %r4767, %r4764;
	xor.b32  	%r925, %r4768, %r4760;
	add.s32 	%r4769, %r5928, %r925;
	add.s32 	%r4770, %r4769, 1449748;
	cvt.rn.f32.u32 	%f2276, %r4770;
	fma.rn.f32 	%f2277, %f2276, 0f2F800000, 0f2F000000;
	mul.f32 	%f2278, %f2277, %f2277;
	fma.rn.f32 	%f2279, %f2275, %f2275, %f2278;
	sqrt.rn.f32 	%f2280, %f2279;
	setp.le.f32 	%p364, %f2280, 0f3F800000;
	add.f32 	%f2281, %f2911, 0f3F800000;
	selp.f32 	%f2911, %f2281, %f2911, %p364;
	@%p363 bra 	$L__BB2_254;
	shr.u32 	%r4771, %r5923, 2;
	xor.b32  	%r4772, %r4771, %r5923;
	shl.b32 	%r4773, %r925, 4;
	shl.b32 	%r4774, %r4772, 1;
	xor.b32  	%r4775, %r4774, %r4773;
	xor.b32  	%r4776, %r4775, %r4772;
	xor.b32  	%r4777, %r4776, %r925;
	add.s32 	%r4778, %r5928, %r4777;
	add.s32 	%r4779, %r4778, 1812185;
	cvt.rn.f32.u32 	%f2282, %r4779;
	fma.rn.f32 	%f2283, %f2282, 0f2F800000, 0f2F000000;
	shr.u32 	%r4780, %r923, 2;
	xor.b32  	%r4781, %r4780, %r923;
	shl.b32 	%r4782, %r4777, 4;
	shl.b32 	%r4783, %r4781, 1;
	xor.b32  	%r4784, %r4783, %r4782;
	xor.b32  	%r4785, %r4784, %r4781;
	xor.b32  	%r4786, %r4785, %r4777;
	add.s32 	%r4787, %r5928, %r4786;
	add.s32 	%r4788, %r4787, 2174622;
	cvt.rn.f32.u32 	%f2284, %r4788;
	fma.rn.f32 	%f2285, %f2284, 0f2F800000, 0f2F000000;
	mul.f32 	%f2286, %f2285, %f2285;
	fma.rn.f32 	%f2287, %f2283, %f2283, %f2286;
	sqrt.rn.f32 	%f2288, %f2287;
	setp.le.f32 	%p365, %f2288, 0f3F800000;
	add.f32 	%f2289, %f2911, 0f3F800000;
	selp.f32 	%f2911, %f2289, %f2911, %p365;
$L__BB2_254:
	mul.f32 	%f341, %f2911, 0f40800000;
	add.s32 	%r4791, %r547, 7168;
	xor.b32  	%r4792, %r4791, -1429050551;
	mul.lo.s32 	%r4793, %r4792, 1099087573;
	add.s32 	%r5936, %r4793, 5783321;
	xor.b32  	%r5939, %r4793, 362436069;
	add.s32 	%r5940, %r4793, 123456789;
	add.s32 	%r5941, %r4793, -638133224;
	mov.b32 	%r5938, -123459836;
	mov.b32 	%r5937, -589760388;
	mov.f32 	%f2915, 0f00000000;
	@%p234 bra 	$L__BB2_257;
	mov.b32 	%r5935, 0;
	mov.b32 	%r5938, -123459836;
	mov.b32 	%r5937, -589760388;
	mov.f32 	%f2915, 0f00000000;
$L__BB2_256:
	shr.u32 	%r4797, %r5940, 2;
	xor.b32  	%r4798, %r4797, %r5940;
	shl.b32 	%r4799, %r5936, 4;
	shl.b32 	%r4800, %r4798, 1;
	xor.b32  	%r4801, %r4800, %r4799;
	xor.b32  	%r4802, %r4801, %r4798;
	xor.b32  	%r4803, %r4802, %r5936;
	add.s32 	%r4804, %r5941, %r4803;
	add.s32 	%r4805, %r4804, 362437;
	cvt.rn.f32.u32 	%f2293, %r4805;
	fma.rn.f32 	%f2294, %f2293, 0f2F800000, 0f2F000000;
	shr.u32 	%r4806, %r5939, 2;
	xor.b32  	%r4807, %r4806, %r5939;
	shl.b32 	%r4808, %r4803, 4;
	shl.b32 	%r4809, %r4807, 1;
	xor.b32  	%r4810, %r4809, %r4808;
	xor.b32  	%r4811, %r4810, %r4807;
	xor.b32  	%r4812, %r4811, %r4803;
	add.s32 	%r4813, %r5941, %r4812;
	add.s32 	%r4814, %r4813, 724874;
	cvt.rn.f32.u32 	%f2295, %r4814;
	fma.rn.f32 	%f2296, %f2295, 0f2F800000, 0f2F000000;
	mul.f32 	%f2297, %f2296, %f2296;
	fma.rn.f32 	%f2298, %f2294, %f2294, %f2297;
	sqrt.rn.f32 	%f2299, %f2298;
	setp.le.f32 	%p367, %f2299, 0f3F800000;
	add.f32 	%f2300, %f2915, 0f3F800000;
	selp.f32 	%f2301, %f2300, %f2915, %p367;
	shr.u32 	%r4815, %r5938, 2;
	xor.b32  	%r4816, %r4815, %r5938;
	shl.b32 	%r4817, %r4812, 4;
	shl.b32 	%r4818, %r4816, 1;
	xor.b32  	%r4819, %r4818, %r4817;
	xor.b32  	%r4820, %r4819, %r4816;
	xor.b32  	%r4821, %r4820, %r4812;
	add.s32 	%r4822, %r5941, %r4821;
	add.s32 	%r4823, %r4822, 1087311;
	cvt.rn.f32.u32 	%f2302, %r4823;
	fma.rn.f32 	%f2303, %f2302, 0f2F800000, 0f2F000000;
	shr.u32 	%r4824, %r5937, 2;
	xor.b32  	%r4825, %r4824, %r5937;
	shl.b32 	%r4826, %r4821, 4;
	shl.b32 	%r4827, %r4825, 1;
	xor.b32  	%r4828, %r4827, %r4826;
	xor.b32  	%r4829, %r4828, %r4825;
	xor.b32  	%r5940, %r4829, %r4821;
	add.s32 	%r4830, %r5941, %r5940;
	add.s32 	%r4831, %r4830, 1449748;
	cvt.rn.f32.u32 	%f2304, %r4831;
	fma.rn.f32 	%f2305, %f2304, 0f2F800000, 0f2F000000;
	mul.f32 	%f2306, %f2305, %f2305;
	fma.rn.f32 	%f2307, %f2303, %f2303, %f2306;
	sqrt.rn.f32 	%f2308, %f2307;
	setp.le.f32 	%p368, %f2308, 0f3F800000;
	add.f32 	%f2309, %f2301, 0f3F800000;
	selp.f32 	%f2310, %f2309, %f2301, %p368;
	shr.u32 	%r4832, %r5936, 2;
	xor.b32  	%r4833, %r4832, %r5936;
	shl.b32 	%r4834, %r5940, 4;
	shl.b32 	%r4835, %r4833, 1;
	xor.b32  	%r4836, %r4835, %r4834;
	xor.b32  	%r4837, %r4836, %r4833;
	xor.b32  	%r5939, %r4837, %r5940;
	add.s32 	%r4838, %r5941, %r5939;
	add.s32 	%r4839, %r4838, 1812185;
	cvt.rn.f32.u32 	%f2311, %r4839;
	fma.rn.f32 	%f2312, %f2311, 0f2F800000, 0f2F000000;
	shr.u32 	%r4840, %r4803, 2;
	xor.b32  	%r4841, %r4840, %r4803;
	shl.b32 	%r4842, %r5939, 4;
	shl.b32 	%r4843, %r4841, 1;
	xor.b32  	%r4844, %r4843, %r4842;
	xor.b32  	%r4845, %r4844, %r4841;
	xor.b32  	%r5938, %r4845, %r5939;
	add.s32 	%r4846, %r5941, %r5938;
	add.s32 	%r4847, %r4846, 2174622;
	cvt.rn.f32.u32 	%f2313, %r4847;
	fma.rn.f32 	%f2314, %f2313, 0f2F800000, 0f2F000000;
	mul.f32 	%f2315, %f2314, %f2314;
	fma.rn.f32 	%f2316, %f2312, %f2312, %f2315;
	sqrt.rn.f32 	%f2317, %f2316;
	setp.le.f32 	%p369, %f2317, 0f3F800000;
	add.f32 	%f2318, %f2310, 0f3F800000;
	selp.f32 	%f2319, %f2318, %f2310, %p369;
	shr.u32 	%r4848, %r4812, 2;
	xor.b32  	%r4849, %r4848, %r4812;
	shl.b32 	%r4850, %r5938, 4;
	shl.b32 	%r4851, %r4849, 1;
	xor.b32  	%r4852, %r4851, %r4850;
	xor.b32  	%r4853, %r4852, %r4849;
	xor.b32  	%r5937, %r4853, %r5938;
	add.s32 	%r4854, %r5941, %r5937;
	add.s32 	%r4855, %r4854, 2537059;
	cvt.rn.f32.u32 	%f2320, %r4855;
	fma.rn.f32 	%f2321, %f2320, 0f2F800000, 0f2F000000;
	shr.u32 	%r4856, %r4821, 2;
	xor.b32  	%r4857, %r4856, %r4821;
	shl.b32 	%r4858, %r5937, 4;
	shl.b32 	%r4859, %r4857, 1;
	xor.b32  	%r4860, %r4859, %r4858;
	xor.b32  	%r4861, %r4860, %r4857;
	xor.b32  	%r5936, %r4861, %r5937;
	add.s32 	%r5941, %r5941, 2899496;
	add.s32 	%r4862, %r5936, %r5941;
	cvt.rn.f32.u32 	%f2322, %r4862;
	fma.rn.f32 	%f2323, %f2322, 0f2F800000, 0f2F000000;
	mul.f32 	%f2324, %f2323, %f2323;
	fma.rn.f32 	%f2325, %f2321, %f2321, %f2324;
	sqrt.rn.f32 	%f2326, %f2325;
	setp.le.f32 	%p370, %f2326, 0f3F800000;
	add.f32 	%f2327, %f2319, 0f3F800000;
	selp.f32 	%f2915, %f2327, %f2319, %p370;
	add.s32 	%r5935, %r5935, 4;
	setp.ne.s32 	%p371, %r5935, %r542;
	@%p371 bra 	$L__BB2_256;
$L__BB2_257:
	@%p240 bra 	$L__BB2_261;
	setp.eq.s32 	%p373, %r541, 1;
	shr.u32 	%r4863, %r5940, 2;
	xor.b32  	%r4864, %r4863, %r5940;
	shl.b32 	%r4865, %r5936, 4;
	shl.b32 	%r4866, %r4864, 1;
	xor.b32  	%r4867, %r4866, %r4865;
	xor.b32  	%r4868, %r4867, %r4864;
	xor.b32  	%r950, %r4868, %r5936;
	add.s32 	%r4869, %r5941, %r950;
	add.s32 	%r4870, %r4869, 362437;
	cvt.rn.f32.u32 	%f2328, %r4870;
	fma.rn.f32 	%f2329, %f2328, 0f2F800000, 0f2F000000;
	shr.u32 	%r4871, %r5939, 2;
	xor.b32  	%r4872, %r4871, %r5939;
	shl.b32 	%r4873, %r950, 4;
	shl.b32 	%r4874, %r4872, 1;
	xor.b32  	%r4875, %r4874, %r4873;
	xor.b32  	%r4876, %r4875, %r4872;
	xor.b32  	%r951, %r4876, %r950;
	add.s32 	%r4877, %r5941, %r951;
	add.s32 	%r4878, %r4877, 724874;
	cvt.rn.f32.u32 	%f2330, %r4878;
	fma.rn.f32 	%f2331, %f2330, 0f2F800000, 0f2F000000;
	mul.f32 	%f2332, %f2331, %f2331;
	fma.rn.f32 	%f2333, %f2329, %f2329, %f2332;
	sqrt.rn.f32 	%f2334, %f2333;
	setp.le.f32 	%p374, %f2334, 0f3F800000;
	add.f32 	%f2335, %f2915, 0f3F800000;
	selp.f32 	%f2915, %f2335, %f2915, %p374;
	@%p373 bra 	$L__BB2_261;
	setp.eq.s32 	%p375, %r541, 2;
	shr.u32 	%r4879, %r5938, 2;
	xor.b32  	%r4880, %r4879, %r5938;
	shl.b32 	%r4881, %r951, 4;
	shl.b32 	%r4882, %r4880, 1;
	xor.b32  	%r4883, %r4882, %r4881;
	xor.b32  	%r4884, %r4883, %r4880;
	xor.b32  	%r4885, %r4884, %r951;
	add.s32 	%r4886, %r5941, %r4885;
	add.s32 	%r4887, %r4886, 1087311;
	cvt.rn.f32.u32 	%f2336, %r4887;
	fma.rn.f32 	%f2337, %f2336, 0f2F800000, 0f2F000000;
	shr.u32 	%r4888, %r5937, 2;
	xor.b32  	%r4889, %r4888, %r5937;
	shl.b32 	%r4890, %r4885, 4;
	shl.b32 	%r4891, %r4889, 1;
	xor.b32  	%r4892, %r4891, %r4890;
	xor.b32  	%r4893, %r4892, %r4889;
	xor.b32  	%r952, %r4893, %r4885;
	add.s32 	%r4894, %r5941, %r952;
	add.s32 	%r4895, %r4894, 1449748;
	cvt.rn.f32.u32 	%f2338, %r4895;
	fma.rn.f32 	%f2339, %f2338, 0f2F800000, 0f2F000000;
	mul.f32 	%f2340, %f2339, %f2339;
	fma.rn.f32 	%f2341, %f2337, %f2337, %f2340;
	sqrt.rn.f32 	%f2342, %f2341;
	setp.le.f32 	%p376, %f2342, 0f3F800000;
	add.f32 	%f2343, %f2915, 0f3F800000;
	selp.f32 	%f2915, %f2343, %f2915, %p376;
	@%p375 bra 	$L__BB2_261;
	shr.u32 	%r4896, %r5936, 2;
	xor.b32  	%r4897, %r4896, %r5936;
	shl.b32 	%r4898, %r952, 4;
	shl.b32 	%r4899, %r4897, 1;
	xor.b32  	%r4900, %r4899, %r4898;
	xor.b32  	%r4901, %r4900, %r4897;
	xor.b32  	%r4902, %r4901, %r952;
	add.s32 	%r4903, %r5941, %r4902;
	add.s32 	%r4904, %r4903, 1812185;
	cvt.rn.f32.u32 	%f2344, %r4904;
	fma.rn.f32 	%f2345, %f2344, 0f2F800000, 0f2F000000;
	shr.u32 	%r4905, %r950, 2;
	xor.b32  	%r4906, %r4905, %r950;
	shl.b32 	%r4907, %r4902, 4;
	shl.b32 	%r4908, %r4906, 1;
	xor.b32  	%r4909, %r4908, %r4907;
	xor.b32  	%r4910, %r4909, %r4906;
	xor.b32  	%r4911, %r4910, %r4902;
	add.s32 	%r4912, %r5941, %r4911;
	add.s32 	%r4913, %r4912, 2174622;
	cvt.rn.f32.u32 	%f2346, %r4913;
	fma.rn.f32 	%f2347, %f2346, 0f2F800000, 0f2F000000;
	mul.f32 	%f2348, %f2347, %f2347;
	fma.rn.f32 	%f2349, %f2345, %f2345, %f2348;
	sqrt.rn.f32 	%f2350, %f2349;
	setp.le.f32 	%p377, %f2350, 0f3F800000;
	add.f32 	%f2351, %f2915, 0f3F800000;
	selp.f32 	%f2915, %f2351, %f2915, %p377;
$L__BB2_261:
	mul.f32 	%f350, %f2915, 0f40800000;
	add.s32 	%r4916, %r547, 7680;
	xor.b32  	%r4917, %r4916, -1429050551;
	mul.lo.s32 	%r4918, %r4917, 1099087573;
	add.s32 	%r5949, %r4918, 5783321;
	xor.b32  	%r5952, %r4918, 362436069;
	add.s32 	%r5953, %r4918, 123456789;
	add.s32 	%r5954, %r4918, -638133224;
	mov.b32 	%r5951, -123459836;
	mov.b32 	%r5950, -589760388;
	mov.f32 	%f2919, 0f00000000;
	@%p234 bra 	$L__BB2_264;
	mov.b32 	%r5948, 0;
	mov.b32 	%r5951, -123459836;
	mov.b32 	%r5950, -589760388;
	mov.f32 	%f2919, 0f00000000;
$L__BB2_263:
	shr.u32 	%r4922, %r5953, 2;
	xor.b32  	%r4923, %r4922, %r5953;
	shl.b32 	%r4924, %r5949, 4;
	shl.b32 	%r4925, %r4923, 1;
	xor.b32  	%r4926, %r4925, %r4924;
	xor.b32  	%r4927, %r4926, %r4923;
	xor.b32  	%r4928, %r4927, %r5949;
	add.s32 	%r4929, %r5954, %r4928;
	add.s32 	%r4930, %r4929, 362437;
	cvt.rn.f32.u32 	%f2355, %r4930;
	fma.rn.f32 	%f2356, %f2355, 0f2F800000, 0f2F000000;
	shr.u32 	%r4931, %r5952, 2;
	xor.b32  	%r4932, %r4931, %r5952;
	shl.b32 	%r4933, %r4928, 4;
	shl.b32 	%r4934, %r4932, 1;
	xor.b32  	%r4935, %r4934, %r4933;
	xor.b32  	%r4936, %r4935, %r4932;
	xor.b32  	%r4937, %r4936, %r4928;
	add.s32 	%r4938, %r5954, %r4937;
	add.s32 	%r4939, %r4938, 724874;
	cvt.rn.f32.u32 	%f2357, %r4939;
	fma.rn.f32 	%f2358, %f2357, 0f2F800000, 0f2F000000;
	mul.f32 	%f2359, %f2358, %f2358;
	fma.rn.f32 	%f2360, %f2356, %f2356, %f2359;
	sqrt.rn.f32 	%f2361, %f2360;
	setp.le.f32 	%p379, %f2361, 0f3F800000;
	add.f32 	%f2362, %f2919, 0f3F800000;
	selp.f32 	%f2363, %f2362, %f2919, %p379;
	shr.u32 	%r4940, %r5951, 2;
	xor.b32  	%r4941, %r4940, %r5951;
	shl.b32 	%r4942, %r4937, 4;
	shl.b32 	%r4943, %r4941, 1;
	xor.b32  	%r4944, %r4943, %r4942;
	xor.b32  	%r4945, %r4944, %r4941;
	xor.b32  	%r4946, %r4945, %r4937;
	add.s32 	%r4947, %r5954, %r4946;
	add.s32 	%r4948, %r4947, 1087311;
	cvt.rn.f32.u32 	%f2364, %r4948;
	fma.rn.f32 	%f2365, %f2364, 0f2F800000, 0f2F000000;
	shr.u32 	%r4949, %r5950, 2;
	xor.b32  	%r4950, %r4949, %r5950;
	shl.b32 	%r4951, %r4946, 4;
	shl.b32 	%r4952, %r4950, 1;
	xor.b32  	%r4953, %r4952, %r4951;
	xor.b32  	%r4954, %r4953, %r4950;
	xor.b32  	%r5953, %r4954, %r4946;
	add.s32 	%r4955, %r5954, %r5953;
	add.s32 	%r4956, %r4955, 1449748;
	cvt.rn.f32.u32 	%f2366, %r4956;
	fma.rn.f32 	%f2367, %f2366, 0f2F800000, 0f2F000000;
	mul.f32 	%f2368, %f2367, %f2367;
	fma.rn.f32 	%f2369, %f2365, %f2365, %f2368;
	sqrt.rn.f32 	%f2370, %f2369;
	setp.le.f32 	%p380, %f2370, 0f3F800000;
	add.f32 	%f2371, %f2363, 0f3F800000;
	selp.f32 	%f2372, %f2371, %f2363, %p380;
	shr.u32 	%r4957, %r5949, 2;
	xor.b32  	%r4958, %r4957, %r5949;
	shl.b32 	%r4959, %r5953, 4;
	shl.b32 	%r4960, %r4958, 1;
	xor.b32  	%r4961, %r4960, %r4959;
	xor.b32  	%r4962, %r4961, %r4958;
	xor.b32  	%r5952, %r4962, %r5953;
	add.s32 	%r4963, %r5954, %r5952;
	add.s32 	%r4964, %r4963, 1812185;
	cvt.rn.f32.u32 	%f2373, %r4964;
	fma.rn.f32 	%f2374, %f2373, 0f2F800000, 0f2F000000;
	shr.u32 	%r4965, %r4928, 2;
	xor.b32  	%r4966, %r4965, %r4928;
	shl.b32 	%r4967, %r5952, 4;
	shl.b32 	%r4968, %r4966, 1;
	xor.b32  	%r4969, %r4968, %r4967;
	xor.b32  	%r4970, %r4969, %r4966;
	xor.b32  	%r5951, %r4970, %r5952;
	add.s32 	%r4971, %r5954, %r5951;
	add.s32 	%r4972, %r4971, 2174622;
	cvt.rn.f32.u32 	%f2375, %r4972;
	fma.rn.f32 	%f2376, %f2375, 0f2F800000, 0f2F000000;
	mul.f32 	%f2377, %f2376, %f2376;
	fma.rn.f32 	%f2378, %f2374, %f2374, %f2377;
	sqrt.rn.f32 	%f2379, %f2378;
	setp.le.f32 	%p381, %f2379, 0f3F800000;
	add.f32 	%f2380, %f2372, 0f3F800000;
	selp.f32 	%f2381, %f2380, %f2372, %p381;
	shr.u32 	%r4973, %r4937, 2;
	xor.b32  	%r4974, %r4973, %r4937;
	shl.b32 	%r4975, %r5951, 4;
	shl.b32 	%r4976, %r4974, 1;
	xor.b32  	%r4977, %r4976, %r4975;
	xor.b32  	%r4978, %r4977, %r4974;
	xor.b32  	%r5950, %r4978, %r5951;
	add.s32 	%r4979, %r5954, %r5950;
	add.s32 	%r4980, %r4979, 2537059;
	cvt.rn.f32.u32 	%f2382, %r4980;
	fma.rn.f32 	%f2383, %f2382, 0f2F800000, 0f2F000000;
	shr.u32 	%r4981, %r4946, 2;
	xor.b32  	%r4982, %r4981, %r4946;
	shl.b32 	%r4983, %r5950, 4;
	shl.b32 	%r4984, %r4982, 1;
	xor.b32  	%r4985, %r4984, %r4983;
	xor.b32  	%r4986, %r4985, %r4982;
	xor.b32  	%r5949, %r4986, %r5950;
	add.s32 	%r5954, %r5954, 2899496;
	add.s32 	%r4987, %r5949, %r5954;
	cvt.rn.f32.u32 	%f2384, %r4987;
	fma.rn.f32 	%f2385, %f2384, 0f2F800000, 0f2F000000;
	mul.f32 	%f2386, %f2385, %f2385;
	fma.rn.f32 	%f2387, %f2383, %f2383, %f2386;
	sqrt.rn.f32 	%f2388, %f2387;
	setp.le.f32 	%p382, %f2388, 0f3F800000;
	add.f32 	%f2389, %f2381, 0f3F800000;
	selp.f32 	%f2919, %f2389, %f2381, %p382;
	add.s32 	%r5948, %r5948, 4;
	setp.ne.s32 	%p383, %r5948, %r542;
	@%p383 bra 	$L__BB2_263;
$L__BB2_264:
	@%p240 bra 	$L__BB2_268;
	setp.eq.s32 	%p385, %r541, 1;
	shr.u32 	%r4988, %r5953, 2;
	xor.b32  	%r4989, %r4988, %r5953;
	shl.b32 	%r4990, %r5949, 4;
	shl.b32 	%r4991, %r4989, 1;
	xor.b32  	%r4992, %r4991, %r4990;
	xor.b32  	%r4993, %r4992, %r4989;
	xor.b32  	%r977, %r4993, %r5949;
	add.s32 	%r4994, %r5954, %r977;
	add.s32 	%r4995, %r4994, 362437;
	cvt.rn.f32.u32 	%f2390, %r4995;
	fma.rn.f32 	%f2391, %f2390, 0f2F800000, 0f2F000000;
	shr.u32 	%r4996, %r5952, 2;
	xor.b32  	%r4997, %r4996, %r5952;
	shl.b32 	%r4998, %r977, 4;
	shl.b32 	%r4999, %r4997, 1;
	xor.b32  	%r5000, %r4999, %r4998;
	xor.b32  	%r5001, %r5000, %r4997;
	xor.b32  	%r978, %r5001, %r977;
	add.s32 	%r5002, %r5954, %r978;
	add.s32 	%r5003, %r5002, 724874;
	cvt.rn.f32.u32 	%f2392, %r5003;
	fma.rn.f32 	%f2393, %f2392, 0f2F800000, 0f2F000000;
	mul.f32 	%f2394, %f2393, %f2393;
	fma.rn.f32 	%f2395, %f2391, %f2391, %f2394;
	sqrt.rn.f32 	%f2396, %f2395;
	setp.le.f32 	%p386, %f2396, 0f3F800000;
	add.f32 	%f2397, %f2919, 0f3F800000;
	selp.f32 	%f2919, %f2397, %f2919, %p386;
	@%p385 bra 	$L__BB2_268;
	setp.eq.s32 	%p387, %r541, 2;
	shr.u32 	%r5004, %r5951, 2;
	xor.b32  	%r5005, %r5004, %r5951;
	shl.b32 	%r5006, %r978, 4;
	shl.b32 	%r5007, %r5005, 1;
	xor.b32  	%r5008, %r5007, %r5006;
	xor.b32  	%r5009, %r5008, %r5005;
	xor.b32  	%r5010, %r5009, %r978;
	add.s32 	%r5011, %r5954, %r5010;
	add.s32 	%r5012, %r5011, 1087311;
	cvt.rn.f32.u32 	%f2398, %r5012;
	fma.rn.f32 	%f2399, %f2398, 0f2F800000, 0f2F000000;
	shr.u32 	%r5013, %r5950, 2;
	xor.b32  	%r5014, %r5013, %r5950;
	shl.b32 	%r5015, %r5010, 4;
	shl.b32 	%r5016, %r5014, 1;
	xor.b32  	%r5017, %r5016, %r5015;
	xor.b32  	%r5018, %r5017, %r5014;
	xor.b32  	%r979, %r5018, %r5010;
	add.s32 	%r5019, %r5954, %r979;
	add.s32 	%r5020, %r5019, 1449748;
	cvt.rn.f32.u32 	%f2400, %r5020;
	fma.rn.f32 	%f2401, %f2400, 0f2F800000, 0f2F000000;
	mul.f32 	%f2402, %f2401, %f2401;
	fma.rn.f32 	%f2403, %f2399, %f2399, %f2402;
	sqrt.rn.f32 	%f2404, %f2403;
	setp.le.f32 	%p388, %f2404, 0f3F800000;
	add.f32 	%f2405, %f2919, 0f3F800000;
	selp.f32 	%f2919, %f2405, %f2919, %p388;
	@%p387 bra 	$L__BB2_268;
	shr.u32 	%r5021, %r5949, 2;
	xor.b32  	%r5022, %r5021, %r5949;
	shl.b32 	%r5023, %r979, 4;
	shl.b32 	%r5024, %r5022, 1;
	xor.b32  	%r5025, %r5024, %r5023;
	xor.b32  	%r5026, %r5025, %r5022;
	xor.b32  	%r5027, %r5026, %r979;
	add.s32 	%r5028, %r5954, %r5027;
	add.s32 	%r5029, %r5028, 1812185;
	cvt.rn.f32.u32 	%f2406, %r5029;
	fma.rn.f32 	%f2407, %f2406, 0f2F800000, 0f2F000000;
	shr.u32 	%r5030, %r977, 2;
	xor.b32  	%r5031, %r5030, %r977;
	shl.b32 	%r5032, %r5027, 4;
	shl.b32 	%r5033, %r5031, 1;
	xor.b32  	%r5034, %r5033, %r5032;
	xor.b32  	%r5035, %r5034, %r5031;
	xor.b32  	%r5036, %r5035, %r5027;
	add.s32 	%r5037, %r5954, %r5036;
	add.s32 	%r5038, %r5037, 2174622;
	cvt.rn.f32.u32 	%f2408, %r5038;
	fma.rn.f32 	%f2409, %f2408, 0f2F800000, 0f2F000000;
	mul.f32 	%f2410, %f2409, %f2409;
	fma.rn.f32 	%f2411, %f2407, %f2407, %f2410;
	sqrt.rn.f32 	%f2412, %f2411;
	setp.le.f32 	%p389, %f2412, 0f3F800000;
	add.f32 	%f2413, %f2919, 0f3F800000;
	selp.f32 	%f2919, %f2413, %f2919, %p389;
$L__BB2_268:
	mul.f32 	%f2414, %f2919, 0f40800000;
	div.rn.f32 	%f2935, %f2414, %f36;
	div.rn.f32 	%f2920, %f224, %f36;
	div.rn.f32 	%f2921, %f233, %f36;
	div.rn.f32 	%f2922, %f242, %f36;
	div.rn.f32 	%f2923, %f251, %f36;
	div.rn.f32 	%f2924, %f260, %f36;
	div.rn.f32 	%f2925, %f269, %f36;
	div.rn.f32 	%f2926, %f278, %f36;
	div.rn.f32 	%f2927, %f287, %f36;
	div.rn.f32 	%f2928, %f296, %f36;
	div.rn.f32 	%f2929, %f305, %f36;
	div.rn.f32 	%f2930, %f314, %f36;
	div.rn.f32 	%f2931, %f323, %f36;
	div.rn.f32 	%f2932, %f332, %f36;
	div.rn.f32 	%f2933, %f341, %f36;
	div.rn.f32 	%f2934, %f350, %f36;
$L__BB2_269:
	add.f32 	%f2415, %f2945, %f2920;
	add.f32 	%f2416, %f2921, %f2922;
	add.f32 	%f2417, %f2923, %f2924;
	add.f32 	%f2418, %f2925, %f2926;
	add.f32 	%f2419, %f2927, %f2928;
	add.f32 	%f2420, %f2929, %f2930;
	add.f32 	%f2421, %f2931, %f2932;
	add.f32 	%f2422, %f2933, %f2934;
	add.f32 	%f2423, %f2415, %f2416;
	add.f32 	%f2424, %f2417, %f2418;
	add.f32 	%f2425, %f2419, %f2420;
	add.f32 	%f2426, %f2421, %f2422;
	add.f32 	%f2427, %f2423, %f2424;
	add.f32 	%f2428, %f2425, %f2426;
	add.f32 	%f2429, %f2427, %f2428;
	add.f32 	%f2945, %f2429, %f2935;
	sub.s32 	%r5039, %r1027, %r5746;
	shl.b32 	%r5040, %r1028, 13;
	setp.lt.u32 	%p390, %r5039, %r5040;
	add.s32 	%r543, %r543, 1;
	@%p390 bra 	$L__BB2_287;
	bra.uni 	$L__BB2_154;
$L__BB2_270:
	setp.le.u32 	%p391, %r1027, %r5746;
	@%p391 bra 	$L__BB2_287;
	sub.s32 	%r981, %r1027, %r5746;
	setp.ge.s32 	%p392, %r91, %r981;
	@%p392 bra 	$L__BB2_287;
	setp.lt.s32 	%p393, %r3, 1;
	add.s32 	%r982, %r5746, %r2;
	@%p393 bra 	$L__BB2_282;
	mov.u32 	%r5955, %r91;
$L__BB2_274:
	setp.lt.u32 	%p398, %r540, 3;
	add.s32 	%r5052, %r982, %r5955;
	xor.b32  	%r5053, %r5052, -1429050551;
	mul.lo.s32 	%r5054, %r5053, 1099087573;
	add.s32 	%r5963, %r5054, 5783321;
	xor.b32  	%r5966, %r5054, 362436069;
	add.s32 	%r5967, %r5054, 123456789;
	add.s32 	%r5968, %r5054, -638133224;
	mov.b32 	%r5965, -123459836;
	mov.b32 	%r5964, -589760388;
	mov.f32 	%f2940, 0f00000000;
	@%p398 bra 	$L__BB2_277;
	mov.b32 	%r5962, 0;
	mov.b32 	%r5965, -123459836;
	mov.b32 	%r5964, -589760388;
	mov.f32 	%f2940, 0f00000000;
$L__BB2_276:
	shr.u32 	%r5058, %r5967, 2;
	xor.b32  	%r5059, %r5058, %r5967;
	shl.b32 	%r5060, %r5963, 4;
	shl.b32 	%r5061, %r5059, 1;
	xor.b32  	%r5062, %r5061, %r5060;
	xor.b32  	%r5063, %r5062, %r5059;
	xor.b32  	%r5064, %r5063, %r5963;
	add.s32 	%r5065, %r5968, %r5064;
	add.s32 	%r5066, %r5065, 362437;
	cvt.rn.f32.u32 	%f2437, %r5066;
	fma.rn.f32 	%f2438, %f2437, 0f2F800000, 0f2F000000;
	shr.u32 	%r5067, %r5966, 2;
	xor.b32  	%r5068, %r5067, %r5966;
	shl.b32 	%r5069, %r5064, 4;
	shl.b32 	%r5070, %r5068, 1;
	xor.b32  	%r5071, %r5070, %r5069;
	xor.b32  	%r5072, %r5071, %r5068;
	xor.b32  	%r5073, %r5072, %r5064;
	add.s32 	%r5074, %r5968, %r5073;
	add.s32 	%r5075, %r5074, 724874;
	cvt.rn.f32.u32 	%f2439, %r5075;
	fma.rn.f32 	%f2440, %f2439, 0f2F800000, 0f2F000000;
	mul.f32 	%f2441, %f2440, %f2440;
	fma.rn.f32 	%f2442, %f2438, %f2438, %f2441;
	sqrt.rn.f32 	%f2443, %f2442;
	setp.le.f32 	%p399, %f2443, 0f3F800000;
	add.f32 	%f2444, %f2940, 0f3F800000;
	selp.f32 	%f2445, %f2444, %f2940, %p399;
	shr.u32 	%r5076, %r5965, 2;
	xor.b32  	%r5077, %r5076, %r5965;
	shl.b32 	%r5078, %r5073, 4;
	shl.b32 	%r5079, %r5077, 1;
	xor.b32  	%r5080, %r5079, %r5078;
	xor.b32  	%r5081, %r5080, %r5077;
	xor.b32  	%r5082, %r5081, %r5073;
	add.s32 	%r5083, %r5968, %r5082;
	add.s32 	%r5084, %r5083, 1087311;
	cvt.rn.f32.u32 	%f2446, %r5084;
	fma.rn.f32 	%f2447, %f2446, 0f2F800000, 0f2F000000;
	shr.u32 	%r5085, %r5964, 2;
	xor.b32  	%r5086, %r5085, %r5964;
	shl.b32 	%r5087, %r5082, 4;
	shl.b32 	%r5088, %r5086, 1;
	xor.b32  	%r5089, %r5088, %r5087;
	xor.b32  	%r5090, %r5089, %r5086;
	xor.b32  	%r5967, %r5090, %r5082;
	add.s32 	%r5091, %r5968, %r5967;
	add.s32 	%r5092, %r5091, 1449748;
	cvt.rn.f32.u32 	%f2448, %r5092;
	fma.rn.f32 	%f2449, %f2448, 0f2F800000, 0f2F000000;
	mul.f32 	%f2450, %f2449, %f2449;
	fma.rn.f32 	%f2451, %f2447, %f2447, %f2450;
	sqrt.rn.f32 	%f2452, %f2451;
	setp.le.f32 	%p400, %f2452, 0f3F800000;
	add.f32 	%f2453, %f2445, 0f3F800000;
	selp.f32 	%f2454, %f2453, %f2445, %p400;
	shr.u32 	%r5093, %r5963, 2;
	xor.b32  	%r5094, %r5093, %r5963;
	shl.b32 	%r5095, %r5967, 4;
	shl.b32 	%r5096, %r5094, 1;
	xor.b32  	%r5097, %r5096, %r5095;
	xor.b32  	%r5098, %r5097, %r5094;
	xor.b32  	%r5966, %r5098, %r5967;
	add.s32 	%r5099, %r5968, %r5966;
	add.s32 	%r5100, %r5099, 1812185;
	cvt.rn.f32.u32 	%f2455, %r5100;
	fma.rn.f32 	%f2456, %f2455, 0f2F800000, 0f2F000000;
	shr.u32 	%r5101, %r5064, 2;
	xor.b32  	%r5102, %r5101, %r5064;
	shl.b32 	%r5103, %r5966, 4;
	shl.b32 	%r5104, %r5102, 1;
	xor.b32  	%r5105, %r5104, %r5103;
	xor.b32  	%r5106, %r5105, %r5102;
	xor.b32  	%r5965, %r5106, %r5966;
	add.s32 	%r5107, %r5968, %r5965;
	add.s32 	%r5108, %r5107, 2174622;
	cvt.rn.f32.u32 	%f2457, %r5108;
	fma.rn.f32 	%f2458, %f2457, 0f2F800000, 0f2F000000;
	mul.f32 	%f2459, %f2458, %f2458;
	fma.rn.f32 	%f2460, %f2456, %f2456, %f2459;
	sqrt.rn.f32 	%f2461, %f2460;
	setp.le.f32 	%p401, %f2461, 0f3F800000;
	add.f32 	%f2462, %f2454, 0f3F800000;
	selp.f32 	%f2463, %f2462, %f2454, %p401;
	shr.u32 	%r5109, %r5073, 2;
	xor.b32  	%r5110, %r5109, %r5073;
	shl.b32 	%r5111, %r5965, 4;
	shl.b32 	%r5112, %r5110, 1;
	xor.b32  	%r5113, %r5112, %r5111;
	xor.b32  	%r5114, %r5113, %r5110;
	xor.b32  	%r5964, %r5114, %r5965;
	add.s32 	%r5115, %r5968, %r5964;
	add.s32 	%r5116, %r5115, 2537059;
	cvt.rn.f32.u32 	%f2464, %r5116;
	fma.rn.f32 	%f2465, %f2464, 0f2F800000, 0f2F000000;
	shr.u32 	%r5117, %r5082, 2;
	xor.b32  	%r5118, %r5117, %r5082;
	shl.b32 	%r5119, %r5964, 4;
	shl.b32 	%r5120, %r5118, 1;
	xor.b32  	%r5121, %r5120, %r5119;
	xor.b32  	%r5122, %r5121, %r5118;
	xor.b32  	%r5963, %r5122, %r5964;
	add.s32 	%r5968, %r5968, 2899496;
	add.s32 	%r5123, %r5963, %r5968;
	cvt.rn.f32.u32 	%f2466, %r5123;
	fma.rn.f32 	%f2467, %f2466, 0f2F800000, 0f2F000000;
	mul.f32 	%f2468, %f2467, %f2467;
	fma.rn.f32 	%f2469, %f2465, %f2465, %f2468;
	sqrt.rn.f32 	%f2470, %f2469;
	setp.le.f32 	%p402, %f2470, 0f3F800000;
	add.f32 	%f2471, %f2463, 0f3F800000;
	selp.f32 	%f2940, %f2471, %f2463, %p402;
	add.s32 	%r5962, %r5962, 4;
	setp.ne.s32 	%p403, %r5962, %r542;
	@%p403 bra 	$L__BB2_276;
$L__BB2_277:
	setp.eq.s32 	%p404, %r541, 0;
	@%p404 bra 	$L__BB2_281;
	setp.eq.s32 	%p405, %r541, 1;
	shr.u32 	%r5124, %r5967, 2;
	xor.b32  	%r5125, %r5124, %r5967;
	shl.b32 	%r5126, %r5963, 4;
	shl.b32 	%r5127, %r5125, 1;
	xor.b32  	%r5128, %r5127, %r5126;
	xor.b32  	%r5129, %r5128, %r5125;
	xor.b32  	%r1008, %r5129, %r5963;
	add.s32 	%r5130, %r5968, %r1008;
	add.s32 	%r5131, %r5130, 362437;
	cvt.rn.f32.u32 	%f2472, %r5131;
	fma.rn.f32 	%f2473, %f2472, 0f2F800000, 0f2F000000;
	shr.u32 	%r5132, %r5966, 2;
	xor.b32  	%r5133, %r5132, %r5966;
	shl.b32 	%r5134, %r1008, 4;
	shl.b32 	%r5135, %r5133, 1;
	xor.b32  	%r5136, %r5135, %r5134;
	xor.b32  	%r5137, %r5136, %r5133;
	xor.b32  	%r1009, %r5137, %r1008;
	add.s32 	%r5138, %r5968, %r1009;
	add.s32 	%r5139, %r5138, 724874;
	cvt.rn.f32.u32 	%f2474, %r5139;
	fma.rn.f32 	%f2475, %f2474, 0f2F800000, 0f2F000000;
	mul.f32 	%f2476, %f2475, %f2475;
	fma.rn.f32 	%f2477, %f2473, %f2473, %f2476;
	sqrt.rn.f32 	%f2478, %f2477;
	setp.le.f32 	%p406, %f2478, 0f3F800000;
	add.f32 	%f2479, %f2940, 0f3F800000;
	selp.f32 	%f2940, %f2479, %f2940, %p406;
	@%p405 bra 	$L__BB2_281;
	setp.eq.s32 	%p407, %r541, 2;
	shr.u32 	%r5140, %r5965, 2;
	xor.b32  	%r5141, %r5140, %r5965;
	shl.b32 	%r5142, %r1009, 4;
	shl.b32 	%r5143, %r5141, 1;
	xor.b32  	%r5144, %r5143, %r5142;
	xor.b32  	%r5145, %r5144, %r5141;
	xor.b32  	%r5146, %r5145, %r1009;
	add.s32 	%r5147, %r5968, %r5146;
	add.s32 	%r5148, %r5147, 1087311;
	cvt.rn.f32.u32 	%f2480, %r5148;
	fma.rn.f32 	%f2481, %f2480, 0f2F800000, 0f2F000000;
	shr.u32 	%r5149, %r5964, 2;
	xor.b32  	%r5150, %r5149, %r5964;
	shl.b32 	%r5151, %r5146, 4;
	shl.b32 	%r5152, %r5150, 1;
	xor.b32  	%r5153, %r5152, %r5151;
	xor.b32  	%r5154, %r5153, %r5150;
	xor.b32  	%r1010, %r5154, %r5146;
	add.s32 	%r5155, %r5968, %r1010;
	add.s32 	%r5156, %r5155, 1449748;
	cvt.rn.f32.u32 	%f2482, %r5156;
	fma.rn.f32 	%f2483, %f2482, 0f2F800000, 0f2F000000;
	mul.f32 	%f2484, %f2483, %f2483;
	fma.rn.f32 	%f2485, %f2481, %f2481, %f2484;
	sqrt.rn.f32 	%f2486, %f2485;
	setp.le.f32 	%p408, %f2486, 0f3F800000;
	add.f32 	%f2487, %f2940, 0f3F800000;
	selp.f32 	%f2940, %f2487, %f2940, %p408;
	@%p407 bra 	$L__BB2_281;
	shr.u32 	%r5157, %r5963, 2;
	xor.b32  	%r5158, %r5157, %r5963;
	shl.b32 	%r5159, %r1010, 4;
	shl.b32 	%r5160, %r5158, 1;
	xor.b32  	%r5161, %r5160, %r5159;
	xor.b32  	%r5162, %r5161, %r5158;
	xor.b32  	%r5163, %r5162, %r1010;
	add.s32 	%r5164, %r5968, %r5163;
	add.s32 	%r5165, %r5164, 1812185;
	cvt.rn.f32.u32 	%f2488, %r5165;
	fma.rn.f32 	%f2489, %f2488, 0f2F800000, 0f2F000000;
	shr.u32 	%r5166, %r1008, 2;
	xor.b32  	%r5167, %r5166, %r1008;
	shl.b32 	%r5168, %r5163, 4;
	shl.b32 	%r5169, %r5167, 1;
	xor.b32  	%r5170, %r5169, %r5168;
	xor.b32  	%r5171, %r5170, %r5167;
	xor.b32  	%r5172, %r5171, %r5163;
	add.s32 	%r5173, %r5968, %r5172;
	add.s32 	%r5174, %r5173, 2174622;
	cvt.rn.f32.u32 	%f2490, %r5174;
	fma.rn.f32 	%f2491, %f2490, 0f2F800000, 0f2F000000;
	mul.f32 	%f2492, %f2491, %f2491;
	fma.rn.f32 	%f2493, %f2489, %f2489, %f2492;
	sqrt.rn.f32 	%f2494, %f2493;
	setp.le.f32 	%p409, %f2494, 0f3F800000;
	add.f32 	%f2495, %f2940, 0f3F800000;
	selp.f32 	%f2940, %f2495, %f2940, %p409;
$L__BB2_281:
	mul.f32 	%f2496, %f2940, 0f40800000;
	div.rn.f32 	%f2497, %f2496, %f36;
	add.f32 	%f2945, %f2945, %f2497;
	add.s32 	%r5955, %r5955, 512;
	setp.lt.s32 	%p410, %r5955, %r981;
	@%p410 bra 	$L__BB2_274;
	bra.uni 	$L__BB2_287;
$L__BB2_282:
	not.b32 	%r5041, %r91;
	add.s32 	%r5042, %r1027, %r5041;
	add.s32 	%r5043, %r545, %r4;
	sub.s32 	%r5044, %r5042, %r5043;
	mul.lo.s32 	%r5045, %r1028, %r543;
	shl.b32 	%r5046, %r5045, 13;
	sub.s32 	%r1012, %r5044, %r5046;
	shr.u32 	%r5047, %r5042, 9;
	add.s32 	%r1013, %r5047, 1;
	and.b32  	%r5048, %r5042, 1536;
	setp.eq.s32 	%p394, %r5048, 1536;
	mov.u32 	%r5971, %r91;
	@%p394 bra 	$L__BB2_285;
	and.b32  	%r1014, %r1013, 3;
	mov.b32 	%r5970, 0;
	mov.u32 	%r5971, %r91;
$L__BB2_284:
	.pragma "nounroll";
	add.f32 	%f2945, %f2945, %f214;
	add.s32 	%r5971, %r5971, 512;
	add.s32 	%r5970, %r5970, 1;
	setp.ne.s32 	%p395, %r5970, %r1014;
	@%p395 bra 	$L__BB2_284;
$L__BB2_285:
	setp.lt.u32 	%p396, %r1012, 1536;
	@%p396 bra 	$L__BB2_287;
$L__BB2_286:
	add.f32 	%f2431, %f2945, %f214;
	add.f32 	%f2432, %f2431, %f214;
	add.f32 	%f2433, %f2432, %f214;
	add.f32 	%f2945, %f2433, %f214;
	add.s32 	%r5971, %r5971, 2048;
	setp.lt.s32 	%p397, %r5971, %r981;
	@%p397 bra 	$L__BB2_286;
$L__BB2_287:
	// begin inline asm
	mov.u32 %r5175, %laneid;
	// end inline asm
	mov.b32 	%r5177, %f2945;
	mov.b32 	%r5178, 1;
	mov.b32 	%r5199, 31;
	mov.b32 	%r5200, -1;
	// begin inline asm
	shfl.sync.down.b32 %r5176, %r5177, %r5178, %r5199, %r5200;
	// end inline asm
	setp.gt.s32 	%p411, %r5175, 30;
	mov.b32 	%f2498, %r5176;
	add.f32 	%f2499, %f2945, %f2498;
	selp.f32 	%f2500, %f2945, %f2499, %p411;
	mov.b32 	%r5182, %f2500;
	mov.b32 	%r5183, 2;
	// begin inline asm
	shfl.sync.down.b32 %r5181, %r5182, %r5183, %r5199, %r5200;
	// end inline asm
	setp.gt.s32 	%p412, %r5175, 29;
	mov.b32 	%f2501, %r5181;
	add.f32 	%f2502, %f2500, %f2501;
	selp.f32 	%f2503, %f2500, %f2502, %p412;
	mov.b32 	%r5187, %f2503;
	mov.b32 	%r5188, 4;
	// begin inline asm
	shfl.sync.down.b32 %r5186, %r5187, %r5188, %r5199, %r5200;
	// end inline asm
	setp.gt.s32 	%p413, %r5175, 27;
	mov.b32 	%f2504, %r5186;
	add.f32 	%f2505, %f2503, %f2504;
	selp.f32 	%f2506, %f2503, %f2505, %p413;
	mov.b32 	%r5192, %f2506;
	mov.b32 	%r5193, 8;
	// begin inline asm
	shfl.sync.down.b32 %r5191, %r5192, %r5193, %r5199, %r5200;
	// end inline asm
	setp.gt.s32 	%p414, %r5175, 23;
	mov.b32 	%f2507, %r5191;
	add.f32 	%f2508, %f2506, %f2507;
	selp.f32 	%f2509, %f2506, %f2508, %p414;
	mov.b32 	%r5197, %f2509;
	mov.b32 	%r5198, 16;
	// begin inline asm
	shfl.sync.down.b32 %r5196, %r5197, %r5198, %r5199, %r5200;
	// end inline asm
	setp.gt.s32 	%p415, %r5175, 15;
	mov.b32 	%f2510, %r5196;
	add.f32 	%f409, %f2509, %f2510;
	selp.f32 	%f2946, %f2509, %f409, %p415;
	setp.ne.s32 	%p416, %r5175, 0;
	@%p416 bra 	$L__BB2_289;
	shr.u32 	%r5201, %r91, 3;
	and.b32  	%r5202, %r5201, 124;
	mov.u32 	%r5203, _ZZN3cub18CUB_300001_SM_10006detail6reduce18DeviceReduceKernelINS2_10policy_hubIfjN4cuda3std3__44plusIfEEE10Policy1000EN6thrust24THRUST_300001_SM_1000_NS17counting_iteratorIiNSD_11use_defaultESF_SF_EEjS9_f11estimate_piEEvT0_PT3_T1_NS0_13GridEvenShareISL_EET2_T4_E12temp_storage;
	add.s32 	%r5204, %r5203, %r5202;
	st.shared.f32 	[%r5204+16], %f409;
$L__BB2_289:
	bar.sync 	0;
	setp.ne.s32 	%p417, %r91, 0;
	@%p417 bra 	$L__BB2_291;
	ld.shared.f32 	%f2511, [_ZZN3cub18CUB_300001_SM_10006detail6reduce18DeviceReduceKernelINS2_10policy_hubIfjN4cuda3std3__44plusIfEEE10Policy1000EN6thrust24THRUST_300001_SM_1000_NS17counting_iteratorIiNSD_11use_defaultESF_SF_EEjS9_f11estimate_piEEvT0_PT3_T1_NS0_13GridEvenShareISL_EET2_T4_E12temp_storage+20];
	add.f32 	%f2512, %f2946, %f2511;
	ld.shared.f32 	%f2513, [_ZZN3cub18CUB_300001_SM_10006detail6reduce18DeviceReduceKernelINS2_10policy_hubIfjN4cuda3std3__44plusIfEEE10Policy1000EN6thrust24THRUST_300001_SM_1000_NS17counting_iteratorIiNSD_11use_defaultESF_SF_EEjS9_f11estimate_piEEvT0_PT3_T1_NS0_13GridEvenShareISL_EET2_T4_E12temp_storage+24];
	add.f32 	%f2514, %f2512, %f2513;
	ld.shared.f32 	%f2515, [_ZZN3cub18CUB_300001_SM_10006detail6reduce18DeviceReduceKernelINS2_10policy_hubIfjN4cuda3std3__44plusIfEEE10Policy1000EN6thrust24THRUST_300001_SM_1000_NS17counting_iteratorIiNSD_11use_defaultESF_SF_EEjS9_f11estimate_piEEvT0_PT3_T1_NS0_13GridEvenShareISL_EET2_T4_E12temp_storage+28];
	add.f32 	%f2516, %f2514, %f2515;
	ld.shared.f32 	%f2517, [_ZZN3cub18CUB_300001_SM_10006detail6reduce18DeviceReduceKernelINS2_10policy_hubIfjN4cuda3std3__44plusIfEEE10Policy1000EN6thrust24THRUST_300001_SM_1000_NS17counting_iteratorIiNSD_11use_defaultESF_SF_EEjS9_f11estimate_piEEvT0_PT3_T1_NS0_13GridEvenShareISL_EET2_T4_E12temp_storage+32];
	add.f32 	%f2518, %f2516, %f2517;
	ld.shared.f32 	%f2519, [_ZZN3cub18CUB_300001_SM_10006detail6reduce18DeviceReduceKernelINS2_10policy_hubIfjN4cuda3std3__44plusIfEEE10Policy1000EN6thrust24THRUST_300001_SM_1000_NS17counting_iteratorIiNSD_11use_defaultESF_SF_EEjS9_f11estimate_piEEvT0_PT3_T1_NS0_13GridEvenShareISL_EET2_T4_E12temp_storage+36];
	add.f32 	%f2520, %f2518, %f2519;
	ld.shared.f32 	%f2521, [_ZZN3cub18CUB_300001_SM_10006detail6reduce18DeviceReduceKernelINS2_10policy_hubIfjN4cuda3std3__44plusIfEEE10Policy1000EN6thrust24THRUST_300001_SM_1000_NS17counting_iteratorIiNSD_11use_defaultESF_SF_EEjS9_f11estimate_piEEvT0_PT3_T1_NS0_13GridEvenShareISL_EET2_T4_E12temp_storage+40];
	add.f32 	%f2522, %f2520, %f2521;
	ld.shared.f32 	%f2523, [_ZZN3cub18CUB_300001_SM_10006detail6reduce18DeviceReduceKernelINS2_10policy_hubIfjN4cuda3std3__44plusIfEEE10Policy1000EN6thrust24THRUST_300001_SM_1000_NS17counting_iteratorIiNSD_11use_defaultESF_SF_EEjS9_f11estimate_piEEvT0_PT3_T1_NS0_13GridEvenShareISL_EET2_T4_E12temp_storage+44];
	add.f32 	%f2524, %f2522, %f2523;
	ld.shared.f32 	%f2525, [_ZZN3cub18CUB_300001_SM_10006detail6reduce18DeviceReduceKernelINS2_10policy_hubIfjN4cuda3std3__44plusIfEEE10Policy1000EN6thrust24THRUST_300001_SM_1000_NS17counting_iteratorIiNSD_11use_defaultESF_SF_EEjS9_f11estimate_piEEvT0_PT3_T1_NS0_13GridEvenShareISL_EET2_T4_E12temp_storage+48];
	add.f32 	%f2526, %f2524, %f2525;
	ld.shared.f32 	%f2527, [_ZZN3cub18CUB_300001_SM_10006detail6reduce18DeviceReduceKernelINS2_10policy_hubIfjN4cuda3std3__44plusIfEEE10Policy1000EN6thrust24THRUST_300001_SM_1000_NS17counting_iteratorIiNSD_11use_defaultESF_SF_EEjS9_f11estimate_piEEvT0_PT3_T1_NS0_13GridEvenShareISL_EET2_T4_E12temp_storage+52];
	add.f32 	%f2528, %f2526, %f2527;
	ld.shared.f32 	%f2529, [_ZZN3cub18CUB_300001_SM_10006detail6reduce18DeviceReduceKernelINS2_10policy_hubIfjN4cuda3std3__44plusIfEEE10Policy1000EN6thrust24THRUST_300001_SM_1000_NS17counting_iteratorIiNSD_11use_defaultESF_SF_EEjS9_f11estimate_piEEvT0_PT3_T1_NS0_13GridEvenShareISL_EET2_T4_E12temp_storage+56];
	add.f32 	%f2530, %f2528, %f2529;
	ld.shared.f32 	%f2531, [_ZZN3cub18CUB_300001_SM_10006detail6reduce18DeviceReduceKernelINS2_10policy_hubIfjN4cuda3std3__44plusIfEEE10Policy1000EN6thrust24THRUST_300001_SM_1000_NS17counting_iteratorIiNSD_11use_defaultESF_SF_EEjS9_f11estimate_piEEvT0_PT3_T1_NS0_13GridEvenShareISL_EET2_T4_E12temp_storage+60];
	add.f32 	%f2532, %f2530, %f2531;
	ld.shared.f32 	%f2533, [_ZZN3cub18CUB_300001_SM_10006detail6reduce18DeviceReduceKernelINS2_10policy_hubIfjN4cuda3std3__44plusIfEEE10Policy1000EN6thrust24THRUST_300001_SM_1000_NS17counting_iteratorIiNSD_11use_defaultESF_SF_EEjS9_f11estimate_piEEvT0_PT3_T1_NS0_13GridEvenShareISL_EET2_T4_E12temp_storage+64];
	add.f32 	%f2534, %f2532, %f2533;
	ld.shared.f32 	%f2535, [_ZZN3cub18CUB_300001_SM_10006detail6reduce18DeviceReduceKernelINS2_10policy_hubIfjN4cuda3std3__44plusIfEEE10Policy1000EN6thrust24THRUST_300001_SM_1000_NS17counting_iteratorIiNSD_11use_defaultESF_SF_EEjS9_f11estimate_piEEvT0_PT3_T1_NS0_13GridEvenShareISL_EET2_T4_E12temp_storage+68];
	add.f32 	%f2536, %f2534, %f2535;
	ld.shared.f32 	%f2537, [_ZZN3cub18CUB_300001_SM_10006detail6reduce18DeviceReduceKernelINS2_10policy_hubIfjN4cuda3std3__44plusIfEEE10Policy1000EN6thrust24THRUST_300001_SM_1000_NS17counting_iteratorIiNSD_11use_defaultESF_SF_EEjS9_f11estimate_piEEvT0_PT3_T1_NS0_13GridEvenShareISL_EET2_T4_E12temp_storage+72];
	add.f32 	%f2538, %f2536, %f2537;
	ld.shared.f32 	%f2539, [_ZZN3cub18CUB_300001_SM_10006detail6reduce18DeviceReduceKernelINS2_10policy_hubIfjN4cuda3std3__44plusIfEEE10Policy1000EN6thrust24THRUST_300001_SM_1000_NS17counting_iteratorIiNSD_11use_defaultESF_SF_EEjS9_f11estimate_piEEvT0_PT3_T1_NS0_13GridEvenShareISL_EET2_T4_E12temp_storage+76];
	add.f32 	%f2946, %f2538, %f2539;
$L__BB2_291:
	mov.u32 	%r5496, %tid.x;
	setp.ne.s32 	%p479, %r5496, 0;
	@%p479 bra 	$L__BB2_293;
	ld.param.u64 	%rd5, [_ZN3cub18CUB_300001_SM_10006detail6reduce18DeviceReduceKernelINS2_10policy_hubIfjN4cuda3std3__44plusIfEEE10Policy1000EN6thrust24THRUST_300001_SM_1000_NS17counting_iteratorIiNSD_11use_defaultESF_SF_EEjS9_f11estimate_piEEvT0_PT3_T1_NS0_13GridEvenShareISL_EET2_T4__param_1];
	mov.u32 	%r5497, %ctaid.x;
	cvta.to.global.u64 	%rd2, %rd5;
	mul.wide.u32 	%rd3, %r5497, 4;
	add.s64 	%rd4, %rd2, %rd3;
	st.global.f32 	[%rd4], %f2946;
$L__BB2_293:
	ret;

}
	// .globl	_ZN3cub18CUB_300001_SM_10006detail6reduce28DeviceReduceSingleTileKernelINS2_10policy_hubIfjN4cuda3std3__44plusIfEEE10Policy1000EPfSC_iS9_ffNS7_10__identityEEEvT0_T1_T2_T3_T4_T6_
.visible .entry _ZN3cub18CUB_300001_SM_10006detail6reduce28DeviceReduceSingleTileKernelINS2_10policy_hubIfjN4cuda3std3__44plusIfEEE10Policy1000EPfSC_iS9_ffNS7_10__identityEEEvT0_T1_T2_T3_T4_T6_(
	.param .u64 .ptr .align 1 _ZN3cub18CUB_300001_SM_10006detail6reduce28DeviceReduceSingleTileKernelINS2_10policy_hubIfjN4cuda3std3__44plusIfEEE10Policy1000EPfSC_iS9_ffNS7_10__identityEEEvT0_T1_T2_T3_T4_T6__param_0,
	.param .u64 .ptr .align 1 _ZN3cub18CUB_300001_SM_10006detail6reduce28DeviceReduceSingleTileKernelINS2_10policy_hubIfjN4cuda3std3__44plusIfEEE10Policy1000EPfSC_iS9_ffNS7_10__identityEEEvT0_T1_T2_T3_T4_T6__param_1,
	.param .u32 _ZN3cub18CUB_300001_SM_10006detail6reduce28DeviceReduceSingleTileKernelINS2_10policy_hubIfjN4cuda3std3__44plusIfEEE10Policy1000EPfSC_iS9_ffNS7_10__identityEEEvT0_T1_T2_T3_T4_T6__param_2,
	.param .align 1 .b8 _ZN3cub18CUB_300001_SM_10006detail6reduce28DeviceReduceSingleTileKernelINS2_10policy_hubIfjN4cuda3std3__44plusIfEEE10Policy1000EPfSC_iS9_ffNS7_10__identityEEEvT0_T1_T2_T3_T4_T6__param_3[1],
	.param .f32 _ZN3cub18CUB_300001_SM_10006detail6reduce28DeviceReduceSingleTileKernelINS2_10policy_hubIfjN4cuda3std3__44plusIfEEE10Policy1000EPfSC_iS9_ffNS7_10__identityEEEvT0_T1_T2_T3_T4_T6__param_4,
	.param .align 1 .b8 _ZN3cub18CUB_300001_SM_10006detail6reduce28DeviceReduceSingleTileKernelINS2_10policy_hubIfjN4cuda3std3__44plusIfEEE10Policy1000EPfSC_iS9_ffNS7_10__identityEEEvT0_T1_T2_T3_T4_T6__param_5[1]
)
.maxntid 512
.minnctapersm 1
{
	.reg .pred 	%p<113>;
	.reg .b32 	%r<407>;
	.reg .b32 	%f<531>;
	.reg .b64 	%rd<133>;
	// demoted variable
	.shared .align 4 .b8 _ZZN3cub18CUB_300001_SM_10006detail6reduce28DeviceReduceSingleTileKernelINS2_10policy_hubIfjN4cuda3std3__44plusIfEEE10Policy1000EPfSC_iS9_ffNS7_10__identityEEEvT0_T1_T2_T3_T4_T6_E12temp_storage[84];
	ld.param.u64 	%rd16, [_ZN3cub18CUB_300001_SM_10006detail6reduce28DeviceReduceSingleTileKernelINS2_10policy_hubIfjN4cuda3std3__44plusIfEEE10Policy1000EPfSC_iS9_ffNS7_10__identityEEEvT0_T1_T2_T3_T4_T6__param_0];
	ld.param.u64 	%rd17, [_ZN3cub18CUB_300001_SM_10006detail6reduce28DeviceReduceSingleTileKernelINS2_10policy_hubIfjN4cuda3std3__44plusIfEEE10Policy1000EPfSC_iS9_ffNS7_10__identityEEEvT0_T1_T2_T3_T4_T6__param_1];
	ld.param.u32 	%r67, [_ZN3cub18CUB_300001_SM_10006detail6reduce28DeviceReduceSingleTileKernelINS2_10policy_hubIfjN4cuda3std3__44plusIfEEE10Policy1000EPfSC_iS9_ffNS7_10__identityEEEvT0_T1_T2_T3_T4_T6__param_2];
	ld.param.f32 	%f58, [_ZN3cub18CUB_300001_SM_10006detail6reduce28DeviceReduceSingleTileKernelINS2_10policy_hubIfjN4cuda3std3__44plusIfEEE10Policy1000EPfSC_iS9_ffNS7_10__identityEEEvT0_T1_T2_T3_T4_T6__param_4];
	cvta.to.global.u64 	%rd1, %rd17;
	setp.ne.s32 	%p1, %r67, 0;
	@%p1 bra 	$L__BB3_3;
	mov.u32 	%r380, %tid.x;
	setp.ne.s32 	%p112, %r380, 0;
	@%p112 bra 	$L__BB3_74;
	st.global.f32 	[%rd1], %f58;
	bra.uni 	$L__BB3_74;
$L__BB3_3:
	and.b64  	%rd18, %rd16, 7;
	setp.ne.s64 	%p2, %rd18, 0;
	@%p2 bra 	$L__BB3_38;
	setp.gt.s32 	%p57, %r67, 8191;
	@%p57 bra 	$L__BB3_22;
	mov.u32 	%r1, %tid.x;
	setp.ge.s32 	%p74, %r1, %r67;
	mov.f32 	%f509, 0f00000000;
	mov.u32 	%r384, %r1;
	@%p74 bra 	$L__BB3_7;
	mul.wide.u32 	%rd121, %r1, 4;
	add.s64 	%rd120, %rd16, %rd121;
	// begin inline asm
	ld.global.nc.u32 %r300, [%rd120];
	// end inline asm
	mov.b32 	%f509, %r300;
	add.s32 	%r384, %r1, 512;
$L__BB3_7:
	setp.ge.s32 	%p75, %r384, %r67;
	@%p75 bra 	$L__BB3_13;
	not.b32 	%r301, %r384;
	add.s32 	%r4, %r67, %r301;
	and.b32  	%r302, %r4, 1536;
	setp.eq.s32 	%p76, %r302, 1536;
	@%p76 bra 	$L__BB3_11;
	mul.wide.u32 	%rd122, %r384, 4;
	add.s64 	%rd129, %rd16, %rd122;
	shr.u32 	%r303, %r4, 9;
	add.s32 	%r304, %r303, 1;
	and.b32  	%r305, %r304, 3;
	neg.s32 	%r382, %r305;
$L__BB3_10:
	.pragma "nounroll";
	// begin inline asm
	ld.global.nc.u32 %r306, [%rd129];
	// end inline asm
	mov.b32 	%f395, %r306;
	add.f32 	%f509, %f509, %f395;
	add.s32 	%r384, %r384, 512;
	add.s64 	%rd129, %rd129, 2048;
	add.s32 	%r382, %r382, 1;
	setp.ne.s32 	%p77, %r382, 0;
	@%p77 bra 	$L__BB3_10;
$L__BB3_11:
	setp.lt.u32 	%p78, %r4, 1536;
	@%p78 bra 	$L__BB3_13;
$L__BB3_12:
	mul.wide.s32 	%rd128, %r384, 4;
	add.s64 	%rd124, %rd16, %rd128;
	// begin inline asm
	ld.global.nc.u32 %r307, [%rd124];
	// end inline asm
	mov.b32 	%f396, %r307;
	add.f32 	%f397, %f509, %f396;
	add.s64 	%rd125, %rd124, 2048;
	// begin inline asm
	ld.global.nc.u32 %r308, [%rd125];
	// end inline asm
	mov.b32 	%f398, %r308;
	add.f32 	%f399, %f397, %f398;
	add.s64 	%rd126, %rd124, 4096;
	// begin inline asm
	ld.global.nc.u32 %r309, [%rd126];
	// end inline asm
	mov.b32 	%f400, %r309;
	add.f32 	%f401, %f399, %f400;
	add.s64 	%rd127, %rd124, 6144;
	// begin inline asm
	ld.global.nc.u32 %r310, [%rd127];
	// end inline asm
	mov.b32 	%f402, %r310;
	add.f32 	%f509, %f401, %f402;
	add.s32 	%r384, %r384, 2048;
	setp.lt.s32 	%p79, %r384, %r67;
	@%p79 bra 	$L__BB3_12;
$L__BB3_13:
	setp.lt.s32 	%p80, %r67, 512;
	@%p80 bra 	$L__BB3_18;
	// begin inline asm
	mov.u32 %r349, %laneid;
	// end inline asm
	mov.b32 	%r351, %f509;
	mov.b32 	%r352, 1;
	mov.b32 	%r373, 31;
	mov.b32 	%r374, -1;
	// begin inline asm
	shfl.sync.down.b32 %r350, %r351, %r352, %r373, %r374;
	// end inline asm
	setp.gt.s32 	%p104, %r349, 30;
	mov.b32 	%f461, %r350;
	add.f32 	%f462, %f509, %f461;
	selp.f32 	%f463, %f509, %f462, %p104;
	mov.b32 	%r356, %f463;
	mov.b32 	%r357, 2;
	// begin inline asm
	shfl.sync.down.b32 %r355, %r356, %r357, %r373, %r374;
	// end inline asm
	setp.gt.s32 	%p105, %r349, 29;
	mov.b32 	%f464, %r355;
	add.f32 	%f465, %f463, %f464;
	selp.f32 	%f466, %f463, %f465, %p105;
	mov.b32 	%r361, %f466;
	mov.b32 	%r362, 4;
	// begin inline asm
	shfl.sync.down.b32 %r360, %r361, %r362, %r373, %r374;
	// end inline asm
	setp.gt.s32 	%p106, %r349, 27;
	mov.b32 	%f467, %r360;
	add.f32 	%f468, %f466, %f467;
	selp.f32 	%f469, %f466, %f468, %p106;
	mov.b32 	%r366, %f469;
	mov.b32 	%r367, 8;
	// begin inline asm
	shfl.sync.down.b32 %r365, %r366, %r367, %r373, %r374;
	// end inline asm
	setp.gt.s32 	%p107, %r349, 23;
	mov.b32 	%f470, %r365;
	add.f32 	%f471, %f469, %f470;
	selp.f32 	%f472, %f469, %f471, %p107;
	mov.b32 	%r371, %f472;
	mov.b32 	%r372, 16;
	// begin inline asm
	shfl.sync.down.b32 %r370, %r371, %r372, %r373, %r374;
	// end inline asm
	setp.gt.s32 	%p108, %r349, 15;
	mov.b32 	%f473, %r370;
	add.f32 	%f10, %f472, %f473;
	selp.f32 	%f530, %f472, %f10, %p108;
	setp.ne.s32 	%p109, %r349, 0;
	@%p109 bra 	$L__BB3_16;
	shr.u32 	%r375, %r1, 3;
	and.b32  	%r376, %r375, 124;
	mov.u32 	%r377, _ZZN3cub18CUB_300001_SM_10006detail6reduce28DeviceReduceSingleTileKernelINS2_10policy_hubIfjN4cuda3std3__44plusIfEEE10Policy1000EPfSC_iS9_ffNS7_10__identityEEEvT0_T1_T2_T3_T4_T6_E12temp_storage;
	add.s32 	%r378, %r377, %r376;
	st.shared.f32 	[%r378+16], %f10;
$L__BB3_16:
	bar.sync 	0;
	setp.ne.s32 	%p110, %r1, 0;
	@%p110 bra 	$L__BB3_72;
	ld.shared.f32 	%f474, [_ZZN3cub18CUB_300001_SM_10006detail6reduce28DeviceReduceSingleTileKernelINS2_10policy_hubIfjN4cuda3std3__44plusIfEEE10Policy1000EPfSC_iS9_ffNS7_10__identityEEEvT0_T1_T2_T3_T4_T6_E12temp_storage+20];
	add.f32 	%f475, %f530, %f474;
	ld.shared.f32 	%f476, [_ZZN3cub18CUB_300001_SM_10006detail6reduce28DeviceReduceSingleTileKernelINS2_10policy_hubIfjN4cuda3std3__44plusIfEEE10Policy1000EPfSC_iS9_ffNS7_10__identityEEEvT0_T1_T2_T3_T4_T6_E12temp_storage+24];
	add.f32 	%f477, %f475, %f476;
	ld.shared.f32 	%f478, [_ZZN3cub18CUB_300001_SM_10006detail6reduce28DeviceReduceSingleTileKernelINS2_10policy_hubIfjN4cuda3std3__44plusIfEEE10Policy1000EPfSC_iS9_ffNS7_10__identityEEEvT0_T1_T2_T3_T4_T6_E12temp_storage+28];
	add.f32 	%f479, %f477, %f478;
	ld.shared.f32 	%f480, [_ZZN3cub18CUB_300001_SM_10006detail6reduce28DeviceReduceSingleTileKernelINS2_10policy_hubIfjN4cuda3std3__44plusIfEEE10Policy1000EPfSC_iS9_ffNS7_10__identityEEEvT0_T1_T2_T3_T4_T6_E12temp_storage+32];
	add.f32 	%f481, %f479, %f480;
	ld.shared.f32 	%f482, [_ZZN3cub18CUB_300001_SM_10006detail6reduce28DeviceReduceSingleTileKernelINS2_10policy_hubIfjN4cuda3std3__44plusIfEEE10Policy1000EPfSC_iS9_ffNS7_10__identityEEEvT0_T1_T2_T3_T4_T6_E12temp_storage+36];
	add.f32 	%f483, %f481, %f482;
	ld.shared.f32 	%f484, [_ZZN3cub18CUB_300001_SM_10006detail6reduce28DeviceReduceSingleTileKernelINS2_10policy_hubIfjN4cuda3std3__44plusIfEEE10Policy1000EPfSC_iS9_ffNS7_10__identityEEEvT0_T1_T2_T3_T4_T6_E12temp_storage+40];
	add.f32 	%f485, %f483, %f484;
	ld.shared.f32 	%f486, [_ZZN3cub18CUB_300001_SM_10006detail6reduce28DeviceReduceSingleTileKernelINS2_10policy_hubIfjN4cuda3std3__44plusIfEEE10Policy1000EPfSC_iS9_ffNS7_10__identityEEEvT0_T1_T2_T3_T4_T6_E12temp_storage+44];
	add.f32 	%f487, %f485, %f486;
	ld.shared.f32 	%f488, [_ZZN3cub18CUB_300001_SM_10006detail6reduce28DeviceReduceSingleTileKernelINS2_10policy_hubIfjN4cuda3std3__44plusIfEEE10Policy1000EPfSC_iS9_ffNS7_10__identityEEEvT0_T1_T2_T3_T4_T6_E12temp_storage+48];
	add.f32 	%f489, %f487, %f488;
	ld.shared.f32 	%f490, [_ZZN3cub18CUB_300001_SM_10006detail6reduce28DeviceReduceSingleTileKernelINS2_10policy_hubIfjN4cuda3std3__44plusIfEEE10Policy1000EPfSC_iS9_ffNS7_10__identityEEEvT0_T1_T2_T3_T4_T6_E12temp_storage+52];
	add.f32 	%f491, %f489, %f490;
	ld.shared.f32 	%f492, [_ZZN3cub18CUB_300001_SM_10006detail6reduce28DeviceReduceSingleTileKernelINS2_10policy_hubIfjN4cuda3std3__44plusIfEEE10Policy1000EPfSC_iS9_ffNS7_10__identityEEEvT0_T1_T2_T3_T4_T6_E12temp_storage+56];
	add.f32 	%f493, %f491, %f492;
	ld.shared.f32 	%f494, [_ZZN3cub18CUB_300001_SM_10006detail6reduce28DeviceReduceSingleTileKernelINS2_10policy_hubIfjN4cuda3std3__44plusIfEEE10Policy1000EPfSC_iS9_ffNS7_10__identityEEEvT0_T1_T2_T3_T4_T6_E12temp_storage+60];
	add.f32 	%f495, %f493, %f494;
	ld.shared.f32 	%f496, [_ZZN3cub18CUB_300001_SM_10006detail6reduce28DeviceReduceSingleTileKernelINS2_10policy_hubIfjN4cuda3std3__44plusIfEEE10Policy1000EPfSC_iS9_ffNS7_10__identityEEEvT0_T1_T2_T3_T4_T6_E12temp_storage+64];
	add.f32 	%f497, %f495, %f496;
	ld.shared.f32 	%f498, [_ZZN3cub18CUB_300001_SM_10006detail6reduce28DeviceReduceSingleTileKernelINS2_10policy_hubIfjN4cuda3std3__44plusIfEEE10Policy1000EPfSC_iS9_ffNS7_10__identityEEEvT0_T1_T2_T3_T4_T6_E12temp_storage+68];
	add.f32 	%f499, %f497, %f498;
	ld.shared.f32 	%f500, [_ZZN3cub18CUB_300001_SM_10006detail6reduce28DeviceReduceSingleTileKernelINS2_10policy_hubIfjN4cuda3std3__44plusIfEEE10Policy1000EPfSC_iS9_ffNS7_10__identityEEEvT0_T1_T2_T3_T4_T6_E12temp_storage+72];
	add.f32 	%f501, %f499, %f500;
	ld.shared.f32 	%f502, [_ZZN3cub18CUB_300001_SM_10006detail6reduce28DeviceReduceSingleTileKernelINS2_10policy_hubIfjN4cuda3std3__44plusIfEEE10Policy1000EPfSC_iS9_ffNS7_10__identityEEEvT0_T1_T2_T3_T4_T6_E12temp_storage+76];
	add.f32 	%f530, %f501, %f502;
	bra.uni 	$L__BB3_72;
$L__BB3_18:
	// begin inline asm
	mov.u32 %r311, %laneid;
	// end inline asm
	and.b32  	%r337, %r1, 992;
	add.s32 	%r338, %r337, 32;
	setp.gt.s32 	%p81, %r338, %r67;
	not.b32 	%r339, %r337;
	add.s32 	%r340, %r67, %r339;
	selp.b32 	%r335, %r340, 31, %p81;
	mov.b32 	%r313, %f509;
	mov.b32 	%r314, 1;
	mov.b32 	%r336, -1;
	// begin inline asm
	shfl.sync.down.b32 %r312, %r313, %r314, %r335, %r336;
	// end inline asm
	setp.lt.s32 	%p82, %r311, %r335;
	mov.b32 	%f403, %r312;
	add.f32 	%f404, %f509, %f403;
	selp.f32 	%f405, %f404, %f509, %p82;
	mov.b32 	%r318, %f405;
	mov.b32 	%r319, 2;
	// begin inline asm
	shfl.sync.down.b32 %r317, %r318, %r319, %r335, %r336;
	// end inline asm
	add.s32 	%r341, %r311, 2;
	setp.gt.s32 	%p83, %r341, %r335;
	mov.b32 	%f406, %r317;
	add.f32 	%f407, %f405, %f406;
	selp.f32 	%f408, %f405, %f407, %p83;
	mov.b32 	%r323, %f408;
	mov.b32 	%r324, 4;
	// begin inline asm
	shfl.sync.down.b32 %r322, %r323, %r324, %r335, %r336;
	// end inline asm
	add.s32 	%r342, %r311, 4;
	setp.gt.s32 	%p84, %r342, %r335;
	mov.b32 	%f409, %r322;
	add.f32 	%f410, %f408, %f409;
	selp.f32 	%f411, %f408, %f410, %p84;
	mov.b32 	%r328, %f411;
	mov.b32 	%r329, 8;
	// begin inline asm
	shfl.sync.down.b32 %r327, %r328, %r329, %r335, %r336;
	// end inline asm
	add.s32 	%r343, %r311, 8;
	setp.gt.s32 	%p85, %r343, %r335;
	mov.b32 	%f412, %r327;
	add.f32 	%f413, %f411, %f412;
	selp.f32 	%f414, %f411, %f413, %p85;
	mov.b32 	%r333, %f414;
	mov.b32 	%r334, 16;
	// begin inline asm
	shfl.sync.down.b32 %r332, %r333, %r334, %r335, %r336;
	// end inline asm
	add.s32 	%r344, %r311, 16;
	setp.gt.s32 	%p86, %r344, %r335;
	mov.b32 	%f415, %r332;
	add.f32 	%f416, %f414, %f415;
	selp.f32 	%f530, %f414, %f416, %p86;
	setp.ne.s32 	%p87, %r311, 0;
	@%p87 bra 	$L__BB3_20;
	shr.u32 	%r345, %r1, 3;
	and.b32  	%r346, %r345, 124;
	mov.u32 	%r347, _ZZN3cub18CUB_300001_SM_10006detail6reduce28DeviceReduceSingleTileKernelINS2_10policy_hubIfjN4cuda3std3__44plusIfEEE10Policy1000EPfSC_iS9_ffNS7_10__identityEEEvT0_T1_T2_T3_T4_T6_E12temp_storage;
	add.s32 	%r348, %r347, %r346;
	st.shared.f32 	[%r348+16], %f530;
$L__BB3_20:
	bar.sync 	0;
	setp.ne.s32 	%p88, %r1, 0;
	@%p88 bra 	$L__BB3_72;
	setp.gt.s32 	%p89, %r67, 32;
	ld.shared.f32 	%f417, [_ZZN3cub18CUB_300001_SM_10006detail6reduce28DeviceReduceSingleTileKernelINS2_10policy_hubIfjN4cuda3std3__44plusIfEEE10Policy1000EPfSC_iS9_ffNS7_10__identityEEEvT0_T1_T2_T3_T4_T6_E12temp_storage+20];
	add.f32 	%f418, %f530, %f417;
	selp.f32 	%f419, %f418, %f530, %p89;
	setp.gt.s32 	%p90, %r67, 64;
	ld.shared.f32 	%f420, [_ZZN3cub18CUB_300001_SM_10006detail6reduce28DeviceReduceSingleTileKernelINS2_10policy_hubIfjN4cuda3std3__44plusIfEEE10Policy1000EPfSC_iS9_ffNS7_10__identityEEEvT0_T1_T2_T3_T4_T6_E12temp_storage+24];
	add.f32 	%f421, %f420, %f419;
	selp.f32 	%f422, %f421, %f419, %p90;
	setp.gt.s32 	%p91, %r67, 96;
	ld.shared.f32 	%f423, [_ZZN3cub18CUB_300001_SM_10006detail6reduce28DeviceReduceSingleTileKernelINS2_10policy_hubIfjN4cuda3std3__44plusIfEEE10Policy1000EPfSC_iS9_ffNS7_10__identityEEEvT0_T1_T2_T3_T4_T6_E12temp_storage+28];
	add.f32 	%f424, %f423, %f422;
	selp.f32 	%f425, %f424, %f422, %p91;
	setp.gt.s32 	%p92, %r67, 128;
	ld.shared.f32 	%f426, [_ZZN3cub18CUB_300001_SM_10006detail6reduce28DeviceReduceSingleTileKernelINS2_10policy_hubIfjN4cuda3std3__44plusIfEEE10Policy1000EPfSC_iS9_ffNS7_10__identityEEEvT0_T1_T2_T3_T4_T6_E12temp_storage+32];
	add.f32 	%f427, %f426, %f425;
	selp.f32 	%f428, %f427, %f425, %p92;
	setp.gt.s32 	%p93, %r67, 160;
	ld.shared.f32 	%f429, [_ZZN3cub18CUB_300001_SM_10006detail6reduce28DeviceReduceSingleTileKernelINS2_10policy_hubIfjN4cuda3std3__44plusIfEEE10Policy1000EPfSC_iS9_ffNS7_10__identityEEEvT0_T1_T2_T3_T4_T6_E12temp_storage+36];
	add.f32 	%f430, %f429, %f428;
	selp.f32 	%f431, %f430, %f428, %p93;
	setp.gt.s32 	%p94, %r67, 192;
	ld.shared.f32 	%f432, [_ZZN3cub18CUB_300001_SM_10006detail6reduce28DeviceReduceSingleTileKernelINS2_10policy_hubIfjN4cuda3std3__44plusIfEEE10Policy1000EPfSC_iS9_ffNS7_10__identityEEEvT0_T1_T2_T3_T4_T6_E12temp_storage+40];
	add.f32 	%f433, %f432, %f431;
	selp.f32 	%f434, %f433, %f431, %p94;
	setp.gt.s32 	%p95, %r67, 224;
	ld.shared.f32 	%f435, [_ZZN3cub18CUB_300001_SM_10006detail6reduce28DeviceReduceSingleTileKernelINS2_10policy_hubIfjN4cuda3std3__44plusIfEEE10Policy1000EPfSC_iS9_ffNS7_10__identityEEEvT0_T1_T2_T3_T4_T6_E12temp_storage+44];
	add.f32 	%f436, %f435, %f434;
	selp.f32 	%f437, %f436, %f434, %p95;
	setp.gt.s32 	%p96, %r67, 256;
	ld.shared.f32 	%f438, [_ZZN3cub18CUB_300001_SM_10006detail6reduce28DeviceReduceSingleTileKernelINS2_10policy_hubIfjN4cuda3std3__44plusIfEEE10Policy1000EPfSC_iS9_ffNS7_10__identityEEEvT0_T1_T2_T3_T4_T6_E12temp_storage+48];
	add.f32 	%f439, %f438, %f437;
	selp.f32 	%f440, %f439, %f437, %p96;
	setp.gt.s32 	%p97, %r67, 288;
	ld.shared.f32 	%f441, [_ZZN3cub18CUB_300001_SM_10006detail6reduce28DeviceReduceSingleTileKernelINS2_10policy_hubIfjN4cuda3std3__44plusIfEEE10Policy1000EPfSC_iS9_ffNS7_10__identityEEEvT0_T1_T2_T3_T4_T6_E12temp_storage+52];
	add.f32 	%f442, %f441, %f440;
	selp.f32 	%f443, %f442, %f440, %p97;
	setp.gt.s32 	%p98, %r67, 320;
	ld.shared.f32 	%f444, [_ZZN3cub18CUB_300001_SM_10006detail6reduce28DeviceReduceSingleTileKernelINS2_10policy_hubIfjN4cuda3std3__44plusIfEEE10Policy1000EPfSC_iS9_ffNS7_10__identityEEEvT0_T1_T2_T3_T4_T6_E12temp_storage+56];
	add.f32 	%f445, %f444, %f443;
	selp.f32 	%f446, %f445, %f443, %p98;
	setp.gt.s32 	%p99, %r67, 352;
	ld.shared.f32 	%f447, [_ZZN3cub18CUB_300001_SM_10006detail6reduce28DeviceReduceSingleTileKernelINS2_10policy_hubIfjN4cuda3std3__44plusIfEEE10Policy1000EPfSC_iS9_ffNS7_10__identityEEEvT0_T1_T2_T3_T4_T6_E12temp_storage+60];
	add.f32 	%f448, %f447, %f446;
	selp.f32 	%f449, %f448, %f446, %p99;
	setp.gt.s32 	%p100, %r67, 384;
	ld.shared.f32 	%f450, [_ZZN3cub18CUB_300001_SM_10006detail6reduce28DeviceReduceSingleTileKernelINS2_10policy_hubIfjN4cuda3std3__44plusIfEEE10Policy1000EPfSC_iS9_ffNS7_10__identityEEEvT0_T1_T2_T3_T4_T6_E12temp_storage+64];
	add.f32 	%f451, %f450, %f449;
	selp.f32 	%f452, %f451, %f449, %p100;
	setp.gt.s32 	%p101, %r67, 416;
	ld.shared.f32 	%f453, [_ZZN3cub18CUB_300001_SM_10006detail6reduce28DeviceReduceSingleTileKernelINS2_10policy_hubIfjN4cuda3std3__44plusIfEEE10Policy1000EPfSC_iS9_ffNS7_10__identityEEEvT0_T1_T2_T3_T4_T6_E12temp_storage+68];
	add.f32 	%f454, %f453, %f452;
	selp.f32 	%f455, %f454, %f452, %p101;
	setp.gt.s32 	%p102, %r67, 448;
	ld.shared.f32 	%f456, [_ZZN3cub18CUB_300001_SM_10006detail6reduce28DeviceReduceSingleTileKernelINS2_10policy_hubIfjN4cuda3std3__44plusIfEEE10Policy1000EPfSC_iS9_ffNS7_10__identityEEEvT0_T1_T2_T3_T4_T6_E12temp_storage+72];
	add.f32 	%f457, %f456, %f455;
	selp.f32 	%f458, %f457, %f455, %p102;
	setp.gt.s32 	%p103, %r67, 480;
	ld.shared.f32 	%f459, [_ZZN3cub18CUB_300001_SM_10006detail6reduce28DeviceReduceSingleTileKernelINS2_10policy_hubIfjN4cuda3std3__44plusIfEEE10Policy1000EPfSC_iS9_ffNS7_10__identityEEEvT0_T1_T2_T3_T4_T6_E12temp_storage+76];
	add.f32 	%f460, %f459, %f458;
	selp.f32 	%f530, %f460, %f458, %p103;
	bra.uni 	$L__BB3_72;
$L__BB3_22:
	mov.u32 	%r13, %tid.x;
	shl.b32 	%r224, %r13, 1;
	mul.wide.u32 	%rd90, %r224, 4;
	add.s64 	%rd75, %rd16, %rd90;
	// begin inline asm
	ld.global.nc.u64 %rd74, [%rd75];
	// end inline asm
	mov.b64 	{%r225, %r226}, %rd74;
	mov.b32 	%f281, %r226;
	mov.b32 	%f282, %r225;
	add.s64 	%rd77, %rd75, 4096;
	// begin inline asm
	ld.global.nc.u64 %rd76, [%rd77];
	// end inline asm
	mov.b64 	{%r227, %r228}, %rd76;
	mov.b32 	%f283, %r228;
	mov.b32 	%f284, %r227;
	add.s64 	%rd79, %rd75, 8192;
	// begin inline asm
	ld.global.nc.u64 %rd78, [%rd79];
	// end inline asm
	mov.b64 	{%r229, %r230}, %rd78;
	mov.b32 	%f285, %r230;
	mov.b32 	%f286, %r229;
	add.s64 	%rd81, %rd75, 12288;
	// begin inline asm
	ld.global.nc.u64 %rd80, [%rd81];
	// end inline asm
	mov.b64 	{%r231, %r232}, %rd80;
	mov.b32 	%f287, %r232;
	mov.b32 	%f288, %r231;
	add.s64 	%rd83, %rd75, 16384;
	// begin inline asm
	ld.global.nc.u64 %rd82, [%rd83];
	// end inline asm
	mov.b64 	{%r233, %r234}, %rd82;
	mov.b32 	%f289, %r234;
	mov.b32 	%f290, %r233;
	add.s64 	%rd85, %rd75, 20480;
	// begin inline asm
	ld.global.nc.u64 %rd84, [%rd85];
	// end inline asm
	mov.b64 	{%r235, %r236}, %rd84;
	mov.b32 	%f291, %r236;
	mov.b32 	%f292, %r235;
	add.s64 	%rd87, %rd75, 24576;
	// begin inline asm
	ld.global.nc.u64 %rd86, [%rd87];
	// end inline asm
	mov.b64 	{%r237, %r238}, %rd86;
	mov.b32 	%f293, %r238;
	mov.b32 	%f294, %r237;
	add.s64 	%rd89, %rd75, 28672;
	// begin inline asm
	ld.global.nc.u64 %rd88, [%rd89];
	// end inline asm
	mov.b64 	{%r239, %r240}, %rd88;
	mov.b32 	%f295, %r240;
	mov.b32 	%f296, %r239;
	add.f32 	%f297, %f282, %f281;
	add.f32 	%f298, %f284, %f283;
	add.f32 	%f299, %f286, %f285;
	add.f32 	%f300, %f288, %f287;
	add.f32 	%f301, %f290, %f289;
	add.f32 	%f302, %f292, %f291;
	add.f32 	%f303, %f294, %f293;
	add.f32 	%f304, %f296, %f295;
	add.f32 	%f305, %f297, %f298;
	add.f32 	%f306, %f299, %f300;
	add.f32 	%f307, %f301, %f302;
	add.f32 	%f308, %f303, %f304;
	add.f32 	%f309, %f305, %f306;
	add.f32 	%f310, %f307, %f308;
	add.f32 	%f516, %f309, %f310;
	setp.lt.u32 	%p58, %r67, 16384;
	mov.b32 	%r387, 8192;
	@%p58 bra 	$L__BB3_26;
	add.s32 	%r14, %r67, -8192;
	mov.b32 	%r387, 8192;
$L__BB3_24:
	mul.wide.s32 	%rd107, %r387, 4;
	add.s64 	%rd92, %rd75, %rd107;
	// begin inline asm
	ld.global.nc.u64 %rd91, [%rd92];
	// end inline asm
	mov.b64 	{%r242, %r243}, %rd91;
	mov.b32 	%f311, %r243;
	mov.b32 	%f312, %r242;
	add.s64 	%rd94, %rd92, 4096;
	// begin inline asm
	ld.global.nc.u64 %rd93, [%rd94];
	// end inline asm
	mov.b64 	{%r244, %r245}, %rd93;
	mov.b32 	%f313, %r245;
	mov.b32 	%f314, %r244;
	add.s64 	%rd96, %rd92, 8192;
	// begin inline asm
	ld.global.nc.u64 %rd95, [%rd96];
	// end inline asm
	mov.b64 	{%r246, %r247}, %rd95;
	mov.b32 	%f315, %r247;
	mov.b32 	%f316, %r246;
	add.s64 	%rd98, %rd92, 12288;
	// begin inline asm
	ld.global.nc.u64 %rd97, [%rd98];
	// end inline asm
	mov.b64 	{%r248, %r249}, %rd97;
	mov.b32 	%f317, %r249;
	mov.b32 	%f318, %r248;
	add.s64 	%rd100, %rd92, 16384;
	// begin inline asm
	ld.global.nc.u64 %rd99, [%rd100];
	// end inline asm
	mov.b64 	{%r250, %r251}, %rd99;
	mov.b32 	%f319, %r251;
	mov.b32 	%f320, %r250;
	add.s64 	%rd102, %rd92, 20480;
	// begin inline asm
	ld.global.nc.u64 %rd101, [%rd102];
	// end inline asm
	mov.b64 	{%r252, %r253}, %rd101;
	mov.b32 	%f321, %r253;
	mov.b32 	%f322, %r252;
	add.s64 	%rd104, %rd92, 24576;
	// begin inline asm
	ld.global.nc.u64 %rd103, [%rd104];
	// end inline asm
	mov.b64 	{%r254, %r255}, %rd103;
	mov.b32 	%f323, %r255;
	mov.b32 	%f324, %r254;
	add.s64 	%rd106, %rd92, 28672;
	// begin inline asm
	ld.global.nc.u64 %rd105, [%rd106];
	// end inline asm
	mov.b64 	{%r256, %r257}, %rd105;
	mov.b32 	%f325, %r257;
	mov.b32 	%f326, %r256;
	add.f32 	%f327, %f516, %f312;
	add.f32 	%f328, %f311, %f314;
	add.f32 	%f329, %f313, %f316;
	add.f32 	%f330, %f315, %f318;
	add.f32 	%f331, %f317, %f320;
	add.f32 	%f332, %f319, %f322;
	add.f32 	%f333, %f321, %f324;
	add.f32 	%f334, %f323, %f326;
	add.f32 	%f335, %f327, %f328;
	add.f32 	%f336, %f329, %f330;
	add.f32 	%f337, %f331, %f332;
	add.f32 	%f338, %f333, %f334;
	add.f32 	%f339, %f335, %f336;
	add.f32 	%f340, %f337, %f338;
	add.f32 	%f341, %f339, %f340;
	add.f32 	%f516, %f341, %f325;
	sub.s32 	%r258, %r67, %r387;
	setp.lt.s32 	%p59, %r258, 8192;
	@%p59 bra 	$L__BB3_34;
	add.s32 	%r387, %r387, 8192;
	setp.le.s32 	%p60, %r387, %r14;
	@%p60 bra 	$L__BB3_24;
$L__BB3_26:
	setp.le.s32 	%p61, %r67, %r387;
	@%p61 bra 	$L__BB3_34;
	sub.s32 	%r18, %r67, %r387;
	setp.ge.s32 	%p62, %r13, %r18;
	@%p62 bra 	$L__BB3_34;
	not.b32 	%r259, %r13;
	add.s32 	%r260, %r67, %r259;
	sub.s32 	%r19, %r260, %r387;
	and.b32  	%r261, %r19, 1536;
	setp.eq.s32 	%p63, %r261, 1536;
	mov.u32 	%r391, %r13;
	@%p63 bra 	$L__BB3_31;
	add.s32 	%r389, %r13, %r387;
	shr.u32 	%r262, %r19, 9;
	add.s32 	%r263, %r262, 1;
	and.b32  	%r264, %r263, 3;
	neg.s32 	%r388, %r264;
	mov.u32 	%r391, %r13;
$L__BB3_30:
	.pragma "nounroll";
	mul.wide.u32 	%rd109, %r389, 4;
	add.s64 	%rd108, %rd16, %rd109;
	// begin inline asm
	ld.global.nc.u32 %r265, [%rd108];
	// end inline asm
	mov.b32 	%f343, %r265;
	add.f32 	%f516, %f516, %f343;
	add.s32 	%r391, %r391, 512;
	add.s32 	%r389, %r389, 512;
	add.s32 	%r388, %r388, 1;
	setp.ne.s32 	%p64, %r388, 0;
	@%p64 bra 	$L__BB3_30;
$L__BB3_31:
	setp.lt.u32 	%p65, %r19, 1536;
	@%p65 bra 	$L__BB3_34;
	cvt.u64.u32 	%rd110, %r391;
	cvt.u64.u32 	%rd111, %r387;
	add.s64 	%rd112, %rd110, %rd111;
	shl.b64 	%rd113, %rd112, 2;
	add.s64 	%rd114, %rd113, %rd16;
	add.s64 	%rd130, %rd114, 4096;
	add.s32 	%r392, %r391, %r387;
$L__BB3_33:
	mul.wide.u32 	%rd119, %r392, 4;
	add.s64 	%rd115, %rd16, %rd119;
	// begin inline asm
	ld.global.nc.u32 %r266, [%rd115];
	// end inline asm
	mov.b32 	%f344, %r266;
	add.f32 	%f345, %f516, %f344;
	add.s64 	%rd116, %rd130, -2048;
	// begin inline asm
	ld.global.nc.u32 %r267, [%rd116];
	// end inline asm
	mov.b32 	%f346, %r267;
	add.f32 	%f347, %f345, %f346;
	// begin inline asm
	ld.global.nc.u32 %r268, [%rd130];
	// end inline asm
	mov.b32 	%f348, %r268;
	add.f32 	%f349, %f347, %f348;
	add.s64 	%rd118, %rd130, 2048;
	// begin inline asm
	ld.global.nc.u32 %r269, [%rd118];
	// end inline asm
	mov.b32 	%f350, %r269;
	add.f32 	%f516, %f349, %f350;
	add.s32 	%r391, %r391, 2048;
	add.s64 	%rd130, %rd130, 8192;
	add.s32 	%r392, %r392, 2048;
	setp.lt.s32 	%p66, %r391, %r18;
	@%p66 bra 	$L__BB3_33;
$L__BB3_34:
	// begin inline asm
	mov.u32 %r270, %laneid;
	// end inline asm
	mov.b32 	%r272, %f516;
	mov.b32 	%r273, 1;
	mov.b32 	%r294, 31;
	mov.b32 	%r295, -1;
	// begin inline asm
	shfl.sync.down.b32 %r271, %r272, %r273, %r294, %r295;
	// end inline asm
	setp.gt.s32 	%p67, %r270, 30;
	mov.b32 	%f351, %r271;
	add.f32 	%f352, %f516, %f351;
	selp.f32 	%f353, %f516, %f352, %p67;
	mov.b32 	%r277, %f353;
	mov.b32 	%r278, 2;
	// begin inline asm
	shfl.sync.down.b32 %r276, %r277, %r278, %r294, %r295;
	// end inline asm
	setp.gt.s32 	%p68, %r270, 29;
	mov.b32 	%f354, %r276;
	add.f32 	%f355, %f353, %f354;
	selp.f32 	%f356, %f353, %f355, %p68;
	mov.b32 	%r282, %f356;
	mov.b32 	%r283, 4;
	// begin inline asm
	shfl.sync.down.b32 %r281, %r282, %r283, %r294, %r295;
	// end inline asm
	setp.gt.s32 	%p69, %r270, 27;
	mov.b32 	%f357, %r281;
	add.f32 	%f358, %f356, %f357;
	selp.f32 	%f359, %f356, %f358, %p69;
	mov.b32 	%r287, %f359;
	mov.b32 	%r288, 8;
	// begin inline asm
	shfl.sync.down.b32 %r286, %r287, %r288, %r294, %r295;
	// end inline asm
	setp.gt.s32 	%p70, %r270, 23;
	mov.b32 	%f360, %r286;
	add.f32 	%f361, %f359, %f360;
	selp.f32 	%f362, %f359, %f361, %p70;
	mov.b32 	%r292, %f362;
	mov.b32 	%r293, 16;
	// begin inline asm
	shfl.sync.down.b32 %r291, %r292, %r293, %r294, %r295;
	// end inline asm
	setp.gt.s32 	%p71, %r270, 15;
	mov.b32 	%f363, %r291;
	add.f32 	%f26, %f362, %f363;
	selp.f32 	%f530, %f362, %f26, %p71;
	setp.ne.s32 	%p72, %r270, 0;
	@%p72 bra 	$L__BB3_36;
	shr.u32 	%r296, %r13, 3;
	and.b32  	%r297, %r296, 124;
	mov.u32 	%r298, _ZZN3cub18CUB_300001_SM_10006detail6reduce28DeviceReduceSingleTileKernelINS2_10policy_hubIfjN4cuda3std3__44plusIfEEE10Policy1000EPfSC_iS9_ffNS7_10__identityEEEvT0_T1_T2_T3_T4_T6_E12temp_storage;
	add.s32 	%r299, %r298, %r297;
	st.shared.f32 	[%r299+16], %f26;
$L__BB3_36:
	bar.sync 	0;
	setp.ne.s32 	%p73, %r13, 0;
	@%p73 bra 	$L__BB3_72;
	ld.shared.f32 	%f364, [_ZZN3cub18CUB_300001_SM_10006detail6reduce28DeviceReduceSingleTileKernelINS2_10policy_hubIfjN4cuda3std3__44plusIfEEE10Policy1000EPfSC_iS9_ffNS7_10__identityEEEvT0_T1_T2_T3_T4_T6_E12temp_storage+20];
	add.f32 	%f365, %f530, %f364;
	ld.shared.f32 	%f366, [_ZZN3cub18CUB_300001_SM_10006detail6reduce28DeviceReduceSingleTileKernelINS2_10policy_hubIfjN4cuda3std3__44plusIfEEE10Policy1000EPfSC_iS9_ffNS7_10__identityEEEvT0_T1_T2_T3_T4_T6_E12temp_storage+24];
	add.f32 	%f367, %f365, %f366;
	ld.shared.f32 	%f368, [_ZZN3cub18CUB_300001_SM_10006detail6reduce28DeviceReduceSingleTileKernelINS2_10policy_hubIfjN4cuda3std3__44plusIfEEE10Policy1000EPfSC_iS9_ffNS7_10__identityEEEvT0_T1_T2_T3_T4_T6_E12temp_storage+28];
	add.f32 	%f369, %f367, %f368;
	ld.shared.f32 	%f370, [_ZZN3cub18CUB_300001_SM_10006detail6reduce28DeviceReduceSingleTileKernelINS2_10policy_hubIfjN4cuda3std3__44plusIfEEE10Policy1000EPfSC_iS9_ffNS7_10__identityEEEvT0_T1_T2_T3_T4_T6_E12temp_storage+32];
	add.f32 	%f371, %f369, %f370;
	ld.shared.f32 	%f372, [_ZZN3cub18CUB_300001_SM_10006detail6reduce28DeviceReduceSingleTileKernelINS2_10policy_hubIfjN4cuda3std3__44plusIfEEE10Policy1000EPfSC_iS9_ffNS7_10__identityEEEvT0_T1_T2_T3_T4_T6_E12temp_storage+36];
	add.f32 	%f373, %f371, %f372;
	ld.shared.f32 	%f374, [_ZZN3cub18CUB_300001_SM_10006detail6reduce28DeviceReduceSingleTileKernelINS2_10policy_hubIfjN4cuda3std3__44plusIfEEE10Policy1000EPfSC_iS9_ffNS7_10__identityEEEvT0_T1_T2_T3_T4_T6_E12temp_storage+40];
	add.f32 	%f375, %f373, %f374;
	ld.shared.f32 	%f376, [_ZZN3cub18CUB_300001_SM_10006detail6reduce28DeviceReduceSingleTileKernelINS2_10policy_hubIfjN4cuda3std3__44plusIfEEE10Policy1000EPfSC_iS9_ffNS7_10__identityEEEvT0_T1_T2_T3_T4_T6_E12temp_storage+44];
	add.f32 	%f377, %f375, %f376;
	ld.shared.f32 	%f378, [_ZZN3cub18CUB_300001_SM_10006detail6reduce28DeviceReduceSingleTileKernelINS2_10policy_hubIfjN4cuda3std3__44plusIfEEE10Policy1000EPfSC_iS9_ffNS7_10__identityEEEvT0_T1_T2_T3_T4_T6_E12temp_storage+48];
	add.f32 	%f379, %f377, %f378;
	ld.shared.f32 	%f380, [_ZZN3cub18CUB_300001_SM_10006detail6reduce28DeviceReduceSingleTileKernelINS2_10policy_hubIfjN4cuda3std3__44plusIfEEE10Policy1000EPfSC_iS9_ffNS7_10__identityEEEvT0_T1_T2_T3_T4_T6_E12temp_storage+52];
	add.f32 	%f381, %f379, %f380;
	ld.shared.f32 	%f382, [_ZZN3cub18CUB_300001_SM_10006detail6reduce28DeviceReduceSingleTileKernelINS2_10policy_hubIfjN4cuda3std3__44plusIfEEE10Policy1000EPfSC_iS9_ffNS7_10__identityEEEvT0_T1_T2_T3_T4_T6_E12temp_storage+56];
	add.f32 	%f383, %f381, %f382;
	ld.shared.f32 	%f384, [_ZZN3cub18CUB_300001_SM_10006detail6reduce28DeviceReduceSingleTileKernelINS2_10policy_hubIfjN4cuda3std3__44plusIfEEE10Policy1000EPfSC_iS9_ffNS7_10__identityEEEvT0_T1_T2_T3_T4_T6_E12temp_storage+60];
	add.f32 	%f385, %f383, %f384;
	ld.shared.f32 	%f386, [_ZZN3cub18CUB_300001_SM_10006detail6reduce28DeviceReduceSingleTileKernelINS2_10policy_hubIfjN4cuda3std3__44plusIfEEE10Policy1000EPfSC_iS9_ffNS7_10__identityEEEvT0_T1_T2_T3_T4_T6_E12temp_storage+64];
	add.f32 	%f387, %f385, %f386;
	ld.shared.f32 	%f388, [_ZZN3cub18CUB_300001_SM_10006detail6reduce28DeviceReduceSingleTileKernelINS2_10policy_hubIfjN4cuda3std3__44plusIfEEE10Policy1000EPfSC_iS9_ffNS7_10__identityEEEvT0_T1_T2_T3_T4_T6_E12temp_storage+68];
	add.f32 	%f389, %f387, %f388;
	ld.shared.f32 	%f390, [_ZZN3cub18CUB_300001_SM_10006detail6reduce28DeviceReduceSingleTileKernelINS2_10policy_hubIfjN4cuda3std3__44plusIfEEE10Policy1000EPfSC_iS9_ffNS7_10__identityEEEvT0_T1_T2_T3_T4_T6_E12temp_storage+72];
	add.f32 	%f391, %f389, %f390;
	ld.shared.f32 	%f392, [_ZZN3cub18CUB_300001_SM_10006detail6reduce28DeviceReduceSingleTileKernelINS2_10policy_hubIfjN4cuda3std3__44plusIfEEE10Policy1000EPfSC_iS9_ffNS7_10__identityEEEvT0_T1_T2_T3_T4_T6_E12temp_storage+76];
	add.f32 	%f530, %f391, %f392;
	bra.uni 	$L__BB3_72;
$L__BB3_38:
	setp.gt.s32 	%p3, %r67, 8191;
	@%p3 bra 	$L__BB3_56;
	mov.u32 	%r34, %tid.x;
	setp.ge.s32 	%p20, %r34, %r67;
	mov.f32 	%f522, 0f00000000;
	mov.u32 	%r397, %r34;
	@%p20 bra 	$L__BB3_41;
	mul.wide.u32 	%rd66, %r34, 4;
	add.s64 	%rd65, %rd16, %rd66;
	// begin inline asm
	ld.global.nc.u32 %r144, [%rd65];
	// end inline asm
	mov.b32 	%f522, %r144;
	add.s32 	%r397, %r34, 512;
$L__BB3_41:
	setp.ge.s32 	%p21, %r397, %r67;
	@%p21 bra 	$L__BB3_47;
	not.b32 	%r145, %r397;
	add.s32 	%r37, %r67, %r145;
	and.b32  	%r146, %r37, 1536;
	setp.eq.s32 	%p22, %r146, 1536;
	@%p22 bra 	$L__BB3_45;
	mul.wide.u32 	%rd67, %r397, 4;
	add.s64 	%rd131, %rd16, %rd67;
	shr.u32 	%r147, %r37, 9;
	add.s32 	%r148, %r147, 1;
	and.b32  	%r149, %r148, 3;
	neg.s32 	%r395, %r149;
$L__BB3_44:
	.pragma "nounroll";
	// begin inline asm
	ld.global.nc.u32 %r150, [%rd131];
	// end inline asm
	mov.b32 	%f173, %r150;
	add.f32 	%f522, %f522, %f173;
	add.s32 	%r397, %r397, 512;
	add.s64 	%rd131, %rd131, 2048;
	add.s32 	%r395, %r395, 1;
	setp.ne.s32 	%p23, %r395, 0;
	@%p23 bra 	$L__BB3_44;
$L__BB3_45:
	setp.lt.u32 	%p24, %r37, 1536;
	@%p24 bra 	$L__BB3_47;
$L__BB3_46:
	mul.wide.s32 	%rd73, %r397, 4;
	add.s64 	%rd69, %rd16, %rd73;
	// begin inline asm
	ld.global.nc.u32 %r151, [%rd69];
	// end inline asm
	mov.b32 	%f174, %r151;
	add.f32 	%f175, %f522, %f174;
	add.s64 	%rd70, %rd69, 2048;
	// begin inline asm
	ld.global.nc.u32 %r152, [%rd70];
	// end inline asm
	mov.b32 	%f176, %r152;
	add.f32 	%f177, %f175, %f176;
	add.s64 	%rd71, %rd69, 4096;
	// begin inline asm
	ld.global.nc.u32 %r153, [%rd71];
	// end inline asm
	mov.b32 	%f178, %r153;
	add.f32 	%f179, %f177, %f178;
	add.s64 	%rd72, %rd69, 6144;
	// begin inline asm
	ld.global.nc.u32 %r154, [%rd72];
	// end inline asm
	mov.b32 	%f180, %r154;
	add.f32 	%f522, %f179, %f180;
	add.s32 	%r397, %r397, 2048;
	setp.lt.s32 	%p25, %r397, %r67;
	@%p25 bra 	$L__BB3_46;
$L__BB3_47:
	setp.lt.s32 	%p26, %r67, 512;
	@%p26 bra 	$L__BB3_52;
	// begin inline asm
	mov.u32 %r193, %laneid;
	// end inline asm
	mov.b32 	%r195, %f522;
	mov.b32 	%r196, 1;
	mov.b32 	%r217, 31;
	mov.b32 	%r218, -1;
	// begin inline asm
	shfl.sync.down.b32 %r194, %r195, %r196, %r217, %r218;
	// end inline asm
	setp.gt.s32 	%p50, %r193, 30;
	mov.b32 	%f239, %r194;
	add.f32 	%f240, %f522, %f239;
	selp.f32 	%f241, %f522, %f240, %p50;
	mov.b32 	%r200, %f241;
	mov.b32 	%r201, 2;
	// begin inline asm
	shfl.sync.down.b32 %r199, %r200, %r201, %r217, %r218;
	// end inline asm
	setp.gt.s32 	%p51, %r193, 29;
	mov.b32 	%f242, %r199;
	add.f32 	%f243, %f241, %f242;
	selp.f32 	%f244, %f241, %f243, %p51;
	mov.b32 	%r205, %f244;
	mov.b32 	%r206, 4;
	// begin inline asm
	shfl.sync.down.b32 %r204, %r205, %r206, %r217, %r218;
	// end inline asm
	setp.gt.s32 	%p52, %r193, 27;
	mov.b32 	%f245, %r204;
	add.f32 	%f246, %f244, %f245;
	selp.f32 	%f247, %f244, %f246, %p52;
	mov.b32 	%r210, %f247;
	mov.b32 	%r211, 8;
	// begin inline asm
	shfl.sync.down.b32 %r209, %r210, %r211, %r217, %r218;
	// end inline asm
	setp.gt.s32 	%p53, %r193, 23;
	mov.b32 	%f248, %r209;
	add.f32 	%f249, %f247, %f248;
	selp.f32 	%f250, %f247, %f249, %p53;
	mov.b32 	%r215, %f250;
	mov.b32 	%r216, 16;
	// begin inline asm
	shfl.sync.down.b32 %r214, %r215, %r216, %r217, %r218;
	// end inline asm
	setp.gt.s32 	%p54, %r193, 15;
	mov.b32 	%f251, %r214;
	add.f32 	%f38, %f250, %f251;
	selp.f32 	%f530, %f250, %f38, %p54;
	setp.ne.s32 	%p55, %r193, 0;
	@%p55 bra 	$L__BB3_50;
	shr.u32 	%r219, %r34, 3;
	and.b32  	%r220, %r219, 124;
	mov.u32 	%r221, _ZZN3cub18CUB_300001_SM_10006detail6reduce28DeviceReduceSingleTileKernelINS2_10policy_hubIfjN4cuda3std3__44plusIfEEE10Policy1000EPfSC_iS9_ffNS7_10__identityEEEvT0_T1_T2_T3_T4_T6_E12temp_storage;
	add.s32 	%r222, %r221, %r220;
	st.shared.f32 	[%r222+16], %f38;
$L__BB3_50:
	bar.sync 	0;
	setp.ne.s32 	%p56, %r34, 0;
	@%p56 bra 	$L__BB3_72;
	ld.shared.f32 	%f252, [_ZZN3cub18CUB_300001_SM_10006detail6reduce28DeviceReduceSingleTileKernelINS2_10policy_hubIfjN4cuda3std3__44plusIfEEE10Policy1000EPfSC_iS9_ffNS7_10__identityEEEvT0_T1_T2_T3_T4_T6_E12temp_storage+20];
	add.f32 	%f253, %f530, %f252;
	ld.shared.f32 	%f254, [_ZZN3cub18CUB_300001_SM_10006detail6reduce28DeviceReduceSingleTileKernelINS2_10policy_hubIfjN4cuda3std3__44plusIfEEE10Policy1000EPfSC_iS9_ffNS7_10__identityEEEvT0_T1_T2_T3_T4_T6_E12temp_storage+24];
	add.f32 	%f255, %f253, %f254;
	ld.shared.f32 	%f256, [_ZZN3cub18CUB_300001_SM_10006detail6reduce28DeviceReduceSingleTileKernelINS2_10policy_hubIfjN4cuda3std3__44plusIfEEE10Policy1000EPfSC_iS9_ffNS7_10__identityEEEvT0_T1_T2_T3_T4_T6_E12temp_storage+28];
	add.f32 	%f257, %f255, %f256;
	ld.shared.f32 	%f258, [_ZZN3cub18CUB_300001_SM_10006detail6reduce28DeviceReduceSingleTileKernelINS2_10policy_hubIfjN4cuda3std3__44plusIfEEE10Policy1000EPfSC_iS9_ffNS7_10__identityEEEvT0_T1_T2_T3_T4_T6_E12temp_storage+32];
	add.f32 	%f259, %f257, %f258;
	ld.shared.f32 	%f260, [_ZZN3cub18CUB_300001_SM_10006detail6reduce28DeviceReduceSingleTileKernelINS2_10policy_hubIfjN4cuda3std3__44plusIfEEE10Policy1000EPfSC_iS9_ffNS7_10__identityEEEvT0_T1_T2_T3_T4_T6_E12temp_storage+36];
	add.f32 	%f261, %f259, %f260;
	ld.shared.f32 	%f262, [_ZZN3cub18CUB_300001_SM_10006detail6reduce28DeviceReduceSingleTileKernelINS2_10policy_hubIfjN4cuda3std3__44plusIfEEE10Policy1000EPfSC_iS9_ffNS7_10__identityEEEvT0_T1_T2_T3_T4_T6_E12temp_storage+40];
	add.f32 	%f263, %f261, %f262;
	ld.shared.f32 	%f264, [_ZZN3cub18CUB_300001_SM_10006detail6reduce28DeviceReduceSingleTileKernelINS2_10policy_hubIfjN4cuda3std3__44plusIfEEE10Policy1000EPfSC_iS9_ffNS7_10__identityEEEvT0_T1_T2_T3_T4_T6_E12temp_storage+44];
	add.f32 	%f265, %f263, %f264;
	ld.shared.f32 	%f266, [_ZZN3cub18CUB_300001_SM_10006detail6reduce28DeviceReduceSingleTileKernelINS2_10policy_hubIfjN4cuda3std3__44plusIfEEE10Policy1000EPfSC_iS9_ffNS7_10__identityEEEvT0_T1_T2_T3_T4_T6_E12temp_storage+48];
	add.f32 	%f267, %f265, %f266;
	ld.shared.f32 	%f268, [_ZZN3cub18CUB_300001_SM_10006detail6reduce28DeviceReduceSingleTileKernelINS2_10policy_hubIfjN4cuda3std3__44plusIfEEE10Policy1000EPfSC_iS9_ffNS7_10__identityEEEvT0_T1_T2_T3_T4_T6_E12temp_storage+52];
	add.f32 	%f269, %f267, %f268;
	ld.shared.f32 	%f270, [_ZZN3cub18CUB_300001_SM_10006detail6reduce28DeviceReduceSingleTileKernelINS2_10policy_hubIfjN4cuda3std3__44plusIfEEE10Policy1000EPfSC_iS9_ffNS7_10__identityEEEvT0_T1_T2_T3_T4_T6_E12temp_storage+56];
	add.f32 	%f271, %f269, %f270;
	ld.shared.f32 	%f272, [_ZZN3cub18CUB_300001_SM_10006detail6reduce28DeviceReduceSingleTileKernelINS2_10policy_hubIfjN4cuda3std3__44plusIfEEE10Policy1000EPfSC_iS9_ffNS7_10__identityEEEvT0_T1_T2_T3_T4_T6_E12temp_storage+60];
	add.f32 	%f273, %f271, %f272;
	ld.shared.f32 	%f274, [_ZZN3cub18CUB_300001_SM_10006detail6reduce28DeviceReduceSingleTileKernelINS2_10policy_hubIfjN4cuda3std3__44plusIfEEE10Policy1000EPfSC_iS9_ffNS7_10__identityEEEvT0_T1_T2_T3_T4_T6_E12temp_storage+64];
	add.f32 	%f275, %f273, %f274;
	ld.shared.f32 	%f276, [_ZZN3cub18CUB_300001_SM_10006detail6reduce28DeviceReduceSingleTileKernelINS2_10policy_hubIfjN4cuda3std3__44plusIfEEE10Policy1000EPfSC_iS9_ffNS7_10__identityEEEvT0_T1_T2_T3_T4_T6_E12temp_storage+68];
	add.f32 	%f277, %f275, %f276;
	ld.shared.f32 	%f278, [_ZZN3cub18CUB_300001_SM_10006detail6reduce28DeviceReduceSingleTileKernelINS2_10policy_hubIfjN4cuda3std3__44plusIfEEE10Policy1000EPfSC_iS9_ffNS7_10__identityEEEvT0_T1_T2_T3_T4_T6_E12temp_storage+72];
	add.f32 	%f279, %f277, %f278;
	ld.shared.f32 	%f280, [_ZZN3cub18CUB_300001_SM_10006detail6reduce28DeviceReduceSingleTileKernelINS2_10policy_hubIfjN4cuda3std3__44plusIfEEE10Policy1000EPfSC_iS9_ffNS7_10__identityEEEvT0_T1_T2_T3_T4_T6_E12temp_storage+76];
	add.f32 	%f530, %f279, %f280;
	bra.uni 	$L__BB3_72;
$L__BB3_52:
	// begin inline asm
	mov.u32 %r155, %laneid;
	// end inline asm
	and.b32  	%r181, %r34, 992;
	add.s32 	%r182, %r181, 32;
	setp.gt.s32 	%p27, %r182, %r67;
	not.b32 	%r183, %r181;
	add.s32 	%r184, %r67, %r183;
	selp.b32 	%r179, %r184, 31, %p27;
	mov.b32 	%r157, %f522;
	mov.b32 	%r158, 1;
	mov.b32 	%r180, -1;
	// begin inline asm
	shfl.sync.down.b32 %r156, %r157, %r158, %r179, %r180;
	// end inline asm
	setp.lt.s32 	%p28, %r155, %r179;
	mov.b32 	%f181, %r156;
	add.f32 	%f182, %f522, %f181;
	selp.f32 	%f183, %f182, %f522, %p28;
	mov.b32 	%r162, %f183;
	mov.b32 	%r163, 2;
	// begin inline asm
	shfl.sync.down.b32 %r161, %r162, %r163, %r179, %r180;
	// end inline asm
	add.s32 	%r185, %r155, 2;
	setp.gt.s32 	%p29, %r185, %r179;
	mov.b32 	%f184, %r161;
	add.f32 	%f185, %f183, %f184;
	selp.f32 	%f186, %f183, %f185, %p29;
	mov.b32 	%r167, %f186;
	mov.b32 	%r168, 4;
	// begin inline asm
	shfl.sync.down.b32 %r166, %r167, %r168, %r179, %r180;
	// end inline asm
	add.s32 	%r186, %r155, 4;
	setp.gt.s32 	%p30, %r186, %r179;
	mov.b32 	%f187, %r166;
	add.f32 	%f188, %f186, %f187;
	selp.f32 	%f189, %f186, %f188, %p30;
	mov.b32 	%r172, %f189;
	mov.b32 	%r173, 8;
	// begin inline asm
	shfl.sync.down.b32 %r171, %r172, %r173, %r179, %r180;
	// end inline asm
	add.s32 	%r187, %r155, 8;
	setp.gt.s32 	%p31, %r187, %r179;
	mov.b32 	%f190, %r171;
	add.f32 	%f191, %f189, %f190;
	selp.f32 	%f192, %f189, %f191, %p31;
	mov.b32 	%r177, %f192;
	mov.b32 	%r178, 16;
	// begin inline asm
	shfl.sync.down.b32 %r176, %r177, %r178, %r179, %r180;
	// end inline asm
	add.s32 	%r188, %r155, 16;
	setp.gt.s32 	%p32, %r188, %r179;
	mov.b32 	%f193, %r176;
	add.f32 	%f194, %f192, %f193;
	selp.f32 	%f530, %f192, %f194, %p32;
	setp.ne.s32 	%p33, %r155, 0;
	@%p33 bra 	$L__BB3_54;
	shr.u32 	%r189, %r34, 3;
	and.b32  	%r190, %r189, 124;
	mov.u32 	%r191, _ZZN3cub18CUB_300001_SM_10006detail6reduce28DeviceReduceSingleTileKernelINS2_10policy_hubIfjN4cuda3std3__44plusIfEEE10Policy1000EPfSC_iS9_ffNS7_10__identityEEEvT0_T1_T2_T3_T4_T6_E12temp_storage;
	add.s32 	%r192, %r191, %r190;
	st.shared.f32 	[%r192+16], %f530;
$L__BB3_54:
	bar.sync 	0;
	setp.ne.s32 	%p34, %r34, 0;
	@%p34 bra 	$L__BB3_72;
	setp.gt.s32 	%p35, %r67, 32;
	ld.shared.f32 	%f195, [_ZZN3cub18CUB_300001_SM_10006detail6reduce28DeviceReduceSingleTileKernelINS2_10policy_hubIfjN4cuda3std3__44plusIfEEE10Policy1000EPfSC_iS9_ffNS7_10__identityEEEvT0_T1_T2_T3_T4_T6_E12temp_storage+20];
	add.f32 	%f196, %f530, %f195;
	selp.f32 	%f197, %f196, %f530, %p35;
	setp.gt.s32 	%p36, %r67, 64;
	ld.shared.f32 	%f198, [_ZZN3cub18CUB_300001_SM_10006detail6reduce28DeviceReduceSingleTileKernelINS2_10policy_hubIfjN4cuda3std3__44plusIfEEE10Policy1000EPfSC_iS9_ffNS7_10__identityEEEvT0_T1_T2_T3_T4_T6_E12temp_storage+24];
	add.f32 	%f199, %f198, %f197;
	selp.f32 	%f200, %f199, %f197, %p36;
	setp.gt.s32 	%p37, %r67, 96;
	ld.shared.f32 	%f201, [_ZZN3cub18CUB_300001_SM_10006detail6reduce28DeviceReduceSingleTileKernelINS2_10policy_hubIfjN4cuda3std3__44plusIfEEE10Policy1000EPfSC_iS9_ffNS7_10__identityEEEvT0_T1_T2_T3_T4_T6_E12temp_storage+28];
	add.f32 	%f202, %f201, %f200;
	selp.f32 	%f203, %f202, %f200, %p37;
	setp.gt.s32 	%p38, %r67, 128;
	ld.shared.f32 	%f204, [_ZZN3cub18CUB_300001_SM_10006detail6reduce28DeviceReduceSingleTileKernelINS2_10policy_hubIfjN4cuda3std3__44plusIfEEE10Policy1000EPfSC_iS9_ffNS7_10__identityEEEvT0_T1_T2_T3_T4_T6_E12temp_storage+32];
	add.f32 	%f205, %f204, %f203;
	selp.f32 	%f206, %f205, %f203, %p38;
	setp.gt.s32 	%p39, %r67, 160;
	ld.shared.f32 	%f207, [_ZZN3cub18CUB_300001_SM_10006detail6reduce28DeviceReduceSingleTileKernelINS2_10policy_hubIfjN4cuda3std3__44plusIfEEE10Policy1000EPfSC_iS9_ffNS7_10__identityEEEvT0_T1_T2_T3_T4_T6_E12temp_storage+36];
	add.f32 	%f208, %f207, %f206;
	selp.f32 	%f209, %f208, %f206, %p39;
	setp.gt.s32 	%p40, %r67, 192;
	ld.shared.f32 	%f210, [_ZZN3cub18CUB_300001_SM_10006detail6reduce28DeviceReduceSingleTileKernelINS2_10policy_hubIfjN4cuda3std3__44plusIfEEE10Policy1000EPfSC_iS9_ffNS7_10__identityEEEvT0_T1_T2_T3_T4_T6_E12temp_storage+40];
	add.f32 	%f211, %f210, %f209;
	selp.f32 	%f212, %f211, %f209, %p40;
	setp.gt.s32 	%p41, %r67, 224;
	ld.shared.f32 	%f213, [_ZZN3cub18CUB_300001_SM_10006detail6reduce28DeviceReduceSingleTileKernelINS2_10policy_hubIfjN4cuda3std3__44plusIfEEE10Policy1000EPfSC_iS9_ffNS7_10__identityEEEvT0_T1_T2_T3_T4_T6_E12temp_storage+44];
	add.f32 	%f214, %f213, %f212;
	selp.f32 	%f215, %f214, %f212, %p41;
	setp.gt.s32 	%p42, %r67, 256;
	ld.shared.f32 	%f216, [_ZZN3cub18CUB_300001_SM_10006detail6reduce28DeviceReduceSingleTileKernelINS2_10policy_hubIfjN4cuda3std3__44plusIfEEE10Policy1000EPfSC_iS9_ffNS7_10__identityEEEvT0_T1_T2_T3_T4_T6_E12temp_storage+48];
	add.f32 	%f217, %f216, %f215;
	selp.f32 	%f218, %f217, %f215, %p42;
	setp.gt.s32 	%p43, %r67, 288;
	ld.shared.f32 	%f219, [_ZZN3cub18CUB_300001_SM_10006detail6reduce28DeviceReduceSingleTileKernelINS2_10policy_hubIfjN4cuda3std3__44plusIfEEE10Policy1000EPfSC_iS9_ffNS7_10__identityEEEvT0_T1_T2_T3_T4_T6_E12temp_storage+52];
	add.f32 	%f220, %f219, %f218;
	selp.f32 	%f221, %f220, %f218, %p43;
	setp.gt.s32 	%p44, %r67, 320;
	ld.shared.f32 	%f222, [_ZZN3cub18CUB_300001_SM_10006detail6reduce28DeviceReduceSingleTileKernelINS2_10policy_hubIfjN4cuda3std3__44plusIfEEE10Policy1000EPfSC_iS9_ffNS7_10__identityEEEvT0_T1_T2_T3_T4_T6_E12temp_storage+56];
	add.f32 	%f223, %f222, %f221;
	selp.f32 	%f224, %f223, %f221, %p44;
	setp.gt.s32 	%p45, %r67, 352;
	ld.shared.f32 	%f225, [_ZZN3cub18CUB_300001_SM_10006detail6reduce28DeviceReduceSingleTileKernelINS2_10policy_hubIfjN4cuda3std3__44plusIfEEE10Policy1000EPfSC_iS9_ffNS7_10__identityEEEvT0_T1_T2_T3_T4_T6_E12temp_storage+60];
	add.f32 	%f226, %f225, %f224;
	selp.f32 	%f227, %f226, %f224, %p45;
	setp.gt.s32 	%p46, %r67, 384;
	ld.shared.f32 	%f228, [_ZZN3cub18CUB_300001_SM_10006detail6reduce28DeviceReduceSingleTileKernelINS2_10policy_hubIfjN4cuda3std3__44plusIfEEE10Policy1000EPfSC_iS9_ffNS7_10__identityEEEvT0_T1_T2_T3_T4_T6_E12temp_storage+64];
	add.f32 	%f229, %f228, %f227;
	selp.f32 	%f230, %f229, %f227, %p46;
	setp.gt.s32 	%p47, %r67, 416;
	ld.shared.f32 	%f231, [_ZZN3cub18CUB_300001_SM_10006detail6reduce28DeviceReduceSingleTileKernelINS2_10policy_hubIfjN4cuda3std3__44plusIfEEE10Policy1000EPfSC_iS9_ffNS7_10__identityEEEvT0_T1_T2_T3_T4_T6_E12temp_storage+68];
	add.f32 	%f232, %f231, %f230;
	selp.f32 	%f233, %f232, %f230, %p47;
	setp.gt.s32 	%p48, %r67, 448;
	ld.shared.f32 	%f234, [_ZZN3cub18CUB_300001_SM_10006detail6reduce28DeviceReduceSingleTileKernelINS2_10policy_hubIfjN4cuda3std3__44plusIfEEE10Policy1000EPfSC_iS9_ffNS7_10__identityEEEvT0_T1_T2_T3_T4_T6_E12temp_storage+72];
	add.f32 	%f235, %f234, %f233;
	selp.f32 	%f236, %f235, %f233, %p48;
	setp.gt.s32 	%p49, %r67, 480;
	ld.shared.f32 	%f237, [_ZZN3cub18CUB_300001_SM_10006detail6reduce28DeviceReduceSingleTileKernelINS2_10policy_hubIfjN4cuda3std3__44plusIfEEE10Policy1000EPfSC_iS9_ffNS7_10__identityEEEvT0_T1_T2_T3_T4_T6_E12temp_storage+76];
	add.f32 	%f238, %f237, %f236;
	selp.f32 	%f530, %f238, %f236, %p49;
	bra.uni 	$L__BB3_72;
$L__BB3_56:
	mov.u32 	%r46, %tid.x;
	mul.wide.u32 	%rd35, %r46, 4;
	add.s64 	%rd19, %rd16, %rd35;
	// begin inline asm
	ld.global.nc.u32 %r68, [%rd19];
	// end inline asm
	mov.b32 	%f59, %r68;
	add.s64 	%rd20, %rd19, 2048;
	// begin inline asm
	ld.global.nc.u32 %r69, [%rd20];
	// end inline asm
	mov.b32 	%f60, %r69;
	add.s64 	%rd21, %rd19, 4096;
	// begin inline asm
	ld.global.nc.u32 %r70, [%rd21];
	// end inline asm
	mov.b32 	%f61, %r70;
	add.s64 	%rd22, %rd19, 6144;
	// begin inline asm
	ld.global.nc.u32 %r71, [%rd22];
	// end inline asm
	mov.b32 	%f62, %r71;
	add.s64 	%rd23, %rd19, 8192;
	// begin inline asm
	ld.global.nc.u32 %r72, [%rd23];
	// end inline asm
	mov.b32 	%f63, %r72;
	add.s64 	%rd24, %rd19, 10240;
	// begin inline asm
	ld.global.nc.u32 %r73, [%rd24];
	// end inline asm
	mov.b32 	%f64, %r73;
	add.s64 	%rd25, %rd19, 12288;
	// begin inline asm
	ld.global.nc.u32 %r74, [%rd25];
	// end inline asm
	mov.b32 	%f65, %r74;
	add.s64 	%rd26, %rd19, 14336;
	// begin inline asm
	ld.global.nc.u32 %r75, [%rd26];
	// end inline asm
	mov.b32 	%f66, %r75;
	add.s64 	%rd27, %rd19, 16384;
	// begin inline asm
	ld.global.nc.u32 %r76, [%rd27];
	// end inline asm
	mov.b32 	%f67, %r76;
	add.s64 	%rd28, %rd19, 18432;
	// begin inline asm
	ld.global.nc.u32 %r77, [%rd28];
	// end inline asm
	mov.b32 	%f68, %r77;
	add.s64 	%rd29, %rd19, 20480;
	// begin inline asm
	ld.global.nc.u32 %r78, [%rd29];
	// end inline asm
	mov.b32 	%f69, %r78;
	add.s64 	%rd30, %rd19, 22528;
	// begin inline asm
	ld.global.nc.u32 %r79, [%rd30];
	// end inline asm
	mov.b32 	%f70, %r79;
	add.s64 	%rd31, %rd19, 24576;
	// begin inline asm
	ld.global.nc.u32 %r80, [%rd31];
	// end inline asm
	mov.b32 	%f71, %r80;
	add.s64 	%rd32, %rd19, 26624;
	// begin inline asm
	ld.global.nc.u32 %r81, [%rd32];
	// end inline asm
	mov.b32 	%f72, %r81;
	add.s64 	%rd33, %rd19, 28672;
	// begin inline asm
	ld.global.nc.u32 %r82, [%rd33];
	// end inline asm
	mov.b32 	%f73, %r82;
	add.s64 	%rd34, %rd19, 30720;
	// begin inline asm
	ld.global.nc.u32 %r83, [%rd34];
	// end inline asm
	mov.b32 	%f74, %r83;
	add.f32 	%f75, %f59, %f60;
	add.f32 	%f76, %f61, %f62;
	add.f32 	%f77, %f63, %f64;
	add.f32 	%f78, %f65, %f66;
	add.f32 	%f79, %f67, %f68;
	add.f32 	%f80, %f69, %f70;
	add.f32 	%f81, %f71, %f72;
	add.f32 	%f82, %f73, %f74;
	add.f32 	%f83, %f75, %f76;
	add.f32 	%f84, %f77, %f78;
	add.f32 	%f85, %f79, %f80;
	add.f32 	%f86, %f81, %f82;
	add.f32 	%f87, %f83, %f84;
	add.f32 	%f88, %f85, %f86;
	add.f32 	%f529, %f87, %f88;
	setp.lt.u32 	%p4, %r67, 16384;
	mov.b32 	%r400, 8192;
	@%p4 bra 	$L__BB3_60;
	add.s32 	%r47, %r67, -8192;
	mov.b32 	%r400, 8192;
$L__BB3_58:
	mul.wide.s32 	%rd52, %r400, 4;
	add.s64 	%rd36, %rd19, %rd52;
	// begin inline asm
	ld.global.nc.u32 %r86, [%rd36];
	// end inline asm
	mov.b32 	%f89, %r86;
	add.s64 	%rd37, %rd36, 2048;
	// begin inline asm
	ld.global.nc.u32 %r87, [%rd37];
	// end inline asm
	mov.b32 	%f90, %r87;
	add.s64 	%rd38, %rd36, 4096;
	// begin inline asm
	ld.global.nc.u32 %r88, [%rd38];
	// end inline asm
	mov.b32 	%f91, %r88;
	add.s64 	%rd39, %rd36, 6144;
	// begin inline asm
	ld.global.nc.u32 %r89, [%rd39];
	// end inline asm
	mov.b32 	%f92, %r89;
	add.s64 	%rd40, %rd36, 8192;
	// begin inline asm
	ld.global.nc.u32 %r90, [%rd40];
	// end inline asm
	mov.b32 	%f93, %r90;
	add.s64 	%rd41, %rd36, 10240;
	// begin inline asm
	ld.global.nc.u32 %r91, [%rd41];
	// end inline asm
	mov.b32 	%f94, %r91;
	add.s64 	%rd42, %rd36, 12288;
	// begin inline asm
	ld.global.nc.u32 %r92, [%rd42];
	// end inline asm
	mov.b32 	%f95, %r92;
	add.s64 	%rd43, %rd36, 14336;
	// begin inline asm
	ld.global.nc.u32 %r93, [%rd43];
	// end inline asm
	mov.b32 	%f96, %r93;
	add.s64 	%rd44, %rd36, 16384;
	// begin inline asm
	ld.global.nc.u32 %r94, [%rd44];
	// end inline asm
	mov.b32 	%f97, %r94;
	add.s64 	%rd45, %rd36, 18432;
	// begin inline asm
	ld.global.nc.u32 %r95, [%rd45];
	// end inline asm
	mov.b32 	%f98, %r95;
	add.s64 	%rd46, %rd36, 20480;
	// begin inline asm
	ld.global.nc.u32 %r96, [%rd46];
	// end inline asm
	mov.b32 	%f99, %r96;
	add.s64 	%rd47, %rd36, 22528;
	// begin inline asm
	ld.global.nc.u32 %r97, [%rd47];
	// end inline asm
	mov.b32 	%f100, %r97;
	add.s64 	%rd48, %rd36, 24576;
	// begin inline asm
	ld.global.nc.u32 %r98, [%rd48];
	// end inline asm
	mov.b32 	%f101, %r98;
	add.s64 	%rd49, %rd36, 26624;
	// begin inline asm
	ld.global.nc.u32 %r99, [%rd49];
	// end inline asm
	mov.b32 	%f102, %r99;
	add.s64 	%rd50, %rd36, 28672;
	// begin inline asm
	ld.global.nc.u32 %r100, [%rd50];
	// end inline asm
	mov.b32 	%f103, %r100;
	add.s64 	%rd51, %rd36, 30720;
	// begin inline asm
	ld.global.nc.u32 %r101, [%rd51];
	// end inline asm
	mov.b32 	%f104, %r101;
	add.f32 	%f105, %f529, %f89;
	add.f32 	%f106, %f90, %f91;
	add.f32 	%f107, %f92, %f93;
	add.f32 	%f108, %f94, %f95;
	add.f32 	%f109, %f96, %f97;
	add.f32 	%f110, %f98, %f99;
	add.f32 	%f111, %f100, %f101;
	add.f32 	%f112, %f102, %f103;
	add.f32 	%f113, %f105, %f106;
	add.f32 	%f114, %f107, %f108;
	add.f32 	%f115, %f109, %f110;
	add.f32 	%f116, %f111, %f112;
	add.f32 	%f117, %f113, %f114;
	add.f32 	%f118, %f115, %f116;
	add.f32 	%f119, %f117, %f118;
	add.f32 	%f529, %f119, %f104;
	sub.s32 	%r102, %r67, %r400;
	setp.lt.s32 	%p5, %r102, 8192;
	@%p5 bra 	$L__BB3_68;
	add.s32 	%r400, %r400, 8192;
	setp.le.s32 	%p6, %r400, %r47;
	@%p6 bra 	$L__BB3_58;
$L__BB3_60:
	setp.le.s32 	%p7, %r67, %r400;
	@%p7 bra 	$L__BB3_68;
	sub.s32 	%r51, %r67, %r400;
	setp.ge.s32 	%p8, %r46, %r51;
	@%p8 bra 	$L__BB3_68;
	not.b32 	%r103, %r46;
	add.s32 	%r104, %r67, %r103;
	sub.s32 	%r52, %r104, %r400;
	and.b32  	%r105, %r52, 1536;
	setp.eq.s32 	%p9, %r105, 1536;
	mov.u32 	%r404, %r46;
	@%p9 bra 	$L__BB3_65;
	add.s32 	%r402, %r46, %r400;
	shr.u32 	%r106, %r52, 9;
	add.s32 	%r107, %r106, 1;
	and.b32  	%r108, %r107, 3;
	neg.s32 	%r401, %r108;
	mov.u32 	%r404, %r46;
$L__BB3_64:
	.pragma "nounroll";
	mul.wide.u32 	%rd54, %r402, 4;
	add.s64 	%rd53, %rd16, %rd54;
	// begin inline asm
	ld.global.nc.u32 %r109, [%rd53];
	// end inline asm
	mov.b32 	%f121, %r109;
	add.f32 	%f529, %f529, %f121;
	add.s32 	%r404, %r404, 512;
	add.s32 	%r402, %r402, 512;
	add.s32 	%r401, %r401, 1;
	setp.ne.s32 	%p10, %r401, 0;
	@%p10 bra 	$L__BB3_64;
$L__BB3_65:
	setp.lt.u32 	%p11, %r52, 1536;
	@%p11 bra 	$L__BB3_68;
	cvt.u64.u32 	%rd55, %r404;
	cvt.u64.u32 	%rd56, %r400;
	add.s64 	%rd57, %rd55, %rd56;
	shl.b64 	%rd58, %rd57, 2;
	add.s64 	%rd59, %rd58, %rd16;
	add.s64 	%rd132, %rd59, 4096;
	add.s32 	%r405, %r404, %r400;
$L__BB3_67:
	mul.wide.u32 	%rd64, %r405, 4;
	add.s64 	%rd60, %rd16, %rd64;
	// begin inline asm
	ld.global.nc.u32 %r110, [%rd60];
	// end inline asm
	mov.b32 	%f122, %r110;
	add.f32 	%f123, %f529, %f122;
	add.s64 	%rd61, %rd132, -2048;
	// begin inline asm
	ld.global.nc.u32 %r111, [%rd61];
	// end inline asm
	mov.b32 	%f124, %r111;
	add.f32 	%f125, %f123, %f124;
	// begin inline asm
	ld.global.nc.u32 %r112, [%rd132];
	// end inline asm
	mov.b32 	%f126, %r112;
	add.f32 	%f127, %f125, %f126;
	add.s64 	%rd63, %rd132, 2048;
	// begin inline asm
	ld.global.nc.u32 %r113, [%rd63];
	// end inline asm
	mov.b32 	%f128, %r113;
	add.f32 	%f529, %f127, %f128;
	add.s32 	%r404, %r404, 2048;
	add.s64 	%rd132, %rd132, 8192;
	add.s32 	%r405, %r405, 2048;
	setp.lt.s32 	%p12, %r404, %r51;
	@%p12 bra 	$L__BB3_67;
$L__BB3_68:
	// begin inline asm
	mov.u32 %r114, %laneid;
	// end inline asm
	mov.b32 	%r116, %f529;
	mov.b32 	%r117, 1;
	mov.b32 	%r138, 31;
	mov.b32 	%r139, -1;
	// begin inline asm
	shfl.sync.down.b32 %r115, %r116, %r117, %r138, %r139;
	// end inline asm
	setp.gt.s32 	%p13, %r114, 30;
	mov.b32 	%f129, %r115;
	add.f32 	%f130, %f529, %f129;
	selp.f32 	%f131, %f529, %f130, %p13;
	mov.b32 	%r121, %f131;
	mov.b32 	%r122, 2;
	// begin inline asm
	shfl.sync.down.b32 %r120, %r121, %r122, %r138, %r139;
	// end inline asm
	setp.gt.s32 	%p14, %r114, 29;
	mov.b32 	%f132, %r120;
	add.f32 	%f133, %f131, %f132;
	selp.f32 	%f134, %f131, %f133, %p14;
	mov.b32 	%r126, %f134;
	mov.b32 	%r127, 4;
	// begin inline asm
	shfl.sync.down.b32 %r125, %r126, %r127, %r138, %r139;
	// end inline asm
	setp.gt.s32 	%p15, %r114, 27;
	mov.b32 	%f135, %r125;
	add.f32 	%f136, %f134, %f135;
	selp.f32 	%f137, %f134, %f136, %p15;
	mov.b32 	%r131, %f137;
	mov.b32 	%r132, 8;
	// begin inline asm
	shfl.sync.down.b32 %r130, %r131, %r132, %r138, %r139;
	// end inline asm
	setp.gt.s32 	%p16, %r114, 23;
	mov.b32 	%f138, %r130;
	add.f32 	%f139, %f137, %f138;
	selp.f32 	%f140, %f137, %f139, %p16;
	mov.b32 	%r136, %f140;
	mov.b32 	%r137, 16;
	// begin inline asm
	shfl.sync.down.b32 %r135, %r136, %r137, %r138, %r139;
	// end inline asm
	setp.gt.s32 	%p17, %r114, 15;
	mov.b32 	%f141, %r135;
	add.f32 	%f54, %f140, %f141;
	selp.f32 	%f530, %f140, %f54, %p17;
	setp.ne.s32 	%p18, %r114, 0;
	@%p18 bra 	$L__BB3_70;
	shr.u32 	%r140, %r46, 3;
	and.b32  	%r141, %r140, 124;
	mov.u32 	%r142, _ZZN3cub18CUB_300001_SM_10006detail6reduce28DeviceReduceSingleTileKernelINS2_10policy_hubIfjN4cuda3std3__44plusIfEEE10Policy1000EPfSC_iS9_ffNS7_10__identityEEEvT0_T1_T2_T3_T4_T6_E12temp_storage;
	add.s32 	%r143, %r142, %r141;
	st.shared.f32 	[%r143+16], %f54;
$L__BB3_70:
	bar.sync 	0;
	setp.ne.s32 	%p19, %r46, 0;
	@%p19 bra 	$L__BB3_72;
	ld.shared.f32 	%f142, [_ZZN3cub18CUB_300001_SM_10006detail6reduce28DeviceReduceSingleTileKernelINS2_10policy_hubIfjN4cuda3std3__44plusIfEEE10Policy1000EPfSC_iS9_ffNS7_10__identityEEEvT0_T1_T2_T3_T4_T6_E12temp_storage+20];
	add.f32 	%f143, %f530, %f142;
	ld.shared.f32 	%f144, [_ZZN3cub18CUB_300001_SM_10006detail6reduce28DeviceReduceSingleTileKernelINS2_10policy_hubIfjN4cuda3std3__44plusIfEEE10Policy1000EPfSC_iS9_ffNS7_10__identityEEEvT0_T1_T2_T3_T4_T6_E12temp_storage+24];
	add.f32 	%f145, %f143, %f144;
	ld.shared.f32 	%f146, [_ZZN3cub18CUB_300001_SM_10006detail6reduce28DeviceReduceSingleTileKernelINS2_10policy_hubIfjN4cuda3std3__44plusIfEEE10Policy1000EPfSC_iS9_ffNS7_10__identityEEEvT0_T1_T2_T3_T4_T6_E12temp_storage+28];
	add.f32 	%f147, %f145, %f146;
	ld.shared.f32 	%f148, [_ZZN3cub18CUB_300001_SM_10006detail6reduce28DeviceReduceSingleTileKernelINS2_10policy_hubIfjN4cuda3std3__44plusIfEEE10Policy1000EPfSC_iS9_ffNS7_10__identityEEEvT0_T1_T2_T3_T4_T6_E12temp_storage+32];
	add.f32 	%f149, %f147, %f148;
	ld.shared.f32 	%f150, [_ZZN3cub18CUB_300001_SM_10006detail6reduce28DeviceReduceSingleTileKernelINS2_10policy_hubIfjN4cuda3std3__44plusIfEEE10Policy1000EPfSC_iS9_ffNS7_10__identityEEEvT0_T1_T2_T3_T4_T6_E12temp_storage+36];
	add.f32 	%f151, %f149, %f150;
	ld.shared.f32 	%f152, [_ZZN3cub18CUB_300001_SM_10006detail6reduce28DeviceReduceSingleTileKernelINS2_10policy_hubIfjN4cuda3std3__44plusIfEEE10Policy1000EPfSC_iS9_ffNS7_10__identityEEEvT0_T1_T2_T3_T4_T6_E12temp_storage+40];
	add.f32 	%f153, %f151, %f152;
	ld.shared.f32 	%f154, [_ZZN3cub18CUB_300001_SM_10006detail6reduce28DeviceReduceSingleTileKernelINS2_10policy_hubIfjN4cuda3std3__44plusIfEEE10Policy1000EPfSC_iS9_ffNS7_10__identityEEEvT0_T1_T2_T3_T4_T6_E12temp_storage+44];
	add.f32 	%f155, %f153, %f154;
	ld.shared.f32 	%f156, [_ZZN3cub18CUB_300001_SM_10006detail6reduce28DeviceReduceSingleTileKernelINS2_10policy_hubIfjN4cuda3std3__44plusIfEEE10Policy1000EPfSC_iS9_ffNS7_10__identityEEEvT0_T1_T2_T3_T4_T6_E12temp_storage+48];
	add.f32 	%f157, %f155, %f156;
	ld.shared.f32 	%f158, [_ZZN3cub18CUB_300001_SM_10006detail6reduce28DeviceReduceSingleTileKernelINS2_10policy_hubIfjN4cuda3std3__44plusIfEEE10Policy1000EPfSC_iS9_ffNS7_10__identityEEEvT0_T1_T2_T3_T4_T6_E12temp_storage+52];
	add.f32 	%f159, %f157, %f158;
	ld.shared.f32 	%f160, [_ZZN3cub18CUB_300001_SM_10006detail6reduce28DeviceReduceSingleTileKernelINS2_10policy_hubIfjN4cuda3std3__44plusIfEEE10Policy1000EPfSC_iS9_ffNS7_10__identityEEEvT0_T1_T2_T3_T4_T6_E12temp_storage+56];
	add.f32 	%f161, %f159, %f160;
	ld.shared.f32 	%f162, [_ZZN3cub18CUB_300001_SM_10006detail6reduce28DeviceReduceSingleTileKernelINS2_10policy_hubIfjN4cuda3std3__44plusIfEEE10Policy1000EPfSC_iS9_ffNS7_10__identityEEEvT0_T1_T2_T3_T4_T6_E12temp_storage+60];
	add.f32 	%f163, %f161, %f162;
	ld.shared.f32 	%f164, [_ZZN3cub18CUB_300001_SM_10006detail6reduce28DeviceReduceSingleTileKernelINS2_10policy_hubIfjN4cuda3std3__44plusIfEEE10Policy1000EPfSC_iS9_ffNS7_10__identityEEEvT0_T1_T2_T3_T4_T6_E12temp_storage+64];
	add.f32 	%f165, %f163, %f164;
	ld.shared.f32 	%f166, [_ZZN3cub18CUB_300001_SM_10006detail6reduce28DeviceReduceSingleTileKernelINS2_10policy_hubIfjN4cuda3std3__44plusIfEEE10Policy1000EPfSC_iS9_ffNS7_10__identityEEEvT0_T1_T2_T3_T4_T6_E12temp_storage+68];
	add.f32 	%f167, %f165, %f166;
	ld.shared.f32 	%f168, [_ZZN3cub18CUB_300001_SM_10006detail6reduce28DeviceReduceSingleTileKernelINS2_10policy_hubIfjN4cuda3std3__44plusIfEEE10Policy1000EPfSC_iS9_ffNS7_10__identityEEEvT0_T1_T2_T3_T4_T6_E12temp_storage+72];
	add.f32 	%f169, %f167, %f168;
	ld.shared.f32 	%f170, [_ZZN3cub18CUB_300001_SM_10006detail6reduce28DeviceReduceSingleTileKernelINS2_10policy_hubIfjN4cuda3std3__44plusIfEEE10Policy1000EPfSC_iS9_ffNS7_10__identityEEEvT0_T1_T2_T3_T4_T6_E12temp_storage+76];
	add.f32 	%f530, %f169, %f170;
$L__BB3_72:
	mov.u32 	%r379, %tid.x;
	setp.ne.s32 	%p111, %r379, 0;
	@%p111 bra 	$L__BB3_74;
	add.f32 	%f503, %f58, %f530;
	st.global.f32 	[%rd1], %f503;
$L__BB3_74:
	ret;

}
	// .globl	_ZN3cub18CUB_300001_SM_10006detail6reduce28DeviceReduceSingleTileKernelINS2_10policy_hubIfyN4cuda3std3__44plusIfEEE10Policy1000EN6thrust24THRUST_300001_SM_1000_NS17counting_iteratorIiNSD_11use_defaultESF_SF_EEPfyS9_ff11estimate_piEEvT0_T1_T2_T3_T4_T6_
.visible .entry _ZN3cub18CUB_300001_SM_10006detail6reduce28DeviceReduceSingleTileKernelINS2_10policy_hubIfyN4cuda3std3__44plusIfEEE10Policy1000EN6thrust24THRUST_300001_SM_1000_NS17counting_iteratorIiNSD_11use_defaultESF_SF_EEPfyS9_ff11estimate_piEEvT0_T1_T2_T3_T4_T6_(
	.param .align 4 .b8 _ZN3cub18CUB_300001_SM_10006detail6reduce28DeviceReduceSingleTileKernelINS2_10policy_hubIfyN4cuda3std3__44plusIfEEE10Policy1000EN6thrust24THRUST_300001_SM_1000_NS17counting_iteratorIiNSD_11use_defaultESF_SF_EEPfyS9_ff11estimate_piEEvT0_T1_T2_T3_T4_T6__param_0[4],
	.param .u64 .ptr .align 1 _ZN3cub18CUB_300001_SM_10006detail6reduce28DeviceReduceSingleTileKernelINS2_10policy_hubIfyN4cuda3std3__44plusIfEEE10Policy1000EN6thrust24THRUST_300001_SM_1000_NS17counting_iteratorIiNSD_11use_defaultESF_SF_EEPfyS9_ff11estimate_piEEvT0_T1_T2_T3_T4_T6__param_1,
	.param .u64 _ZN3cub18CUB_300001_SM_10006detail6reduce28DeviceReduceSingleTileKernelINS2_10policy_hubIfyN4cuda3std3__44plusIfEEE10Policy1000EN6thrust24THRUST_300001_SM_1000_NS17counting_iteratorIiNSD_11use_defaultESF_SF_EEPfyS9_ff11estimate_piEEvT0_T1_T2_T3_T4_T6__param_2,
	.param .align 1 .b8 _ZN3cub18CUB_300001_SM_10006detail6reduce28DeviceReduceSingleTileKernelINS2_10policy_hubIfyN4cuda3std3__44plusIfEEE10Policy1000EN6thrust24THRUST_300001_SM_1000_NS17counting_iteratorIiNSD_11use_defaultESF_SF_EEPfyS9_ff11estimate_piEEvT0_T1_T2_T3_T4_T6__param_3[1],
	.param .f32 _ZN3cub18CUB_300001_SM_10006detail6reduce28DeviceReduceSingleTileKernelINS2_10policy_hubIfyN4cuda3std3__44plusIfEEE10Policy1000EN6thrust24THRUST_300001_SM_1000_NS17counting_iteratorIiNSD_11use_defaultESF_SF_EEPfyS9_ff11estimate_piEEvT0_T1_T2_T3_T4_T6__param_4,
	.param .align 4 .b8 _ZN3cub18CUB_300001_SM_10006detail6reduce28DeviceReduceSingleTileKernelINS2_10policy_hubIfyN4cuda3std3__44plusIfEEE10Policy1000EN6thrust24THRUST_300001_SM_1000_NS17counting_iteratorIiNSD_11use_defaultESF_SF_EEPfyS9_ff11estimate_piEEvT0_T1_T2_T3_T4_T6__param_5[4]
)
.maxntid 256
.minnctapersm 1
{
	.reg .pred 	%p<474>;
	.reg .b32 	%r<5949>;
	.reg .b32 	%f<2897>;
	.reg .b64 	%rd<13>;
	// demoted variable
	.shared .align 4 .b8 _ZZN3cub18CUB_300001_SM_10006detail6reduce28DeviceReduceSingleTileKernelINS2_10policy_hubIfyN4cuda3std3__44plusIfEEE10Policy1000EN6thrust24THRUST_300001_SM_1000_NS17counting_iteratorIiNSD_11use_defaultESF_SF_EEPfyS9_ff11estimate_piEEvT0_T1_T2_T3_T4_T6_E12temp_storage[44];
	ld.param.u32 	%r1020, [_ZN3cub18CUB_300001_SM_10006detail6reduce28DeviceReduceSingleTileKernelINS2_10policy_hubIfyN4cuda3std3__44plusIfEEE10Policy1000EN6thrust24THRUST_300001_SM_1000_NS17counting_iteratorIiNSD_11use_defaultESF_SF_EEPfyS9_ff11estimate_piEEvT0_T1_T2_T3_T4_T6__param_5];
	ld.param.u32 	%r1019, [_ZN3cub18CUB_300001_SM_10006detail6reduce28DeviceReduceSingleTileKernelINS2_10policy_hubIfyN4cuda3std3__44plusIfEEE10Policy1000EN6thrust24THRUST_300001_SM_1000_NS17counting_iteratorIiNSD_11use_defaultESF_SF_EEPfyS9_ff11estimate_piEEvT0_T1_T2_T3_T4_T6__param_0];
	ld.param.u64 	%rd7, [_ZN3cub18CUB_300001_SM_10006detail6reduce28DeviceReduceSingleTileKernelINS2_10policy_hubIfyN4cuda3std3__44plusIfEEE10Policy1000EN6thrust24THRUST_300001_SM_1000_NS17counting_iteratorIiNSD_11use_defaultESF_SF_EEPfyS9_ff11estimate_piEEvT0_T1_T2_T3_T4_T6__param_1];
	ld.param.u64 	%rd6, [_ZN3cub18CUB_300001_SM_10006detail6reduce28DeviceReduceSingleTileKernelINS2_10policy_hubIfyN4cuda3std3__44plusIfEEE10Policy1000EN6thrust24THRUST_300001_SM_1000_NS17counting_iteratorIiNSD_11use_defaultESF_SF_EEPfyS9_ff11estimate_piEEvT0_T1_T2_T3_T4_T6__param_2];
	ld.param.f32 	%f415, [_ZN3cub18CUB_300001_SM_10006detail6reduce28DeviceReduceSingleTileKernelINS2_10policy_hubIfyN4cuda3std3__44plusIfEEE10Policy1000EN6thrust24THRUST_300001_SM_1000_NS17counting_iteratorIiNSD_11use_defaultESF_SF_EEPfyS9_ff11estimate_piEEvT0_T1_T2_T3_T4_T6__param_4];
	cvta.to.global.u64 	%rd1, %rd7;
	setp.ne.s64 	%p1, %rd6, 0;
	@%p1 bra 	$L__BB4_3;
	mov.u32 	%r5475, %tid.x;
	setp.ne.s32 	%p473, %r5475, 0;
	@%p473 bra 	$L__BB4_296;
	st.global.f32 	[%rd1], %f415;
	bra.uni 	$L__BB4_296;
$L__BB4_3:
	setp.gt.u64 	%p2, %rd6, 4095;
	@%p2 bra 	$L__BB4_40;
	cvt.u32.u64 	%r3, %rd6;
	mov.u32 	%r4, %tid.x;
	setp.ge.u32 	%p419, %r4, %r3;
	mov.f32 	%f2723, 0f00000000;
	mov.u32 	%r5513, %r4;
	@%p419 bra 	$L__BB4_14;
	setp.lt.s32 	%p420, %r1020, 1;
	mov.f32 	%f2712, 0f00000000;
	@%p420 bra 	$L__BB4_13;
	add.s32 	%r5186, %r1019, %r4;
	xor.b32  	%r5187, %r5186, -1429050551;
	mul.lo.s32 	%r5188, %r5187, 1099087573;
	add.s32 	%r5488, %r5188, 5783321;
	xor.b32  	%r5485, %r5188, 362436069;
	add.s32 	%r5484, %r5188, 123456789;
	add.s32 	%r5483, %r5188, -638133224;
	add.s32 	%r5189, %r1020, -1;
	and.b32  	%r9, %r1020, 3;
	setp.lt.u32 	%p421, %r5189, 3;
	mov.b32 	%r5487, -589760388;
	mov.b32 	%r5486, -123459836;
	mov.f32 	%f2711, 0f00000000;
	@%p421 bra 	$L__BB4_9;
	and.b32  	%r10, %r1020, 2147483644;
	mov.b32 	%r5482, 0;
	mov.b32 	%r5487, -589760388;
	mov.b32 	%r5486, -123459836;
	mov.f32 	%f2711, 0f00000000;
$L__BB4_8:
	shr.u32 	%r5193, %r5484, 2;
	xor.b32  	%r5194, %r5193, %r5484;
	shl.b32 	%r5195, %r5488, 4;
	shl.b32 	%r5196, %r5194, 1;
	xor.b32  	%r5197, %r5195, %r5196;
	xor.b32  	%r5198, %r5197, %r5488;
	xor.b32  	%r5199, %r5198, %r5194;
	add.s32 	%r5200, %r5483, %r5199;
	add.s32 	%r5201, %r5200, 362437;
	cvt.rn.f32.u32 	%f2533, %r5201;
	fma.rn.f32 	%f2534, %f2533, 0f2F800000, 0f2F000000;
	shr.u32 	%r5202, %r5485, 2;
	xor.b32  	%r5203, %r5202, %r5485;
	shl.b32 	%r5204, %r5199, 4;
	shl.b32 	%r5205, %r5203, 1;
	xor.b32  	%r5206, %r5205, %r5204;
	xor.b32  	%r5207, %r5206, %r5203;
	xor.b32  	%r5208, %r5207, %r5199;
	add.s32 	%r5209, %r5483, %r5208;
	add.s32 	%r5210, %r5209, 724874;
	cvt.rn.f32.u32 	%f2535, %r5210;
	fma.rn.f32 	%f2536, %f2535, 0f2F800000, 0f2F000000;
	mul.f32 	%f2537, %f2536, %f2536;
	fma.rn.f32 	%f2538, %f2534, %f2534, %f2537;
	sqrt.rn.f32 	%f2539, %f2538;
	setp.le.f32 	%p422, %f2539, 0f3F800000;
	add.f32 	%f2540, %f2711, 0f3F800000;
	selp.f32 	%f2541, %f2540, %f2711, %p422;
	shr.u32 	%r5211, %r5486, 2;
	xor.b32  	%r5212, %r5211, %r5486;
	shl.b32 	%r5213, %r5208, 4;
	shl.b32 	%r5214, %r5212, 1;
	xor.b32  	%r5215, %r5213, %r5214;
	xor.b32  	%r5216, %r5215, %r5208;
	xor.b32  	%r5217, %r5216, %r5212;
	add.s32 	%r5218, %r5483, %r5217;
	add.s32 	%r5219, %r5218, 1087311;
	cvt.rn.f32.u32 	%f2542, %r5219;
	fma.rn.f32 	%f2543, %f2542, 0f2F800000, 0f2F000000;
	shr.u32 	%r5220, %r5487, 2;
	xor.b32  	%r5221, %r5220, %r5487;
	shl.b32 	%r5222, %r5217, 4;
	shl.b32 	%r5223, %r5221, 1;
	xor.b32  	%r5224, %r5223, %r5222;
	xor.b32  	%r5225, %r5224, %r5221;
	xor.b32  	%r5484, %r5225, %r5217;
	add.s32 	%r5226, %r5483, %r5484;
	add.s32 	%r5227, %r5226, 1449748;
	cvt.rn.f32.u32 	%f2544, %r5227;
	fma.rn.f32 	%f2545, %f2544, 0f2F800000, 0f2F000000;
	mul.f32 	%f2546, %f2545, %f2545;
	fma.rn.f32 	%f2547, %f2543, %f2543, %f2546;
	sqrt.rn.f32 	%f2548, %f2547;
	setp.le.f32 	%p423, %f2548, 0f3F800000;
	add.f32 	%f2549, %f2541, 0f3F800000;
	selp.f32 	%f2550, %f2549, %f2541, %p423;
	shr.u32 	%r5228, %r5488, 2;
	xor.b32  	%r5229, %r5228, %r5488;
	shl.b32 	%r5230, %r5484, 4;
	shl.b32 	%r5231, %r5229, 1;
	xor.b32  	%r5232, %r5230, %r5231;
	xor.b32  	%r5233, %r5232, %r5484;
	xor.b32  	%r5485, %r5233, %r5229;
	add.s32 	%r5234, %r5483, %r5485;
	add.s32 	%r5235, %r5234, 1812185;
	cvt.rn.f32.u32 	%f2551, %r5235;
	fma.rn.f32 	%f2552, %f2551, 0f2F800000, 0f2F000000;
	shr.u32 	%r5236, %r5199, 2;
	xor.b32  	%r5237, %r5236, %r5199;
	shl.b32 	%r5238, %r5485, 4;
	shl.b32 	%r5239, %r5237, 1;
	xor.b32  	%r5240, %r5239, %r5238;
	xor.b32  	%r5241, %r5240, %r5237;
	xor.b32  	%r5486, %r5241, %r5485;
	add.s32 	%r5242, %r5483, %r5486;
	add.s32 	%r5243, %r5242, 2174622;
	cvt.rn.f32.u32 	%f2553, %r5243;
	fma.rn.f32 	%f2554, %f2553, 0f2F800000, 0f2F000000;
	mul.f32 	%f2555, %f2554, %f2554;
	fma.rn.f32 	%f2556, %f2552, %f2552, %f2555;
	sqrt.rn.f32 	%f2557, %f2556;
	setp.le.f32 	%p424, %f2557, 0f3F800000;
	add.f32 	%f2558, %f2550, 0f3F800000;
	selp.f32 	%f2559, %f2558, %f2550, %p424;
	shr.u32 	%r5244, %r5208, 2;
	xor.b32  	%r5245, %r5244, %r5208;
	shl.b32 	%r5246, %r5486, 4;
	shl.b32 	%r5247, %r5245, 1;
	xor.b32  	%r5248, %r5246, %r5247;
	xor.b32  	%r5249, %r5248, %r5486;
	xor.b32  	%r5487, %r5249, %r5245;
	add.s32 	%r5250, %r5483, %r5487;
	add.s32 	%r5251, %r5250, 2537059;
	cvt.rn.f32.u32 	%f2560, %r5251;
	fma.rn.f32 	%f2561, %f2560, 0f2F800000, 0f2F000000;
	shr.u32 	%r5252, %r5217, 2;
	xor.b32  	%r5253, %r5252, %r5217;
	shl.b32 	%r5254, %r5487, 4;
	shl.b32 	%r5255, %r5253, 1;
	xor.b32  	%r5256, %r5255, %r5254;
	xor.b32  	%r5257, %r5256, %r5253;
	xor.b32  	%r5488, %r5257, %r5487;
	add.s32 	%r5483, %r5483, 2899496;
	add.s32 	%r5258, %r5488, %r5483;
	cvt.rn.f32.u32 	%f2562, %r5258;
	fma.rn.f32 	%f2563, %f2562, 0f2F800000, 0f2F000000;
	mul.f32 	%f2564, %f2563, %f2563;
	fma.rn.f32 	%f2565, %f2561, %f2561, %f2564;
	sqrt.rn.f32 	%f2566, %f2565;
	setp.le.f32 	%p425, %f2566, 0f3F800000;
	add.f32 	%f2567, %f2559, 0f3F800000;
	selp.f32 	%f2711, %f2567, %f2559, %p425;
	add.s32 	%r5482, %r5482, 4;
	setp.ne.s32 	%p426, %r5482, %r10;
	@%p426 bra 	$L__BB4_8;
$L__BB4_9:
	setp.eq.s32 	%p427, %r9, 0;
	@%p427 bra 	$L__BB4_12;
	mov.b32 	%r5492, 0;
$L__BB4_11:
	.pragma "nounroll";
	mov.u32 	%r34, %r5486;
	mov.u32 	%r5486, %r5488;
	mov.u32 	%r35, %r5487;
	shr.u32 	%r5260, %r5484, 2;
	xor.b32  	%r5261, %r5260, %r5484;
	shl.b32 	%r5262, %r5486, 4;
	shl.b32 	%r5263, %r5261, 1;
	xor.b32  	%r5264, %r5262, %r5263;
	xor.b32  	%r5265, %r5264, %r5486;
	xor.b32  	%r5487, %r5265, %r5261;
	add.s32 	%r5266, %r5483, %r5487;
	add.s32 	%r5267, %r5266, 362437;
	cvt.rn.f32.u32 	%f2568, %r5267;
	fma.rn.f32 	%f2569, %f2568, 0f2F800000, 0f2F000000;
	shr.u32 	%r5268, %r5485, 2;
	xor.b32  	%r5269, %r5268, %r5485;
	shl.b32 	%r5270, %r5487, 4;
	shl.b32 	%r5271, %r5269, 1;
	xor.b32  	%r5272, %r5271, %r5270;
	xor.b32  	%r5273, %r5272, %r5269;
	xor.b32  	%r5488, %r5273, %r5487;
	add.s32 	%r5483, %r5483, 724874;
	add.s32 	%r5274, %r5488, %r5483;
	cvt.rn.f32.u32 	%f2570, %r5274;
	fma.rn.f32 	%f2571, %f2570, 0f2F800000, 0f2F000000;
	mul.f32 	%f2572, %f2571, %f2571;
	fma.rn.f32 	%f2573, %f2569, %f2569, %f2572;
	sqrt.rn.f32 	%f2574, %f2573;
	setp.le.f32 	%p428, %f2574, 0f3F800000;
	add.f32 	%f2575, %f2711, 0f3F800000;
	selp.f32 	%f2711, %f2575, %f2711, %p428;
	add.s32 	%r5492, %r5492, 1;
	setp.ne.s32 	%p429, %r5492, %r9;
	mov.u32 	%r5485, %r35;
	mov.u32 	%r5484, %r34;
	@%p429 bra 	$L__BB4_11;
$L__BB4_12:
	mul.f32 	%f2712, %f2711, 0f40800000;
$L__BB4_13:
	cvt.rn.f32.s32 	%f2576, %r1020;
	div.rn.f32 	%f2723, %f2712, %f2576;
	add.s32 	%r5513, %r4, 256;
$L__BB4_14:
	setp.ge.u32 	%p430, %r5513, %r3;
	@%p430 bra 	$L__BB4_31;
	setp.lt.s32 	%p431, %r1020, 1;
	cvt.rn.f32.s32 	%f12, %r1020;
	@%p431 bra 	$L__BB4_26;
	add.s32 	%r44, %r1020, -1;
	and.b32  	%r45, %r1020, 3;
	and.b32  	%r5280, %r1020, 2147483644;
	neg.s32 	%r46, %r5280;
$L__BB4_17:
	setp.lt.u32 	%p436, %r44, 3;
	add.s32 	%r5283, %r5513, %r1019;
	xor.b32  	%r5284, %r5283, -1429050551;
	mul.lo.s32 	%r5499, %r5284, 1099087573;
	add.s32 	%r5504, %r5499, 5783321;
	xor.b32  	%r5501, %r5499, 362436069;
	add.s32 	%r5500, %r5499, 123456789;
	add.s32 	%r5505, %r5499, -638133224;
	mov.b32 	%r5509, -589760388;
	mov.b32 	%r5508, -123459836;
	mov.f32 	%f2718, 0f00000000;
	@%p436 bra 	$L__BB4_21;
	mov.b32 	%r5509, -589760388;
	mov.b32 	%r5508, -123459836;
	mov.f32 	%f2718, 0f00000000;
	mov.u32 	%r5498, %r46;
$L__BB4_19:
	shr.u32 	%r5287, %r5500, 2;
	xor.b32  	%r5288, %r5287, %r5500;
	shl.b32 	%r5289, %r5504, 4;
	shl.b32 	%r5290, %r5288, 1;
	xor.b32  	%r5291, %r5289, %r5290;
	xor.b32  	%r5292, %r5291, %r5504;
	xor.b32  	%r5293, %r5292, %r5288;
	add.s32 	%r5294, %r5499, -638133224;
	add.s32 	%r5295, %r5294, %r5293;
	add.s32 	%r5296, %r5295, 362437;
	cvt.rn.f32.u32 	%f2585, %r5296;
	fma.rn.f32 	%f2586, %f2585, 0f2F800000, 0f2F000000;
	shr.u32 	%r5297, %r5501, 2;
	xor.b32  	%r5298, %r5297, %r5501;
	shl.b32 	%r5299, %r5293, 4;
	shl.b32 	%r5300, %r5298, 1;
	xor.b32  	%r5301, %r5300, %r5299;
	xor.b32  	%r5302, %r5301, %r5298;
	xor.b32  	%r5303, %r5302, %r5293;
	add.s32 	%r5304, %r5294, %r5303;
	add.s32 	%r5305, %r5304, 724874;
	cvt.rn.f32.u32 	%f2587, %r5305;
	fma.rn.f32 	%f2588, %f2587, 0f2F800000, 0f2F000000;
	mul.f32 	%f2589, %f2588, %f2588;
	fma.rn.f32 	%f2590, %f2586, %f2586, %f2589;
	sqrt.rn.f32 	%f2591, %f2590;
	setp.le.f32 	%p437, %f2591, 0f3F800000;
	add.f32 	%f2592, %f2718, 0f3F800000;
	selp.f32 	%f2593, %f2592, %f2718, %p437;
	shr.u32 	%r5306, %r5508, 2;
	xor.b32  	%r5307, %r5306, %r5508;
	shl.b32 	%r5308, %r5303, 4;
	shl.b32 	%r5309, %r5307, 1;
	xor.b32  	%r5310, %r5308, %r5309;
	xor.b32  	%r5311, %r5310, %r5303;
	xor.b32  	%r5312, %r5311, %r5307;
	add.s32 	%r5313, %r5294, %r5312;
	add.s32 	%r5314, %r5313, 1087311;
	cvt.rn.f32.u32 	%f2594, %r5314;
	fma.rn.f32 	%f2595, %f2594, 0f2F800000, 0f2F000000;
	shr.u32 	%r5315, %r5509, 2;
	xor.b32  	%r5316, %r5315, %r5509;
	shl.b32 	%r5317, %r5312, 4;
	shl.b32 	%r5318, %r5316, 1;
	xor.b32  	%r5319, %r5318, %r5317;
	xor.b32  	%r5320, %r5319, %r5316;
	xor.b32  	%r5500, %r5320, %r5312;
	add.s32 	%r5321, %r5294, %r5500;
	add.s32 	%r5322, %r5321, 1449748;
	cvt.rn.f32.u32 	%f2596, %r5322;
	fma.rn.f32 	%f2597, %f2596, 0f2F800000, 0f2F000000;
	mul.f32 	%f2598, %f2597, %f2597;
	fma.rn.f32 	%f2599, %f2595, %f2595, %f2598;
	sqrt.rn.f32 	%f2600, %f2599;
	setp.le.f32 	%p438, %f2600, 0f3F800000;
	add.f32 	%f2601, %f2593, 0f3F800000;
	selp.f32 	%f2602, %f2601, %f2593, %p438;
	shr.u32 	%r5323, %r5504, 2;
	xor.b32  	%r5324, %r5323, %r5504;
	shl.b32 	%r5325, %r5500, 4;
	shl.b32 	%r5326, %r5324, 1;
	xor.b32  	%r5327, %r5325, %r5326;
	xor.b32  	%r5328, %r5327, %r5500;
	xor.b32  	%r5501, %r5328, %r5324;
	add.s32 	%r5329, %r5294, %r5501;
	add.s32 	%r5330, %r5329, 1812185;
	cvt.rn.f32.u32 	%f2603, %r5330;
	fma.rn.f32 	%f2604, %f2603, 0f2F800000, 0f2F000000;
	shr.u32 	%r5331, %r5293, 2;
	xor.b32  	%r5332, %r5331, %r5293;
	shl.b32 	%r5333, %r5501, 4;
	shl.b32 	%r5334, %r5332, 1;
	xor.b32  	%r5335, %r5334, %r5333;
	xor.b32  	%r5336, %r5335, %r5332;
	xor.b32  	%r5508, %r5336, %r5501;
	add.s32 	%r5337, %r5294, %r5508;
	add.s32 	%r5338, %r5337, 2174622;
	cvt.rn.f32.u32 	%f2605, %r5338;
	fma.rn.f32 	%f2606, %f2605, 0f2F800000, 0f2F000000;
	mul.f32 	%f2607, %f2606, %f2606;
	fma.rn.f32 	%f2608, %f2604, %f2604, %f2607;
	sqrt.rn.f32 	%f2609, %f2608;
	setp.le.f32 	%p439, %f2609, 0f3F800000;
	add.f32 	%f2610, %f2602, 0f3F800000;
	selp.f32 	%f2611, %f2610, %f2602, %p439;
	shr.u32 	%r5339, %r5303, 2;
	xor.b32  	%r5340, %r5339, %r5303;
	shl.b32 	%r5341, %r5508, 4;
	shl.b32 	%r5342, %r5340, 1;
	xor.b32  	%r5343, %r5341, %r5342;
	xor.b32  	%r5344, %r5343, %r5508;
	xor.b32  	%r5509, %r5344, %r5340;
	add.s32 	%r5345, %r5294, %r5509;
	add.s32 	%r5346, %r5345, 2537059;
	cvt.rn.f32.u32 	%f2612, %r5346;
	fma.rn.f32 	%f2613, %f2612, 0f2F800000, 0f2F000000;
	shr.u32 	%r5347, %r5312, 2;
	xor.b32  	%r5348, %r5347, %r5312;
	shl.b32 	%r5349, %r5509, 4;
	shl.b32 	%r5350, %r5348, 1;
	xor.b32  	%r5351, %r5350, %r5349;
	xor.b32  	%r5352, %r5351, %r5348;
	xor.b32  	%r5504, %r5352, %r5509;
	add.s32 	%r5353, %r5294, %r5504;
	add.s32 	%r5354, %r5353, 2899496;
	cvt.rn.f32.u32 	%f2614, %r5354;
	fma.rn.f32 	%f2615, %f2614, 0f2F800000, 0f2F000000;
	mul.f32 	%f2616, %f2615, %f2615;
	fma.rn.f32 	%f2617, %f2613, %f2613, %f2616;
	sqrt.rn.f32 	%f2618, %f2617;
	setp.le.f32 	%p440, %f2618, 0f3F800000;
	add.f32 	%f2619, %f2611, 0f3F800000;
	selp.f32 	%f2718, %f2619, %f2611, %p440;
	add.s32 	%r5499, %r5499, 2899496;
	add.s32 	%r5498, %r5498, 4;
	setp.ne.s32 	%p441, %r5498, 0;
	@%p441 bra 	$L__BB4_19;
	add.s32 	%r5505, %r5499, -638133224;
$L__BB4_21:
	setp.eq.s32 	%p442, %r45, 0;
	@%p442 bra 	$L__BB4_25;
	setp.eq.s32 	%p443, %r45, 1;
	shr.u32 	%r5355, %r5500, 2;
	xor.b32  	%r5356, %r5355, %r5500;
	shl.b32 	%r5357, %r5504, 4;
	shl.b32 	%r5358, %r5356, 1;
	xor.b32  	%r5359, %r5357, %r5358;
	xor.b32  	%r5360, %r5359, %r5504;
	xor.b32  	%r74, %r5360, %r5356;
	add.s32 	%r5361, %r5505, %r74;
	add.s32 	%r5362, %r5361, 362437;
	cvt.rn.f32.u32 	%f2620, %r5362;
	fma.rn.f32 	%f2621, %f2620, 0f2F800000, 0f2F000000;
	shr.u32 	%r5363, %r5501, 2;
	xor.b32  	%r5364, %r5363, %r5501;
	shl.b32 	%r5365, %r74, 4;
	shl.b32 	%r5366, %r5364, 1;
	xor.b32  	%r5367, %r5366, %r5365;
	xor.b32  	%r5368, %r5367, %r5364;
	xor.b32  	%r75, %r5368, %r74;
	add.s32 	%r5369, %r5505, %r75;
	add.s32 	%r5370, %r5369, 724874;
	cvt.rn.f32.u32 	%f2622, %r5370;
	fma.rn.f32 	%f2623, %f2622, 0f2F800000, 0f2F000000;
	mul.f32 	%f2624, %f2623, %f2623;
	fma.rn.f32 	%f2625, %f2621, %f2621, %f2624;
	sqrt.rn.f32 	%f2626, %f2625;
	setp.le.f32 	%p444, %f2626, 0f3F800000;
	add.f32 	%f2627, %f2718, 0f3F800000;
	selp.f32 	%f2718, %f2627, %f2718, %p444;
	@%p443 bra 	$L__BB4_25;
	setp.eq.s32 	%p445, %r45, 2;
	shr.u32 	%r5371, %r5508, 2;
	xor.b32  	%r5372, %r5371, %r5508;
	shl.b32 	%r5373, %r75, 4;
	shl.b32 	%r5374, %r5372, 1;
	xor.b32  	%r5375, %r5373, %r5374;
	xor.b32  	%r5376, %r5375, %r75;
	xor.b32  	%r5377, %r5376, %r5372;
	add.s32 	%r5378, %r5505, %r5377;
	add.s32 	%r5379, %r5378, 1087311;
	cvt.rn.f32.u32 	%f2628, %r5379;
	fma.rn.f32 	%f2629, %f2628, 0f2F800000, 0f2F000000;
	shr.u32 	%r5380, %r5509, 2;
	xor.b32  	%r5381, %r5380, %r5509;
	shl.b32 	%r5382, %r5377, 4;
	shl.b32 	%r5383, %r5381, 1;
	xor.b32  	%r5384, %r5383, %r5382;
	xor.b32  	%r5385, %r5384, %r5381;
	xor.b32  	%r76, %r5385, %r5377;
	add.s32 	%r5386, %r5505, %r76;
	add.s32 	%r5387, %r5386, 1449748;
	cvt.rn.f32.u32 	%f2630, %r5387;
	fma.rn.f32 	%f2631, %f2630, 0f2F800000, 0f2F000000;
	mul.f32 	%f2632, %f2631, %f2631;
	fma.rn.f32 	%f2633, %f2629, %f2629, %f2632;
	sqrt.rn.f32 	%f2634, %f2633;
	setp.le.f32 	%p446, %f2634, 0f3F800000;
	add.f32 	%f2635, %f2718, 0f3F800000;
	selp.f32 	%f2718, %f2635, %f2718, %p446;
	@%p445 bra 	$L__BB4_25;
	shr.u32 	%r5388, %r5504, 2;
	xor.b32  	%r5389, %r5388, %r5504;
	shl.b32 	%r5390, %r76, 4;
	shl.b32 	%r5391, %r5389, 1;
	xor.b32  	%r5392, %r5390, %r5391;
	xor.b32  	%r5393, %r5392, %r76;
	xor.b32  	%r5394, %r5393, %r5389;
	add.s32 	%r5395, %r5505, %r5394;
	add.s32 	%r5396, %r5395, 1812185;
	cvt.rn.f32.u32 	%f2636, %r5396;
	fma.rn.f32 	%f2637, %f2636, 0f2F800000, 0f2F000000;
	shr.u32 	%r5397, %r74, 2;
	xor.b32  	%r5398, %r5397, %r74;
	shl.b32 	%r5399, %r5394, 4;
	shl.b32 	%r5400, %r5398, 1;
	xor.b32  	%r5401, %r5400, %r5399;
	xor.b32  	%r5402, %r5401, %r5398;
	xor.b32  	%r5403, %r5402, %r5394;
	add.s32 	%r5404, %r5505, %r5403;
	add.s32 	%r5405, %r5404, 2174622;
	cvt.rn.f32.u32 	%f2638, %r5405;
	fma.rn.f32 	%f2639, %f2638, 0f2F800000, 0f2F000000;
	mul.f32 	%f2640, %f2639, %f2639;
	fma.rn.f32 	%f2641, %f2637, %f2637, %f2640;
	sqrt.rn.f32 	%f2642, %f2641;
	setp.le.f32 	%p447, %f2642, 0f3F800000;
	add.f32 	%f2643, %f2718, 0f3F800000;
	selp.f32 	%f2718, %f2643, %f2718, %p447;
$L__BB4_25:
	mul.f32 	%f2644, %f2718, 0f40800000;
	div.rn.f32 	%f2645, %f2644, %f12;
	add.f32 	%f2723, %f2723, %f2645;
	add.s32 	%r5513, %r5513, 256;
	setp.lt.s32 	%p448, %r5513, %r3;
	@%p448 bra 	$L__BB4_17;
	bra.uni 	$L__BB4_31;
$L__BB4_26:
	mov.f32 	%f2578, 0f00000000;
	div.rn.f32 	%f23, %f2578, %f12;
	not.b32 	%r5275, %r5513;
	add.s32 	%r78, %r5275, %r3;
	and.b32  	%r5276, %r78, 768;
	setp.eq.s32 	%p432, %r5276, 768;
	@%p432 bra 	$L__BB4_29;
	shr.u32 	%r5278, %r78, 8;
	add.s32 	%r5279, %r5278, 1;
	and.b32  	%r79, %r5279, 3;
	mov.b32 	%r5512, 0;
$L__BB4_28:
	.pragma "nounroll";
	add.f32 	%f2723, %f2723, %f23;
	add.s32 	%r5513, %r5513, 256;
	add.s32 	%r5512, %r5512, 1;
	setp.ne.s32 	%p433, %r5512, %r79;
	@%p433 bra 	$L__BB4_28;
$L__BB4_29:
	setp.lt.u32 	%p434, %r78, 768;
	@%p434 bra 	$L__BB4_31;
$L__BB4_30:
	add.f32 	%f2579, %f2723, %f23;
	add.f32 	%f2580, %f2579, %f23;
	add.f32 	%f2581, %f2580, %f23;
	add.f32 	%f2723, %f2581, %f23;
	add.s32 	%r5513, %r5513, 1024;
	setp.lt.s32 	%p435, %r5513, %r3;
	@%p435 bra 	$L__BB4_30;
$L__BB4_31:
	setp.lt.s64 	%p449, %rd6, 256;
	@%p449 bra 	$L__BB4_36;
	// begin inline asm
	mov.u32 %r5444, %laneid;
	// end inline asm
	mov.b32 	%r5446, %f2723;
	mov.b32 	%r5447, 1;
	mov.b32 	%r5468, 31;
	mov.b32 	%r5469, -1;
	// begin inline asm
	shfl.sync.down.b32 %r5445, %r5446, %r5447, %r5468, %r5469;
	// end inline asm
	setp.gt.s32 	%p465, %r5444, 30;
	mov.b32 	%f2680, %r5445;
	add.f32 	%f2681, %f2723, %f2680;
	selp.f32 	%f2682, %f2723, %f2681, %p465;
	mov.b32 	%r5451, %f2682;
	mov.b32 	%r5452, 2;
	// begin inline asm
	shfl.sync.down.b32 %r5450, %r5451, %r5452, %r5468, %r5469;
	// end inline asm
	setp.gt.s32 	%p466, %r5444, 29;
	mov.b32 	%f2683, %r5450;
	add.f32 	%f2684, %f2682, %f2683;
	selp.f32 	%f2685, %f2682, %f2684, %p466;
	mov.b32 	%r5456, %f2685;
	mov.b32 	%r5457, 4;
	// begin inline asm
	shfl.sync.down.b32 %r5455, %r5456, %r5457, %r5468, %r5469;
	// end inline asm
	setp.gt.s32 	%p467, %r5444, 27;
	mov.b32 	%f2686, %r5455;
	add.f32 	%f2687, %f2685, %f2686;
	selp.f32 	%f2688, %f2685, %f2687, %p467;
	mov.b32 	%r5461, %f2688;
	mov.b32 	%r5462, 8;
	// begin inline asm
	shfl.sync.down.b32 %r5460, %r5461, %r5462, %r5468, %r5469;
	// end inline asm
	setp.gt.s32 	%p468, %r5444, 23;
	mov.b32 	%f2689, %r5460;
	add.f32 	%f2690, %f2688, %f2689;
	selp.f32 	%f2691, %f2688, %f2690, %p468;
	mov.b32 	%r5466, %f2691;
	mov.b32 	%r5467, 16;
	// begin inline asm
	shfl.sync.down.b32 %r5465, %r5466, %r5467, %r5468, %r5469;
	// end inline asm
	setp.gt.s32 	%p469, %r5444, 15;
	mov.b32 	%f2692, %r5465;
	add.f32 	%f31, %f2691, %f2692;
	selp.f32 	%f2896, %f2691, %f31, %p469;
	setp.ne.s32 	%p470, %r5444, 0;
	@%p470 bra 	$L__BB4_34;
	shr.u32 	%r5470, %r4, 3;
	and.b32  	%r5471, %r5470, 124;
	mov.u32 	%r5472, _ZZN3cub18CUB_300001_SM_10006detail6reduce28DeviceReduceSingleTileKernelINS2_10policy_hubIfyN4cuda3std3__44plusIfEEE10Policy1000EN6thrust24THRUST_300001_SM_1000_NS17counting_iteratorIiNSD_11use_defaultESF_SF_EEPfyS9_ff11estimate_piEEvT0_T1_T2_T3_T4_T6_E12temp_storage;
	add.s32 	%r5473, %r5472, %r5471;
	st.shared.f32 	[%r5473+8], %f31;
$L__BB4_34:
	bar.sync 	0;
	setp.ne.s32 	%p471, %r4, 0;
	@%p471 bra 	$L__BB4_294;
	ld.shared.f32 	%f2693, [_ZZN3cub18CUB_300001_SM_10006detail6reduce28DeviceReduceSingleTileKernelINS2_10policy_hubIfyN4cuda3std3__44plusIfEEE10Policy1000EN6thrust24THRUST_300001_SM_1000_NS17counting_iteratorIiNSD_11use_defaultESF_SF_EEPfyS9_ff11estimate_piEEvT0_T1_T2_T3_T4_T6_E12temp_storage+12];
	add.f32 	%f2694, %f2896, %f2693;
	ld.shared.f32 	%f2695, [_ZZN3cub18CUB_300001_SM_10006detail6reduce28DeviceReduceSingleTileKernelINS2_10policy_hubIfyN4cuda3std3__44plusIfEEE10Policy1000EN6thrust24THRUST_300001_SM_1000_NS17counting_iteratorIiNSD_11use_defaultESF_SF_EEPfyS9_ff11estimate_piEEvT0_T1_T2_T3_T4_T6_E12temp_storage+16];
	add.f32 	%f2696, %f2694, %f2695;
	ld.shared.f32 	%f2697, [_ZZN3cub18CUB_300001_SM_10006detail6reduce28DeviceReduceSingleTileKernelINS2_10policy_hubIfyN4cuda3std3__44plusIfEEE10Policy1000EN6thrust24THRUST_300001_SM_1000_NS17counting_iteratorIiNSD_11use_defaultESF_SF_EEPfyS9_ff11estimate_piEEvT0_T1_T2_T3_T4_T6_E12temp_storage+20];
	add.f32 	%f2698, %f2696, %f2697;
	ld.shared.f32 	%f2699, [_ZZN3cub18CUB_300001_SM_10006detail6reduce28DeviceReduceSingleTileKernelINS2_10policy_hubIfyN4cuda3std3__44plusIfEEE10Policy1000EN6thrust24THRUST_300001_SM_1000_NS17counting_iteratorIiNSD_11use_defaultESF_SF_EEPfyS9_ff11estimate_piEEvT0_T1_T2_T3_T4_T6_E12temp_storage+24];
	add.f32 	%f2700, %f2698, %f2699;
	ld.shared.f32 	%f2701, [_ZZN3cub18CUB_300001_SM_10006detail6reduce28DeviceReduceSingleTileKernelINS2_10policy_hubIfyN4cuda3std3__44plusIfEEE10Policy1000EN6thrust24THRUST_300001_SM_1000_NS17counting_iteratorIiNSD_11use_defaultESF_SF_EEPfyS9_ff11estimate_piEEvT0_T1_T2_T3_T4_T6_E12temp_storage+28];
	add.f32 	%f2702, %f2700, %f2701;
	ld.shared.f32 	%f2703, [_ZZN3cub18CUB_300001_SM_10006detail6reduce28DeviceReduceSingleTileKernelINS2_10policy_hubIfyN4cuda3std3__44plusIfEEE10Policy1000EN6thrust24THRUST_300001_SM_1000_NS17counting_iteratorIiNSD_11use_defaultESF_SF_EEPfyS9_ff11estimate_piEEvT0_T1_T2_T3_T4_T6_E12temp_storage+32];
	add.f32 	%f2704, %f2702, %f2703;
	ld.shared.f32 	%f2705, [_ZZN3cub18CUB_300001_SM_10006detail6reduce28DeviceReduceSingleTileKernelINS2_10policy_hubIfyN4cuda3std3__44plusIfEEE10Policy1000EN6thrust24THRUST_300001_SM_1000_NS17counting_iteratorIiNSD_11use_defaultESF_SF_EEPfyS9_ff11estimate_piEEvT0_T1_T2_T3_T4_T6_E12temp_storage+36];
	add.f32 	%f2896, %f2704, %f2705;
	bra.uni 	$L__BB4_294;
$L__BB4_36:
	// begin inline asm
	mov.u32 %r5406, %laneid;
	// end inline asm
	and.b32  	%r5432, %r4, 992;
	add.s32 	%r5433, %r5432, 32;
	setp.gt.s32 	%p450, %r5433, %r3;
	not.b32 	%r5434, %r5432;
	add.s32 	%r5435, %r3, %r5434;
	selp.b32 	%r5430, %r5435, 31, %p450;
	mov.b32 	%r5408, %f2723;
	mov.b32 	%r5409, 1;
	mov.b32 	%r5431, -1;
	// begin inline asm
	shfl.sync.down.b32 %r5407, %r5408, %r5409, %r5430, %r5431;
	// end inline asm
	setp.lt.s32 	%p451, %r5406, %r5430;
	mov.b32 	%f2646, %r5407;
	add.f32 	%f2647, %f2723, %f2646;
	selp.f32 	%f2648, %f2647, %f2723, %p451;
	mov.b32 	%r5413, %f2648;
	mov.b32 	%r5414, 2;
	// begin inline asm
	shfl.sync.down.b32 %r5412, %r5413, %r5414, %r5430, %r5431;
	// end inline asm
	add.s32 	%r5436, %r5406, 2;
	setp.gt.s32 	%p452, %r5436, %r5430;
	mov.b32 	%f2649, %r5412;
	add.f32 	%f2650, %f2648, %f2649;
	selp.f32 	%f2651, %f2648, %f2650, %p452;
	mov.b32 	%r5418, %f2651;
	mov.b32 	%r5419, 4;
	// begin inline asm
	shfl.sync.down.b32 %r5417, %r5418, %r5419, %r5430, %r5431;
	// end inline asm
	add.s32 	%r5437, %r5406, 4;
	setp.gt.s32 	%p453, %r5437, %r5430;
	mov.b32 	%f2652, %r5417;
	add.f32 	%f2653, %f2651, %f2652;
	selp.f32 	%f2654, %f2651, %f2653, %p453;
	mov.b32 	%r5423, %f2654;
	mov.b32 	%r5424, 8;
	// begin inline asm
	shfl.sync.down.b32 %r5422, %r5423, %r5424, %r5430, %r5431;
	// end inline asm
	add.s32 	%r5438, %r5406, 8;
	setp.gt.s32 	%p454, %r5438, %r5430;
	mov.b32 	%f2655, %r5422;
	add.f32 	%f2656, %f2654, %f2655;
	selp.f32 	%f2657, %f2654, %f2656, %p454;
	mov.b32 	%r5428, %f2657;
	mov.b32 	%r5429, 16;
	// begin inline asm
	shfl.sync.down.b32 %r5427, %r5428, %r5429, %r5430, %r5431;
	// end inline asm
	add.s32 	%r5439, %r5406, 16;
	setp.gt.s32 	%p455, %r5439, %r5430;
	mov.b32 	%f2658, %r5427;
	add.f32 	%f2659, %f2657, %f2658;
	selp.f32 	%f2896, %f2657, %f2659, %p455;
	setp.ne.s32 	%p456, %r5406, 0;
	@%p456 bra 	$L__BB4_38;
	shr.u32 	%r5440, %r4, 3;
	and.b32  	%r5441, %r5440, 124;
	mov.u32 	%r5442, _ZZN3cub18CUB_300001_SM_10006detail6reduce28DeviceReduceSingleTileKernelINS2_10policy_hubIfyN4cuda3std3__44plusIfEEE10Policy1000EN6thrust24THRUST_300001_SM_1000_NS17counting_iteratorIiNSD_11use_defaultESF_SF_EEPfyS9_ff11estimate_piEEvT0_T1_T2_T3_T4_T6_E12temp_storage;
	add.s32 	%r5443, %r5442, %r5441;
	st.shared.f32 	[%r5443+8], %f2896;
$L__BB4_38:
	bar.sync 	0;
	setp.ne.s32 	%p457, %r4, 0;
	@%p457 bra 	$L__BB4_294;
	setp.gt.s64 	%p458, %rd6, 32;
	ld.shared.f32 	%f2660, [_ZZN3cub18CUB_300001_SM_10006detail6reduce28DeviceReduceSingleTileKernelINS2_10policy_hubIfyN4cuda3std3__44plusIfEEE10Policy1000EN6thrust24THRUST_300001_SM_1000_NS17counting_iteratorIiNSD_11use_defaultESF_SF_EEPfyS9_ff11estimate_piEEvT0_T1_T2_T3_T4_T6_E12temp_storage+12];
	add.f32 	%f2661, %f2896, %f2660;
	selp.f32 	%f2662, %f2661, %f2896, %p458;
	setp.gt.s64 	%p459, %rd6, 64;
	ld.shared.f32 	%f2663, [_ZZN3cub18CUB_300001_SM_10006detail6reduce28DeviceReduceSingleTileKernelINS2_10policy_hubIfyN4cuda3std3__44plusIfEEE10Policy1000EN6thrust24THRUST_300001_SM_1000_NS17counting_iteratorIiNSD_11use_defaultESF_SF_EEPfyS9_ff11estimate_piEEvT0_T1_T2_T3_T4_T6_E12temp_storage+16];
	add.f32 	%f2664, %f2663, %f2662;
	selp.f32 	%f2665, %f2664, %f2662, %p459;
	setp.gt.s64 	%p460, %rd6, 96;
	ld.shared.f32 	%f2666, [_ZZN3cub18CUB_300001_SM_10006detail6reduce28DeviceReduceSingleTileKernelINS2_10policy_hubIfyN4cuda3std3__44plusIfEEE10Policy1000EN6thrust24THRUST_300001_SM_1000_NS17counting_iteratorIiNSD_11use_defaultESF_SF_EEPfyS9_ff11estimate_piEEvT0_T1_T2_T3_T4_T6_E12temp_storage+20];
	add.f32 	%f2667, %f2666, %f2665;
	selp.f32 	%f2668, %f2667, %f2665, %p460;
	setp.gt.s64 	%p461, %rd6, 128;
	ld.shared.f32 	%f2669, [_ZZN3cub18CUB_300001_SM_10006detail6reduce28DeviceReduceSingleTileKernelINS2_10policy_hubIfyN4cuda3std3__44plusIfEEE10Policy1000EN6thrust24THRUST_300001_SM_1000_NS17counting_iteratorIiNSD_11use_defaultESF_SF_EEPfyS9_ff11estimate_piEEvT0_T1_T2_T3_T4_T6_E12temp_storage+24];
	add.f32 	%f2670, %f2669, %f2668;
	selp.f32 	%f2671, %f2670, %f2668, %p461;
	setp.gt.s64 	%p462, %rd6, 160;
	ld.shared.f32 	%f2672, [_ZZN3cub18CUB_300001_SM_10006detail6reduce28DeviceReduceSingleTileKernelINS2_10policy_hubIfyN4cuda3std3__44plusIfEEE10Policy1000EN6thrust24THRUST_300001_SM_1000_NS17counting_iteratorIiNSD_11use_defaultESF_SF_EEPfyS9_ff11estimate_piEEvT0_T1_T2_T3_T4_T6_E12temp_storage+28];
	add.f32 	%f2673, %f2672, %f2671;
	selp.f32 	%f2674, %f2673, %f2671, %p462;
	setp.gt.s64 	%p463, %rd6, 192;
	ld.shared.f32 	%f2675, [_ZZN3cub18CUB_300001_SM_10006detail6reduce28DeviceReduceSingleTileKernelINS2_10policy_hubIfyN4cuda3std3__44plusIfEEE10Policy1000EN6thrust24THRUST_300001_SM_1000_NS17counting_iteratorIiNSD_11use_defaultESF_SF_EEPfyS9_ff11estimate_piEEvT0_T1_T2_T3_T4_T6_E12temp_storage+32];
	add.f32 	%f2676, %f2675, %f2674;
	selp.f32 	%f2677, %f2676, %f2674, %p463;
	setp.gt.s64 	%p464, %rd6, 224;
	ld.shared.f32 	%f2678, [_ZZN3cub18CUB_300001_SM_10006detail6reduce28DeviceReduceSingleTileKernelINS2_10policy_hubIfyN4cuda3std3__44plusIfEEE10Policy1000EN6thrust24THRUST_300001_SM_1000_NS17counting_iteratorIiNSD_11use_defaultESF_SF_EEPfyS9_ff11estimate_piEEvT0_T1_T2_T3_T4_T6_E12temp_storage+36];
	add.f32 	%f2679, %f2678, %f2677;
	selp.f32 	%f2896, %f2679, %f2677, %p464;
	bra.uni 	$L__BB4_294;
$L__BB4_40:
	mov.u32 	%r87, %tid.x;
	add.s32 	%r88, %r1019, %r87;
	setp.lt.s32 	%p3, %r1020, 1;
	cvt.rn.f32.s32 	%f36, %r1020;
	@%p3 bra 	$L__BB4_154;
	add.s32 	%r89, %r1020, -1;
	xor.b32  	%r1023, %r88, -1429050551;
	mul.lo.s32 	%r1024, %r1023, 1099087573;
	add.s32 	%r5527, %r1024, 5783321;
	xor.b32  	%r5524, %r1024, 362436069;
	add.s32 	%r5523, %r1024, 123456789;
	add.s32 	%r5522, %r1024, -638133224;
	and.b32  	%r94, %r1020, 3;
	setp.lt.u32 	%p4, %r89, 3;
	mov.b32 	%r5526, -589760388;
	mov.b32 	%r5525, -123459836;
	mov.f32 	%f2727, 0f00000000;
	@%p4 bra 	$L__BB4_44;
	and.b32  	%r95, %r1020, 2147483644;
	mov.b32 	%r5521, 0;
	mov.b32 	%r5526, -589760388;
	mov.b32 	%r5525, -123459836;
	mov.f32 	%f2727, 0f00000000;
$L__BB4_43:
	shr.u32 	%r1028, %r5523, 2;
	xor.b32  	%r1029, %r1028, %r5523;
	shl.b32 	%r1030, %r5527, 4;
	shl.b32 	%r1031, %r1029, 1;
	xor.b32  	%r1032, %r1030, %r1031;
	xor.b32  	%r1033, %r1032, %r5527;
	xor.b32  	%r1034, %r1033, %r1029;
	add.s32 	%r1035, %r5522, %r1034;
	add.s32 	%r1036, %r1035, 362437;
	cvt.rn.f32.u32 	%f420, %r1036;
	fma.rn.f32 	%f421, %f420, 0f2F800000, 0f2F000000;
	shr.u32 	%r1037, %r5524, 2;
	xor.b32  	%r1038, %r1037, %r5524;
	shl.b32 	%r1039, %r1034, 4;
	shl.b32 	%r1040, %r1038, 1;
	xor.b32  	%r1041, %r1040, %r1039;
	xor.b32  	%r1042, %r1041, %r1038;
	xor.b32  	%r1043, %r1042, %r1034;
	add.s32 	%r1044, %r5522, %r1043;
	add.s32 	%r1045, %r1044, 724874;
	cvt.rn.f32.u32 	%f422, %r1045;
	fma.rn.f32 	%f423, %f422, 0f2F800000, 0f2F000000;
	mul.f32 	%f424, %f423, %f423;
	fma.rn.f32 	%f425, %f421, %f421, %f424;
	sqrt.rn.f32 	%f426, %f425;
	setp.le.f32 	%p5, %f426, 0f3F800000;
	add.f32 	%f427, %f2727, 0f3F800000;
	selp.f32 	%f428, %f427, %f2727, %p5;
	shr.u32 	%r1046, %r5525, 2;
	xor.b32  	%r1047, %r1046, %r5525;
	shl.b32 	%r1048, %r1043, 4;
	shl.b32 	%r1049, %r1047, 1;
	xor.b32  	%r1050, %r1048, %r1049;
	xor.b32  	%r1051, %r1050, %r1043;
	xor.b32  	%r1052, %r1051, %r1047;
	add.s32 	%r1053, %r5522, %r1052;
	add.s32 	%r1054, %r1053, 1087311;
	cvt.rn.f32.u32 	%f429, %r1054;
	fma.rn.f32 	%f430, %f429, 0f2F800000, 0f2F000000;
	shr.u32 	%r1055, %r5526, 2;
	xor.b32  	%r1056, %r1055, %r5526;
	shl.b32 	%r1057, %r1052, 4;
	shl.b32 	%r1058, %r1056, 1;
	xor.b32  	%r1059, %r1058, %r1057;
	xor.b32  	%r1060, %r1059, %r1056;
	xor.b32  	%r5523, %r1060, %r1052;
	add.s32 	%r1061, %r5522, %r5523;
	add.s32 	%r1062, %r1061, 1449748;
	cvt.rn.f32.u32 	%f431, %r1062;
	fma.rn.f32 	%f432, %f431, 0f2F800000, 0f2F000000;
	mul.f32 	%f433, %f432, %f432;
	fma.rn.f32 	%f434, %f430, %f430, %f433;
	sqrt.rn.f32 	%f435, %f434;
	setp.le.f32 	%p6, %f435, 0f3F800000;
	add.f32 	%f436, %f428, 0f3F800000;
	selp.f32 	%f437, %f436, %f428, %p6;
	shr.u32 	%r1063, %r5527, 2;
	xor.b32  	%r1064, %r1063, %r5527;
	shl.b32 	%r1065, %r5523, 4;
	shl.b32 	%r1066, %r1064, 1;
	xor.b32  	%r1067, %r1065, %r1066;
	xor.b32  	%r1068, %r1067, %r5523;
	xor.b32  	%r5524, %r1068, %r1064;
	add.s32 	%r1069, %r5522, %r5524;
	add.s32 	%r1070, %r1069, 1812185;
	cvt.rn.f32.u32 	%f438, %r1070;
	fma.rn.f32 	%f439, %f438, 0f2F800000, 0f2F000000;
	shr.u32 	%r1071, %r1034, 2;
	xor.b32  	%r1072, %r1071, %r1034;
	shl.b32 	%r1073, %r5524, 4;
	shl.b32 	%r1074, %r1072, 1;
	xor.b32  	%r1075, %r1074, %r1073;
	xor.b32  	%r1076, %r1075, %r1072;
	xor.b32  	%r5525, %r1076, %r5524;
	add.s32 	%r1077, %r5522, %r5525;
	add.s32 	%r1078, %r1077, 2174622;
	cvt.rn.f32.u32 	%f440, %r1078;
	fma.rn.f32 	%f441, %f440, 0f2F800000, 0f2F000000;
	mul.f32 	%f442, %f441, %f441;
	fma.rn.f32 	%f443, %f439, %f439, %f442;
	sqrt.rn.f32 	%f444, %f443;
	setp.le.f32 	%p7, %f444, 0f3F800000;
	add.f32 	%f445, %f437, 0f3F800000;
	selp.f32 	%f446, %f445, %f437, %p7;
	shr.u32 	%r1079, %r1043, 2;
	xor.b32  	%r1080, %r1079, %r1043;
	shl.b32 	%r1081, %r5525, 4;
	shl.b32 	%r1082, %r1080, 1;
	xor.b32  	%r1083, %r1081, %r1082;
	xor.b32  	%r1084, %r1083, %r5525;
	xor.b32  	%r5526, %r1084, %r1080;
	add.s32 	%r1085, %r5522, %r5526;
	add.s32 	%r1086, %r1085, 2537059;
	cvt.rn.f32.u32 	%f447, %r1086;
	fma.rn.f32 	%f448, %f447, 0f2F800000, 0f2F000000;
	shr.u32 	%r1087, %r1052, 2;
	xor.b32  	%r1088, %r1087, %r1052;
	shl.b32 	%r1089, %r5526, 4;
	shl.b32 	%r1090, %r1088, 1;
	xor.b32  	%r1091, %r1090, %r1089;
	xor.b32  	%r1092, %r1091, %r1088;
	xor.b32  	%r5527, %r1092, %r5526;
	add.s32 	%r5522, %r5522, 2899496;
	add.s32 	%r1093, %r5527, %r5522;
	cvt.rn.f32.u32 	%f449, %r1093;
	fma.rn.f32 	%f450, %f449, 0f2F800000, 0f2F000000;
	mul.f32 	%f451, %f450, %f450;
	fma.rn.f32 	%f452, %f448, %f448, %f451;
	sqrt.rn.f32 	%f453, %f452;
	setp.le.f32 	%p8, %f453, 0f3F800000;
	add.f32 	%f454, %f446, 0f3F800000;
	selp.f32 	%f2727, %f454, %f446, %p8;
	add.s32 	%r5521, %r5521, 4;
	setp.ne.s32 	%p9, %r5521, %r95;
	@%p9 bra 	$L__BB4_43;
$L__BB4_44:
	setp.eq.s32 	%p10, %r94, 0;
	@%p10 bra 	$L__BB4_48;
	shr.u32 	%r1094, %r5523, 2;
	xor.b32  	%r1095, %r1094, %r5523;
	shl.b32 	%r1096, %r5527, 4;
	shl.b32 	%r1097, %r1095, 1;
	xor.b32  	%r1098, %r1096, %r1097;
	xor.b32  	%r1099, %r1098, %r5527;
	xor.b32  	%r116, %r1099, %r1095;
	add.s32 	%r1100, %r5522, %r116;
	add.s32 	%r1101, %r1100, 362437;
	cvt.rn.f32.u32 	%f455, %r1101;
	fma.rn.f32 	%f456, %f455, 0f2F800000, 0f2F000000;
	shr.u32 	%r1102, %r5524, 2;
	xor.b32  	%r1103, %r1102, %r5524;
	shl.b32 	%r1104, %r116, 4;
	shl.b32 	%r1105, %r1103, 1;
	xor.b32  	%r1106, %r1105, %r1104;
	xor.b32  	%r1107, %r1106, %r1103;
	xor.b32  	%r117, %r1107, %r116;
	add.s32 	%r1108, %r5522, %r117;
	add.s32 	%r1109, %r1108, 724874;
	cvt.rn.f32.u32 	%f457, %r1109;
	fma.rn.f32 	%f458, %f457, 0f2F800000, 0f2F000000;
	mul.f32 	%f459, %f458, %f458;
	fma.rn.f32 	%f460, %f456, %f456, %f459;
	sqrt.rn.f32 	%f461, %f460;
	setp.le.f32 	%p11, %f461, 0f3F800000;
	add.f32 	%f462, %f2727, 0f3F800000;
	selp.f32 	%f2727, %f462, %f2727, %p11;
	setp.eq.s32 	%p12, %r94, 1;
	@%p12 bra 	$L__BB4_48;
	shr.u32 	%r1110, %r5525, 2;
	xor.b32  	%r1111, %r1110, %r5525;
	shl.b32 	%r1112, %r117, 4;
	shl.b32 	%r1113, %r1111, 1;
	xor.b32  	%r1114, %r1112, %r1113;
	xor.b32  	%r1115, %r1114, %r117;
	xor.b32  	%r1116, %r1115, %r1111;
	add.s32 	%r1117, %r5522, %r1116;
	add.s32 	%r1118, %r1117, 1087311;
	cvt.rn.f32.u32 	%f463, %r1118;
	fma.rn.f32 	%f464, %f463, 0f2F800000, 0f2F000000;
	shr.u32 	%r1119, %r5526, 2;
	xor.b32  	%r1120, %r1119, %r5526;
	shl.b32 	%r1121, %r1116, 4;
	shl.b32 	%r1122, %r1120, 1;
	xor.b32  	%r1123, %r1122, %r1121;
	xor.b32  	%r1124, %r1123, %r1120;
	xor.b32  	%r118, %r1124, %r1116;
	add.s32 	%r1125, %r5522, %r118;
	add.s32 	%r1126, %r1125, 1449748;
	cvt.rn.f32.u32 	%f465, %r1126;
	fma.rn.f32 	%f466, %f465, 0f2F800000, 0f2F000000;
	mul.f32 	%f467, %f466, %f466;
	fma.rn.f32 	%f468, %f464, %f464, %f467;
	sqrt.rn.f32 	%f469, %f468;
	setp.le.f32 	%p13, %f469, 0f3F800000;
	add.f32 	%f470, %f2727, 0f3F800000;
	selp.f32 	%f2727, %f470, %f2727, %p13;
	setp.eq.s32 	%p14, %r94, 2;
	@%p14 bra 	$L__BB4_48;
	shr.u32 	%r1127, %r5527, 2;
	xor.b32  	%r1128, %r1127, %r5527;
	shl.b32 	%r1129, %r118, 4;
	shl.b32 	%r1130, %r1128, 1;
	xor.b32  	%r1131, %r1129, %r1130;
	xor.b32  	%r1132, %r1131, %r118;
	xor.b32  	%r1133, %r1132, %r1128;
	add.s32 	%r1134, %r5522, %r1133;
	add.s32 	%r1135, %r1134, 1812185;
	cvt.rn.f32.u32 	%f471, %r1135;
	fma.rn.f32 	%f472, %f471, 0f2F800000, 0f2F000000;
	shr.u32 	%r1136, %r116, 2;
	xor.b32  	%r1137, %r1136, %r116;
	shl.b32 	%r1138, %r1133, 4;
	shl.b32 	%r1139, %r1137, 1;
	xor.b32  	%r1140, %r1139, %r1138;
	xor.b32  	%r1141, %r1140, %r1137;
	xor.b32  	%r1142, %r1141, %r1133;
	add.s32 	%r1143, %r5522, %r1142;
	add.s32 	%r1144, %r1143, 2174622;
	cvt.rn.f32.u32 	%f473, %r1144;
	fma.rn.f32 	%f474, %f473, 0f2F800000, 0f2F000000;
	mul.f32 	%f475, %f474, %f474;
	fma.rn.f32 	%f476, %f472, %f472, %f475;
	sqrt.rn.f32 	%f477, %f476;
	setp.le.f32 	%p15, %f477, 0f3F800000;
	add.f32 	%f478, %f2727, 0f3F800000;
	selp.f32 	%f2727, %f478, %f2727, %p15;
$L__BB4_48:
	setp.lt.u32 	%p16, %r89, 3;
	mul.f32 	%f45, %f2727, 0f40800000;
	add.s32 	%r1147, %r88, 256;
	xor.b32  	%r1148, %r1147, -1429050551;
	mul.lo.s32 	%r1149, %r1148, 1099087573;
	add.s32 	%r5540, %r1149, 5783321;
	xor.b32  	%r5537, %r1149, 362436069;
	add.s32 	%r5536, %r1149, 123456789;
	add.s32 	%r5535, %r1149, -638133224;
	mov.b32 	%r5539, -589760388;
	mov.b32 	%r5538, -123459836;
	mov.f32 	%f2731, 0f00000000;
	@%p16 bra 	$L__BB4_51;
	and.b32  	%r123, %r1020, 2147483644;
	mov.b32 	%r5534, 0;
	mov.b32 	%r5539, -589760388;
	mov.b32 	%r5538, -123459836;
	mov.f32 	%f2731, 0f00000000;
$L__BB4_50:
	shr.u32 	%r1153, %r5536, 2;
	xor.b32  	%r1154, %r1153, %r5536;
	shl.b32 	%r1155, %r5540, 4;
	shl.b32 	%r1156, %r1154, 1;
	xor.b32  	%r1157, %r1155, %r1156;
	xor.b32  	%r1158, %r1157, %r5540;
	xor.b32  	%r1159, %r1158, %r1154;
	add.s32 	%r1160, %r5535, %r1159;
	add.s32 	%r1161, %r1160, 362437;
	cvt.rn.f32.u32 	%f482, %r1161;
	fma.rn.f32 	%f483, %f482, 0f2F800000, 0f2F000000;
	shr.u32 	%r1162, %r5537, 2;
	xor.b32  	%r1163, %r1162, %r5537;
	shl.b32 	%r1164, %r1159, 4;
	shl.b32 	%r1165, %r1163, 1;
	xor.b32  	%r1166, %r1165, %r1164;
	xor.b32  	%r1167, %r1166, %r1163;
	xor.b32  	%r1168, %r1167, %r1159;
	add.s32 	%r1169, %r5535, %r1168;
	add.s32 	%r1170, %r1169, 724874;
	cvt.rn.f32.u32 	%f484, %r1170;
	fma.rn.f32 	%f485, %f484, 0f2F800000, 0f2F000000;
	mul.f32 	%f486, %f485, %f485;
	fma.rn.f32 	%f487, %f483, %f483, %f486;
	sqrt.rn.f32 	%f488, %f487;
	setp.le.f32 	%p17, %f488, 0f3F800000;
	add.f32 	%f489, %f2731, 0f3F800000;
	selp.f32 	%f490, %f489, %f2731, %p17;
	shr.u32 	%r1171, %r5538, 2;
	xor.b32  	%r1172, %r1171, %r5538;
	shl.b32 	%r1173, %r1168, 4;
	shl.b32 	%r1174, %r1172, 1;
	xor.b32  	%r1175, %r1173, %r1174;
	xor.b32  	%r1176, %r1175, %r1168;
	xor.b32  	%r1177, %r1176, %r1172;
	add.s32 	%r1178, %r5535, %r1177;
	add.s32 	%r1179, %r1178, 1087311;
	cvt.rn.f32.u32 	%f491, %r1179;
	fma.rn.f32 	%f492, %f491, 0f2F800000, 0f2F000000;
	shr.u32 	%r1180, %r5539, 2;
	xor.b32  	%r1181, %r1180, %r5539;
	shl.b32 	%r1182, %r1177, 4;
	shl.b32 	%r1183, %r1181, 1;
	xor.b32  	%r1184, %r1183, %r1182;
	xor.b32  	%r1185, %r1184, %r1181;
	xor.b32  	%r5536, %r1185, %r1177;
	add.s32 	%r1186, %r5535, %r5536;
	add.s32 	%r1187, %r1186, 1449748;
	cvt.rn.f32.u32 	%f493, %r1187;
	fma.rn.f32 	%f494, %f493, 0f2F800000, 0f2F000000;
	mul.f32 	%f495, %f494, %f494;
	fma.rn.f32 	%f496, %f492, %f492, %f495;
	sqrt.rn.f32 	%f497, %f496;
	setp.le.f32 	%p18, %f497, 0f3F800000;
	add.f32 	%f498, %f490, 0f3F800000;
	selp.f32 	%f499, %f498, %f490, %p18;
	shr.u32 	%r1188, %r5540, 2;
	xor.b32  	%r1189, %r1188, %r5540;
	shl.b32 	%r1190, %r5536, 4;
	shl.b32 	%r1191, %r1189, 1;
	xor.b32  	%r1192, %r1190, %r1191;
	xor.b32  	%r1193, %r1192, %r5536;
	xor.b32  	%r5537, %r1193, %r1189;
	add.s32 	%r1194, %r5535, %r5537;
	add.s32 	%r1195, %r1194, 1812185;
	cvt.rn.f32.u32 	%f500, %r1195;
	fma.rn.f32 	%f501, %f500, 0f2F800000, 0f2F000000;
	shr.u32 	%r1196, %r1159, 2;
	xor.b32  	%r1197, %r1196, %r1159;
	shl.b32 	%r1198, %r5537, 4;
	shl.b32 	%r1199, %r1197, 1;
	xor.b32  	%r1200, %r1199, %r1198;
	xor.b32  	%r1201, %r1200, %r1197;
	xor.b32  	%r5538, %r1201, %r5537;
	add.s32 	%r1202, %r5535, %r5538;
	add.s32 	%r1203, %r1202, 2174622;
	cvt.rn.f32.u32 	%f502, %r1203;
	fma.rn.f32 	%f503, %f502, 0f2F800000, 0f2F000000;
	mul.f32 	%f504, %f503, %f503;
	fma.rn.f32 	%f505, %f501, %f501, %f504;
	sqrt.rn.f32 	%f506, %f505;
	setp.le.f32 	%p19, %f506, 0f3F800000;
	add.f32 	%f507, %f499, 0f3F800000;
	selp.f32 	%f508, %f507, %f499, %p19;
	shr.u32 	%r1204, %r1168, 2;
	xor.b32  	%r1205, %r1204, %r1168;
	shl.b32 	%r1206, %r5538, 4;
	shl.b32 	%r1207, %r1205, 1;
	xor.b32  	%r1208, %r1206, %r1207;
	xor.b32  	%r1209, %r1208, %r5538;
	xor.b32  	%r5539, %r1209, %r1205;
	add.s32 	%r1210, %r5535, %r5539;
	add.s32 	%r1211, %r1210, 2537059;
	cvt.rn.f32.u32 	%f509, %r1211;
	fma.rn.f32 	%f510, %f509, 0f2F800000, 0f2F000000;
	shr.u32 	%r1212, %r1177, 2;
	xor.b32  	%r1213, %r1212, %r1177;
	shl.b32 	%r1214, %r5539, 4;
	shl.b32 	%r1215, %r1213, 1;
	xor.b32  	%r1216, %r1215, %r1214;
	xor.b32  	%r1217, %r1216, %r1213;
	xor.b32  	%r5540, %r1217, %r5539;
	add.s32 	%r5535, %r5535, 2899496;
	add.s32 	%r1218, %r5540, %r5535;
	cvt.rn.f32.u32 	%f511, %r1218;
	fma.rn.f32 	%f512, %f511, 0f2F800000, 0f2F000000;
	mul.f32 	%f513, %f512, %f512;
	fma.rn.f32 	%f514, %f510, %f510, %f513;
	sqrt.rn.f32 	%f515, %f514;
	setp.le.f32 	%p20, %f515, 0f3F800000;
	add.f32 	%f516, %f508, 0f3F800000;
	selp.f32 	%f2731, %f516, %f508, %p20;
	add.s32 	%r5534, %r5534, 4;
	setp.ne.s32 	%p21, %r5534, %r123;
	@%p21 bra 	$L__BB4_50;
$L__BB4_51:
	setp.eq.s32 	%p22, %r94, 0;
	@%p22 bra 	$L__BB4_55;
	shr.u32 	%r1219, %r5536, 2;
	xor.b32  	%r1220, %r1219, %r5536;
	shl.b32 	%r1221, %r5540, 4;
	shl.b32 	%r1222, %r1220, 1;
	xor.b32  	%r1223, %r1221, %r1222;
	xor.b32  	%r1224, %r1223, %r5540;
	xor.b32  	%r144, %r1224, %r1220;
	add.s32 	%r1225, %r5535, %r144;
	add.s32 	%r1226, %r1225, 362437;
	cvt.rn.f32.u32 	%f517, %r1226;
	fma.rn.f32 	%f518, %f517, 0f2F800000, 0f2F000000;
	shr.u32 	%r1227, %r5537, 2;
	xor.b32  	%r1228, %r1227, %r5537;
	shl.b32 	%r1229, %r144, 4;
	shl.b32 	%r1230, %r1228, 1;
	xor.b32  	%r1231, %r1230, %r1229;
	xor.b32  	%r1232, %r1231, %r1228;
	xor.b32  	%r145, %r1232, %r144;
	add.s32 	%r1233, %r5535, %r145;
	add.s32 	%r1234, %r1233, 724874;
	cvt.rn.f32.u32 	%f519, %r1234;
	fma.rn.f32 	%f520, %f519, 0f2F800000, 0f2F000000;
	mul.f32 	%f521, %f520, %f520;
	fma.rn.f32 	%f522, %f518, %f518, %f521;
	sqrt.rn.f32 	%f523, %f522;
	setp.le.f32 	%p23, %f523, 0f3F800000;
	add.f32 	%f524, %f2731, 0f3F800000;
	selp.f32 	%f2731, %f524, %f2731, %p23;
	setp.eq.s32 	%p24, %r94, 1;
	@%p24 bra 	$L__BB4_55;
	shr.u32 	%r1235, %r5538, 2;
	xor.b32  	%r1236, %r1235, %r5538;
	shl.b32 	%r1237, %r145, 4;
	shl.b32 	%r1238, %r1236, 1;
	xor.b32  	%r1239, %r1237, %r1238;
	xor.b32  	%r1240, %r1239, %r145;
	xor.b32  	%r1241, %r1240, %r1236;
	add.s32 	%r1242, %r5535, %r1241;
	add.s32 	%r1243, %r1242, 1087311;
	cvt.rn.f32.u32 	%f525, %r1243;
	fma.rn.f32 	%f526, %f525, 0f2F800000, 0f2F000000;
	shr.u32 	%r1244, %r5539, 2;
	xor.b32  	%r1245, %r1244, %r5539;
	shl.b32 	%r1246, %r1241, 4;
	shl.b32 	%r1247, %r1245, 1;
	xor.b32  	%r1248, %r1247, %r1246;
	xor.b32  	%r1249, %r1248, %r1245;
	xor.b32  	%r146, %r1249, %r1241;
	add.s32 	%r1250, %r5535, %r146;
	add.s32 	%r1251, %r1250, 1449748;
	cvt.rn.f32.u32 	%f527, %r1251;
	fma.rn.f32 	%f528, %f527, 0f2F800000, 0f2F000000;
	mul.f32 	%f529, %f528, %f528;
	fma.rn.f32 	%f530, %f526, %f526, %f529;
	sqrt.rn.f32 	%f531, %f530;
	setp.le.f32 	%p25, %f531, 0f3F800000;
	add.f32 	%f532, %f2731, 0f3F800000;
	selp.f32 	%f2731, %f532, %f2731, %p25;
	setp.eq.s32 	%p26, %r94, 2;
	@%p26 bra 	$L__BB4_55;
	shr.u32 	%r1252, %r5540, 2;
	xor.b32  	%r1253, %r1252, %r5540;
	shl.b32 	%r1254, %r146, 4;
	shl.b32 	%r1255, %r1253, 1;
	xor.b32  	%r1256, %r1254, %r1255;
	xor.b32  	%r1257, %r1256, %r146;
	xor.b32  	%r1258, %r1257, %r1253;
	add.s32 	%r1259, %r5535, %r1258;
	add.s32 	%r1260, %r1259, 1812185;
	cvt.rn.f32.u32 	%f533, %r1260;
	fma.rn.f32 	%f534, %f533, 0f2F800000, 0f2F000000;
	shr.u32 	%r1261, %r144, 2;
	xor.b32  	%r1262, %r1261, %r144;
	shl.b32 	%r1263, %r1258, 4;
	shl.b32 	%r1264, %r1262, 1;
	xor.b32  	%r1265, %r1264, %r1263;
	xor.b32  	%r1266, %r1265, %r1262;
	xor.b32  	%r1267, %r1266, %r1258;
	add.s32 	%r1268, %r5535, %r1267;
	add.s32 	%r1269, %r1268, 2174622;
	cvt.rn.f32.u32 	%f535, %r1269;
	fma.rn.f32 	%f536, %f535, 0f2F800000, 0f2F000000;
	mul.f32 	%f537, %f536, %f536;
	fma.rn.f32 	%f538, %f534, %f534, %f537;
	sqrt.rn.f32 	%f539, %f538;
	setp.le.f32 	%p27, %f539, 0f3F800000;
	add.f32 	%f540, %f2731, 0f3F800000;
	selp.f32 	%f2731, %f540, %f2731, %p27;
$L__BB4_55:
	setp.lt.u32 	%p28, %r89, 3;
	mul.f32 	%f54, %f2731, 0f40800000;
	add.s32 	%r1272, %r88, 512;
	xor.b32  	%r1273, %r1272, -1429050551;
	mul.lo.s32 	%r1274, %r1273, 1099087573;
	add.s32 	%r5553, %r1274, 5783321;
	xor.b32  	%r5550, %r1274, 362436069;
	add.s32 	%r5549, %r1274, 123456789;
	add.s32 	%r5548, %r1274, -638133224;
	mov.b32 	%r5552, -589760388;
	mov.b32 	%r5551, -123459836;
	mov.f32 	%f2735, 0f00000000;
	@%p28 bra 	$L__BB4_58;
	and.b32  	%r151, %r1020, 2147483644;
	mov.b32 	%r5547, 0;
	mov.b32 	%r5552, -589760388;
	mov.b32 	%r5551, -123459836;
	mov.f32 	%f2735, 0f00000000;
$L__BB4_57:
	shr.u32 	%r1278, %r5549, 2;
	xor.b32  	%r1279, %r1278, %r5549;
	shl.b32 	%r1280, %r5553, 4;
	shl.b32 	%r1281, %r1279, 1;
	xor.b32  	%r1282, %r1280, %r1281;
	xor.b32  	%r1283, %r1282, %r5553;
	xor.b32  	%r1284, %r1283, %r1279;
	add.s32 	%r1285, %r5548, %r1284;
	add.s32 	%r1286, %r1285, 362437;
	cvt.rn.f32.u32 	%f544, %r1286;
	fma.rn.f32 	%f545, %f544, 0f2F800000, 0f2F000000;
	shr.u32 	%r1287, %r5550, 2;
	xor.b32  	%r1288, %r1287, %r5550;
	shl.b32 	%r1289, %r1284, 4;
	shl.b32 	%r1290, %r1288, 1;
	xor.b32  	%r1291, %r1290, %r1289;
	xor.b32  	%r1292, %r1291, %r1288;
	xor.b32  	%r1293, %r1292, %r1284;
	add.s32 	%r1294, %r5548, %r1293;
	add.s32 	%r1295, %r1294, 724874;
	cvt.rn.f32.u32 	%f546, %r1295;
	fma.rn.f32 	%f547, %f546, 0f2F800000, 0f2F000000;
	mul.f32 	%f548, %f547, %f547;
	fma.rn.f32 	%f549, %f545, %f545, %f548;
	sqrt.rn.f32 	%f550, %f549;
	setp.le.f32 	%p29, %f550, 0f3F800000;
	add.f32 	%f551, %f2735, 0f3F800000;
	selp.f32 	%f552, %f551, %f2735, %p29;
	shr.u32 	%r1296, %r5551, 2;
	xor.b32  	%r1297, %r1296, %r5551;
	shl.b32 	%r1298, %r1293, 4;
	shl.b32 	%r1299, %r1297, 1;
	xor.b32  	%r1300, %r1298, %r1299;
	xor.b32  	%r1301, %r1300, %r1293;
	xor.b32  	%r1302, %r1301, %r1297;
	add.s32 	%r1303, %r5548, %r1302;
	add.s32 	%r1304, %r1303, 1087311;
	cvt.rn.f32.u32 	%f553, %r1304;
	fma.rn.f32 	%f554, %f553, 0f2F800000, 0f2F000000;
	shr.u32 	%r1305, %r5552, 2;
	xor.b32  	%r1306, %r1305, %r5552;
	shl.b32 	%r1307, %r1302, 4;
	shl.b32 	%r1308, %r1306, 1;
	xor.b32  	%r1309, %r1308, %r1307;
	xor.b32  	%r1310, %r1309, %r1306;
	xor.b32  	%r5549, %r1310, %r1302;
	add.s32 	%r1311, %r5548, %r5549;
	add.s32 	%r1312, %r1311, 1449748;
	cvt.rn.f32.u32 	%f555, %r1312;
	fma.rn.f32 	%f556, %f555, 0f2F800000, 0f2F000000;
	mul.f32 	%f557, %f556, %f556;
	fma.rn.f32 	%f558, %f554, %f554, %f557;
	sqrt.rn.f32 	%f559, %f558;
	setp.le.f32 	%p30, %f559, 0f3F800000;
	add.f32 	%f560, %f552, 0f3F800000;
	selp.f32 	%f561, %f560, %f552, %p30;
	shr.u32 	%r1313, %r5553, 2;
	xor.b32  	%r1314, %r1313, %r5553;
	shl.b32 	%r1315, %r5549, 4;
	shl.b32 	%r1316, %r1314, 1;
	xor.b32  	%r1317, %r1315, %r1316;
	xor.b32  	%r1318, %r1317, %r5549;
	xor.b32  	%r5550, %r1318, %r1314;
	add.s32 	%r1319, %r5548, %r5550;
	add.s32 	%r1320, %r1319, 1812185;
	cvt.rn.f32.u32 	%f562, %r1320;
	fma.rn.f32 	%f563, %f562, 0f2F800000, 0f2F000000;
	shr.u32 	%r1321, %r1284, 2;
	xor.b32  	%r1322, %r1321, %r1284;
	shl.b32 	%r1323, %r5550, 4;
	shl.b32 	%r1324, %r1322, 1;
	xor.b32  	%r1325, %r1324, %r1323;
	xor.b32  	%r1326, %r1325, %r1322;
	xor.b32  	%r5551, %r1326, %r5550;
	add.s32 	%r1327, %r5548, %r5551;
	add.s32 	%r1328, %r1327, 2174622;
	cvt.rn.f32.u32 	%f564, %r1328;
	fma.rn.f32 	%f565, %f564, 0f2F800000, 0f2F000000;
	mul.f32 	%f566, %f565, %f565;
	fma.rn.f32 	%f567, %f563, %f563, %f566;
	sqrt.rn.f32 	%f568, %f567;
	setp.le.f32 	%p31, %f568, 0f3F800000;
	add.f32 	%f569, %f561, 0f3F800000;
	selp.f32 	%f570, %f569, %f561, %p31;
	shr.u32 	%r1329, %r1293, 2;
	xor.b32  	%r1330, %r1329, %r1293;
	shl.b32 	%r1331, %r5551, 4;
	shl.b32 	%r1332, %r1330, 1;
	xor.b32  	%r1333, %r1331, %r1332;
	xor.b32  	%r1334, %r1333, %r5551;
	xor.b32  	%r5552, %r1334, %r1330;
	add.s32 	%r1335, %r5548, %r5552;
	add.s32 	%r1336, %r1335, 2537059;
	cvt.rn.f32.u32 	%f571, %r1336;
	fma.rn.f32 	%f572, %f571, 0f2F800000, 0f2F000000;
	shr.u32 	%r1337, %r1302, 2;
	xor.b32  	%r1338, %r1337, %r1302;
	shl.b32 	%r1339, %r5552, 4;
	shl.b32 	%r1340, %r1338, 1;
	xor.b32  	%r1341, %r1340, %r1339;
	xor.b32  	%r1342, %r1341, %r1338;
	xor.b32  	%r5553, %r1342, %r5552;
	add.s32 	%r5548, %r5548, 2899496;
	add.s32 	%r1343, %r5553, %r5548;
	cvt.rn.f32.u32 	%f573, %r1343;
	fma.rn.f32 	%f574, %f573, 0f2F800000, 0f2F000000;
	mul.f32 	%f575, %f574, %f574;
	fma.rn.f32 	%f576, %f572, %f572, %f575;
	sqrt.rn.f32 	%f577, %f576;
	setp.le.f32 	%p32, %f577, 0f3F800000;
	add.f32 	%f578, %f570, 0f3F800000;
	selp.f32 	%f2735, %f578, %f570, %p32;
	add.s32 	%r5547, %r5547, 4;
	setp.ne.s32 	%p33, %r5547, %r151;
	@%p33 bra 	$L__BB4_57;
$L__BB4_58:
	setp.eq.s32 	%p34, %r94, 0;
	@%p34 bra 	$L__BB4_62;
	shr.u32 	%r1344, %r5549, 2;
	xor.b32  	%r1345, %r1344, %r5549;
	shl.b32 	%r1346, %r5553, 4;
	shl.b32 	%r1347, %r1345, 1;
	xor.b32  	%r1348, %r1346, %r1347;
	xor.b32  	%r1349, %r1348, %r5553;
	xor.b32  	%r172, %r1349, %r1345;
	add.s32 	%r1350, %r5548, %r172;
	add.s32 	%r1351, %r1350, 362437;
	cvt.rn.f32.u32 	%f579, %r1351;
	fma.rn.f32 	%f580, %f579, 0f2F800000, 0f2F000000;
	shr.u32 	%r1352, %r5550, 2;
	xor.b32  	%r1353, %r1352, %r5550;
	shl.b32 	%r1354, %r172, 4;
	shl.b32 	%r1355, %r1353, 1;
	xor.b32  	%r1356, %r1355, %r1354;
	xor.b32  	%r1357, %r1356, %r1353;
	xor.b32  	%r173, %r1357, %r172;
	add.s32 	%r1358, %r5548, %r173;
	add.s32 	%r1359, %r1358, 724874;
	cvt.rn.f32.u32 	%f581, %r1359;
	fma.rn.f32 	%f582, %f581, 0f2F800000, 0f2F000000;
	mul.f32 	%f583, %f582, %f582;
	fma.rn.f32 	%f584, %f580, %f580, %f583;
	sqrt.rn.f32 	%f585, %f584;
	setp.le.f32 	%p35, %f585, 0f3F800000;
	add.f32 	%f586, %f2735, 0f3F800000;
	selp.f32 	%f2735, %f586, %f2735, %p35;
	setp.eq.s32 	%p36, %r94, 1;
	@%p36 bra 	$L__BB4_62;
	shr.u32 	%r1360, %r5551, 2;
	xor.b32  	%r1361, %r1360, %r5551;
	shl.b32 	%r1362, %r173, 4;
	shl.b32 	%r1363, %r1361, 1;
	xor.b32  	%r1364, %r1362, %r1363;
	xor.b32  	%r1365, %r1364, %r173;
	xor.b32  	%r1366, %r1365, %r1361;
	add.s32 	%r1367, %r5548, %r1366;
	add.s32 	%r1368, %r1367, 1087311;
	cvt.rn.f32.u32 	%f587, %r1368;
	fma.rn.f32 	%f588, %f587, 0f2F800000, 0f2F000000;
	shr.u32 	%r1369, %r5552, 2;
	xor.b32  	%r1370, %r1369, %r5552;
	shl.b32 	%r1371, %r1366, 4;
	shl.b32 	%r1372, %r1370, 1;
	xor.b32  	%r1373, %r1372, %r1371;
	xor.b32  	%r1374, %r1373, %r1370;
	xor.b32  	%r174, %r1374, %r1366;
	add.s32 	%r1375, %r5548, %r174;
	add.s32 	%r1376, %r1375, 1449748;
	cvt.rn.f32.u32 	%f589, %r1376;
	fma.rn.f32 	%f590, %f589, 0f2F800000, 0f2F000000;
	mul.f32 	%f591, %f590, %f590;
	fma.rn.f32 	%f592, %f588, %f588, %f591;
	sqrt.rn.f32 	%f593, %f592;
	setp.le.f32 	%p37, %f593, 0f3F800000;
	add.f32 	%f594, %f2735, 0f3F800000;
	selp.f32 	%f2735, %f594, %f2735, %p37;
	setp.eq.s32 	%p38, %r94, 2;
	@%p38 bra 	$L__BB4_62;
	shr.u32 	%r1377, %r5553, 2;
	xor.b32  	%r1378, %r1377, %r5553;
	shl.b32 	%r1379, %r174, 4;
	shl.b32 	%r1380, %r1378, 1;
	xor.b32  	%r1381, %r1379, %r1380;
	xor.b32  	%r1382, %r1381, %r174;
	xor.b32  	%r1383, %r1382, %r1378;
	add.s32 	%r1384, %r5548, %r1383;
	add.s32 	%r1385, %r1384, 1812185;
	cvt.rn.f32.u32 	%f595, %r1385;
	fma.rn.f32 	%f596, %f595, 0f2F800000, 0f2F000000;
	shr.u32 	%r1386, %r172, 2;
	xor.b32  	%r1387, %r1386, %r172;
	shl.b32 	%r1388, %r1383, 4;
	shl.b32 	%r1389, %r1387, 1;
	xor.b32  	%r1390, %r1389, %r1388;
	xor.b32  	%r1391, %r1390, %r1387;
	xor.b32  	%r1392, %r1391, %r1383;
	add.s32 	%r1393, %r5548, %r1392;
	add.s32 	%r1394, %r1393, 2174622;
	cvt.rn.f32.u32 	%f597, %r1394;
	fma.rn.f32 	%f598, %f597, 0f2F800000, 0f2F000000;
	mul.f32 	%f599, %f598, %f598;
	fma.rn.f32 	%f600, %f596, %f596, %f599;
	sqrt.rn.f32 	%f601, %f600;
	setp.le.f32 	%p39, %f601, 0f3F800000;
	add.f32 	%f602, %f2735, 0f3F800000;
	selp.f32 	%f2735, %f602, %f2735, %p39;
$L__BB4_62:
	setp.lt.u32 	%p40, %r89, 3;
	mul.f32 	%f63, %f2735, 0f40800000;
	add.s32 	%r1397, %r88, 768;
	xor.b32  	%r1398, %r1397, -1429050551;
	mul.lo.s32 	%r1399, %r1398, 1099087573;
	add.s32 	%r5566, %r1399, 5783321;
	xor.b32  	%r5563, %r1399, 362436069;
	add.s32 	%r5562, %r1399, 123456789;
	add.s32 	%r5561, %r1399, -638133224;
	mov.b32 	%r5565, -589760388;
	mov.b32 	%r5564, -123459836;
	mov.f32 	%f2739, 0f00000000;
	@%p40 bra 	$L__BB4_65;
	and.b32  	%r179, %r1020, 2147483644;
	mov.b32 	%r5560, 0;
	mov.b32 	%r5565, -589760388;
	mov.b32 	%r5564, -123459836;
	mov.f32 	%f2739, 0f00000000;
$L__BB4_64:
	shr.u32 	%r1403, %r5562, 2;
	xor.b32  	%r1404, %r1403, %r5562;
	shl.b32 	%r1405, %r5566, 4;
	shl.b32 	%r1406, %r1404, 1;
	xor.b32  	%r1407, %r1405, %r1406;
	xor.b32  	%r1408, %r1407, %r5566;
	xor.b32  	%r1409, %r1408, %r1404;
	add.s32 	%r1410, %r5561, %r1409;
	add.s32 	%r1411, %r1410, 362437;
	cvt.rn.f32.u32 	%f606, %r1411;
	fma.rn.f32 	%f607, %f606, 0f2F800000, 0f2F000000;
	shr.u32 	%r1412, %r5563, 2;
	xor.b32  	%r1413, %r1412, %r5563;
	shl.b32 	%r1414, %r1409, 4;
	shl.b32 	%r1415, %r1413, 1;
	xor.b32  	%r1416, %r1415, %r1414;
	xor.b32  	%r1417, %r1416, %r1413;
	xor.b32  	%r1418, %r1417, %r1409;
	add.s32 	%r1419, %r5561, %r1418;
	add.s32 	%r1420, %r1419, 724874;
	cvt.rn.f32.u32 	%f608, %r1420;
	fma.rn.f32 	%f609, %f608, 0f2F800000, 0f2F000000;
	mul.f32 	%f610, %f609, %f609;
	fma.rn.f32 	%f611, %f607, %f607, %f610;
	sqrt.rn.f32 	%f612, %f611;
	setp.le.f32 	%p41, %f612, 0f3F800000;
	add.f32 	%f613, %f2739, 0f3F800000;
	selp.f32 	%f614, %f613, %f2739, %p41;
	shr.u32 	%r1421, %r5564, 2;
	xor.b32  	%r1422, %r1421, %r5564;
	shl.b32 	%r1423, %r1418, 4;
	shl.b32 	%r1424, %r1422, 1;
	xor.b32  	%r1425, %r1423, %r1424;
	xor.b32  	%r1426, %r1425, %r1418;
	xor.b32  	%r1427, %r1426, %r1422;
	add.s32 	%r1428, %r5561, %r1427;
	add.s32 	%r1429, %r1428, 1087311;
	cvt.rn.f32.u32 	%f615, %r1429;
	fma.rn.f32 	%f616, %f615, 0f2F800000, 0f2F000000;
	shr.u32 	%r1430, %r5565, 2;
	xor.b32  	%r1431, %r1430, %r5565;
	shl.b32 	%r1432, %r1427, 4;
	shl.b32 	%r1433, %r1431, 1;
	xor.b32  	%r1434, %r1433, %r1432;
	xor.b32  	%r1435, %r1434, %r1431;
	xor.b32  	%r5562, %r1435, %r1427;
	add.s32 	%r1436, %r5561, %r5562;
	add.s32 	%r1437, %r1436, 1449748;
	cvt.rn.f32.u32 	%f617, %r1437;
	fma.rn.f32 	%f618, %f617, 0f2F800000, 0f2F000000;
	mul.f32 	%f619, %f618, %f618;
	fma.rn.f32 	%f620, %f616, %f616, %f619;
	sqrt.rn.f32 	%f621, %f620;
	setp.le.f32 	%p42, %f621, 0f3F800000;
	add.f32 	%f622, %f614, 0f3F800000;
	selp.f32 	%f623, %f622, %f614, %p42;
	shr.u32 	%r1438, %r5566, 2;
	xor.b32  	%r1439, %r1438, %r5566;
	shl.b32 	%r1440, %r5562, 4;
	shl.b32 	%r1441, %r1439, 1;
	xor.b32  	%r1442, %r1440, %r1441;
	xor.b32  	%r1443, %r1442, %r5562;
	xor.b32  	%r5563, %r1443, %r1439;
	add.s32 	%r1444, %r5561, %r5563;
	add.s32 	%r1445, %r1444, 1812185;
	cvt.rn.f32.u32 	%f624, %r1445;
	fma.rn.f32 	%f625, %f624, 0f2F800000, 0f2F000000;
	shr.u32 	%r1446, %r1409, 2;
	xor.b32  	%r1447, %r1446, %r1409;
	shl.b32 	%r1448, %r5563, 4;
	shl.b32 	%r1449, %r1447, 1;
	xor.b32  	%r1450, %r1449, %r1448;
	xor.b32  	%r1451, %r1450, %r1447;
	xor.b32  	%r5564, %r1451, %r5563;
	add.s32 	%r1452, %r5561, %r5564;
	add.s32 	%r1453, %r1452, 2174622;
	cvt.rn.f32.u32 	%f626, %r1453;
	fma.rn.f32 	%f627, %f626, 0f2F800000, 0f2F000000;
	mul.f32 	%f628, %f627, %f627;
	fma.rn.f32 	%f629, %f625, %f625, %f628;
	sqrt.rn.f32 	%f630, %f629;
	setp.le.f32 	%p43, %f630, 0f3F800000;
	add.f32 	%f631, %f623, 0f3F800000;
	selp.f32 	%f632, %f631, %f623, %p43;
	shr.u32 	%r1454, %r1418, 2;
	xor.b32  	%r1455, %r1454, %r1418;
	shl.b32 	%r1456, %r5564, 4;
	shl.b32 	%r1457, %r1455, 1;
	xor.b32  	%r1458, %r1456, %r1457;
	xor.b32  	%r1459, %r1458, %r5564;
	xor.b32  	%r5565, %r1459, %r1455;
	add.s32 	%r1460, %r5561, %r5565;
	add.s32 	%r1461, %r1460, 2537059;
	cvt.rn.f32.u32 	%f633, %r1461;
	fma.rn.f32 	%f634, %f633, 0f2F800000, 0f2F000000;
	shr.u32 	%r1462, %r1427, 2;
	xor.b32  	%r1463, %r1462, %r1427;
	shl.b32 	%r1464, %r5565, 4;
	shl.b32 	%r1465, %r1463, 1;
	xor.b32  	%r1466, %r1465, %r1464;
	xor.b32  	%r1467, %r1466, %r1463;
	xor.b32  	%r5566, %r1467, %r5565;
	add.s32 	%r5561, %r5561, 2899496;
	add.s32 	%r1468, %r5566, %r5561;
	cvt.rn.f32.u32 	%f635, %r1468;
	fma.rn.f32 	%f636, %f635, 0f2F800000, 0f2F000000;
	mul.f32 	%f637, %f636, %f636;
	fma.rn.f32 	%f638, %f634, %f634, %f637;
	sqrt.rn.f32 	%f639, %f638;
	setp.le.f32 	%p44, %f639, 0f3F800000;
	add.f32 	%f640, %f632, 0f3F800000;
	selp.f32 	%f2739, %f640, %f632, %p44;
	add.s32 	%r5560, %r5560, 4;
	setp.ne.s32 	%p45, %r5560, %r179;
	@%p45 bra 	$L__BB4_64;
$L__BB4_65:
	setp.eq.s32 	%p46, %r94, 0;
	@%p46 bra 	$L__BB4_69;
	shr.u32 	%r1469, %r5562, 2;
	xor.b32  	%r1470, %r1469, %r5562;
	shl.b32 	%r1471, %r5566, 4;
	shl.b32 	%r1472, %r1470, 1;
	xor.b32  	%r1473, %r1471, %r1472;
	xor.b32  	%r1474, %r1473, %r5566;
	xor.b32  	%r200, %r1474, %r1470;
	add.s32 	%r1475, %r5561, %r200;
	add.s32 	%r1476, %r1475, 362437;
	cvt.rn.f32.u32 	%f641, %r1476;
	fma.rn.f32 	%f642, %f641, 0f2F800000, 0f2F000000;
	shr.u32 	%r1477, %r5563, 2;
	xor.b32  	%r1478, %r1477, %r5563;
	shl.b32 	%r1479, %r200, 4;
	shl.b32 	%r1480, %r1478, 1;
	xor.b32  	%r1481, %r1480, %r1479;
	xor.b32  	%r1482, %r1481, %r1478;
	xor.b32  	%r201, %r1482, %r200;
	add.s32 	%r1483, %r5561, %r201;
	add.s32 	%r1484, %r1483, 724874;
	cvt.rn.f32.u32 	%f643, %r1484;
	fma.rn.f32 	%f644, %f643, 0f2F800000, 0f2F000000;
	mul.f32 	%f645, %f644, %f644;
	fma.rn.f32 	%f646, %f642, %f642, %f645;
	sqrt.rn.f32 	%f647, %f646;
	setp.le.f32 	%p47, %f647, 0f3F800000;
	add.f32 	%f648, %f2739, 0f3F800000;
	selp.f32 	%f2739, %f648, %f2739, %p47;
	setp.eq.s32 	%p48, %r94, 1;
	@%p48 bra 	$L__BB4_69;
	shr.u32 	%r1485, %r5564, 2;
	xor.b32  	%r1486, %r1485, %r5564;
	shl.b32 	%r1487, %r201, 4;
	shl.b32 	%r1488, %r1486, 1;
	xor.b32  	%r1489, %r1487, %r1488;
	xor.b32  	%r1490, %r1489, %r201;
	xor.b32  	%r1491, %r1490, %r1486;
	add.s32 	%r1492, %r5561, %r1491;
	add.s32 	%r1493, %r1492, 1087311;
	cvt.rn.f32.u32 	%f649, %r1493;
	fma.rn.f32 	%f650, %f649, 0f2F800000, 0f2F000000;
	shr.u32 	%r1494, %r5565, 2;
	xor.b32  	%r1495, %r1494, %r5565;
	shl.b32 	%r1496, %r1491, 4;
	shl.b32 	%r1497, %r1495, 1;
	xor.b32  	%r1498, %r1497, %r1496;
	xor.b32  	%r1499, %r1498, %r1495;
	xor.b32  	%r202, %r1499, %r1491;
	add.s32 	%r1500, %r5561, %r202;
	add.s32 	%r1501, %r1500, 1449748;
	cvt.rn.f32.u32 	%f651, %r1501;
	fma.rn.f32 	%f652, %f651, 0f2F800000, 0f2F000000;
	mul.f32 	%f653, %f652, %f652;
	fma.rn.f32 	%f654, %f650, %f650, %f653;
	sqrt.rn.f32 	%f655, %f654;
	setp.le.f32 	%p49, %f655, 0f3F800000;
	add.f32 	%f656, %f2739, 0f3F800000;
	selp.f32 	%f2739, %f656, %f2739, %p49;
	setp.eq.s32 	%p50, %r94, 2;
	@%p50 bra 	$L__BB4_69;
	shr.u32 	%r1502, %r5566, 2;
	xor.b32  	%r1503, %r1502, %r5566;
	shl.b32 	%r1504, %r202, 4;
	shl.b32 	%r1505, %r1503, 1;
	xor.b32  	%r1506, %r1504, %r1505;
	xor.b32  	%r1507, %r1506, %r202;
	xor.b32  	%r1508, %r1507, %r1503;
	add.s32 	%r1509, %r5561, %r1508;
	add.s32 	%r1510, %r1509, 1812185;
	cvt.rn.f32.u32 	%f657, %r1510;
	fma.rn.f32 	%f658, %f657, 0f2F800000, 0f2F000000;
	shr.u32 	%r1511, %r200, 2;
	xor.b32  	%r1512, %r1511, %r200;
	shl.b32 	%r1513, %r1508, 4;
	shl.b32 	%r1514, %r1512, 1;
	xor.b32  	%r1515, %r1514, %r1513;
	xor.b32  	%r1516, %r1515, %r1512;
	xor.b32  	%r1517, %r1516, %r1508;
	add.s32 	%r1518, %r5561, %r1517;
	add.s32 	%r1519, %r1518, 2174622;
	cvt.rn.f32.u32 	%f659, %r1519;
	fma.rn.f32 	%f660, %f659, 0f2F800000, 0f2F000000;
	mul.f32 	%f661, %f660, %f660;
	fma.rn.f32 	%f662, %f658, %f658, %f661;
	sqrt.rn.f32 	%f663, %f662;
	setp.le.f32 	%p51, %f663, 0f3F800000;
	add.f32 	%f664, %f2739, 0f3F800000;
	selp.f32 	%f2739, %f664, %f2739, %p51;
$L__BB4_69:
	setp.lt.u32 	%p52, %r89, 3;
	mul.f32 	%f72, %f2739, 0f40800000;
	add.s32 	%r1522, %r88, 1024;
	xor.b32  	%r1523, %r1522, -1429050551;
	mul.lo.s32 	%r1524, %r1523, 1099087573;
	add.s32 	%r5579, %r1524, 5783321;
	xor.b32  	%r5576, %r1524, 362436069;
	add.s32 	%r5575, %r1524, 123456789;
	add.s32 	%r5574, %r1524, -638133224;
	mov.b32 	%r5578, -589760388;
	mov.b32 	%r5577, -123459836;
	mov.f32 	%f2743, 0f00000000;
	@%p52 bra 	$L__BB4_72;
	and.b32  	%r207, %r1020, 2147483644;
	mov.b32 	%r5573, 0;
	mov.b32 	%r5578, -589760388;
	mov.b32 	%r5577, -123459836;
	mov.f32 	%f2743, 0f00000000;
$L__BB4_71:
	shr.u32 	%r1528, %r5575, 2;
	xor.b32  	%r1529, %r1528, %r5575;
	shl.b32 	%r1530, %r5579, 4;
	shl.b32 	%r1531, %r1529, 1;
	xor.b32  	%r1532, %r1530, %r1531;
	xor.b32  	%r1533, %r1532, %r5579;
	xor.b32  	%r1534, %r1533, %r1529;
	add.s32 	%r1535, %r5574, %r1534;
	add.s32 	%r1536, %r1535, 362437;
	cvt.rn.f32.u32 	%f668, %r1536;
	fma.rn.f32 	%f669, %f668, 0f2F800000, 0f2F000000;
	shr.u32 	%r1537, %r5576, 2;
	xor.b32  	%r1538, %r1537, %r5576;
	shl.b32 	%r1539, %r1534, 4;
	shl.b32 	%r1540, %r1538, 1;
	xor.b32  	%r1541, %r1540, %r1539;
	xor.b32  	%r1542, %r1541, %r1538;
	xor.b32  	%r1543, %r1542, %r1534;
	add.s32 	%r1544, %r5574, %r1543;
	add.s32 	%r1545, %r1544, 724874;
	cvt.rn.f32.u32 	%f670, %r1545;
	fma.rn.f32 	%f671, %f670, 0f2F800000, 0f2F000000;
	mul.f32 	%f672, %f671, %f671;
	fma.rn.f32 	%f673, %f669, %f669, %f672;
	sqrt.rn.f32 	%f674, %f673;
	setp.le.f32 	%p53, %f674, 0f3F800000;
	add.f32 	%f675, %f2743, 0f3F800000;
	selp.f32 	%f676, %f675, %f2743, %p53;
	shr.u32 	%r1546, %r5577, 2;
	xor.b32  	%r1547, %r1546, %r5577;
	shl.b32 	%r1548, %r1543, 4;
	shl.b32 	%r1549, %r1547, 1;
	xor.b32  	%r1550, %r1548, %r1549;
	xor.b32  	%r1551, %r1550, %r1543;
	xor.b32  	%r1552, %r1551, %r1547;
	add.s32 	%r1553, %r5574, %r1552;
	add.s32 	%r1554, %r1553, 1087311;
	cvt.rn.f32.u32 	%f677, %r1554;
	fma.rn.f32 	%f678, %f677, 0f2F800000, 0f2F000000;
	shr.u32 	%r1555, %r5578, 2;
	xor.b32  	%r1556, %r1555, %r5578;
	shl.b32 	%r1557, %r1552, 4;
	shl.b32 	%r1558, %r1556, 1;
	xor.b32  	%r1559, %r1558, %r1557;
	xor.b32  	%r1560, %r1559, %r1556;
	xor.b32  	%r5575, %r1560, %r1552;
	add.s32 	%r1561, %r5574, %r5575;
	add.s32 	%r1562, %r1561, 1449748;
	cvt.rn.f32.u32 	%f679, %r1562;
	fma.rn.f32 	%f680, %f679, 0f2F800000, 0f2F000000;
	mul.f32 	%f681, %f680, %f680;
	fma.rn.f32 	%f682, %f678, %f678, %f681;
	sqrt.rn.f32 	%f683, %f682;
	setp.le.f32 	%p54, %f683, 0f3F800000;
	add.f32 	%f684, %f676, 0f3F800000;
	selp.f32 	%f685, %f684, %f676, %p54;
	shr.u32 	%r1563, %r5579, 2;
	xor.b32  	%r1564, %r1563, %r5579;
	shl.b32 	%r1565, %r5575, 4;
	shl.b32 	%r1566, %r1564, 1;
	xor.b32  	%r1567, %r1565, %r1566;
	xor.b32  	%r1568, %r1567, %r5575;
	xor.b32  	%r5576, %r1568, %r1564;
	add.s32 	%r1569, %r5574, %r5576;
	add.s32 	%r1570, %r1569, 1812185;
	cvt.rn.f32.u32 	%f686, %r1570;
	fma.rn.f32 	%f687, %f686, 0f2F800000, 0f2F000000;
	shr.u32 	%r1571, %r1534, 2;
	xor.b32  	%r1572, %r1571, %r1534;
	shl.b32 	%r1573, %r5576, 4;
	shl.b32 	%r1574, %r1572, 1;
	xor.b32  	%r1575, %r1574, %r1573;
	xor.b32  	%r1576, %r1575, %r1572;
	xor.b32  	%r5577, %r1576, %r5576;
	add.s32 	%r1577, %r5574, %r5577;
	add.s32 	%r1578, %r1577, 2174622;
	cvt.rn.f32.u32 	%f688, %r1578;
	fma.rn.f32 	%f689, %f688, 0f2F800000, 0f2F000000;
	mul.f32 	%f690, %f689, %f689;
	fma.rn.f32 	%f691, %f687, %f687, %f690;
	sqrt.rn.f32 	%f692, %f691;
	setp.le.f32 	%p55, %f692, 0f3F800000;
	add.f32 	%f693, %f685, 0f3F800000;
	selp.f32 	%f694, %f693, %f685, %p55;
	shr.u32 	%r1579, %r1543, 2;
	xor.b32  	%r1580, %r1579, %r1543;
	shl.b32 	%r1581, %r5577, 4;
	shl.b32 	%r1582, %r1580, 1;
	xor.b32  	%r1583, %r1581, %r1582;
	xor.b32  	%r1584, %r1583, %r5577;
	xor.b32  	%r5578, %r1584, %r1580;
	add.s32 	%r1585, %r5574, %r5578;
	add.s32 	%r1586, %r1585, 2537059;
	cvt.rn.f32.u32 	%f695, %r1586;
	fma.rn.f32 	%f696, %f695, 0f2F800000, 0f2F000000;
	shr.u32 	%r1587, %r1552, 2;
	xor.b32  	%r1588, %r1587, %r1552;
	shl.b32 	%r1589, %r5578, 4;
	shl.b32 	%r1590, %r1588, 1;
	xor.b32  	%r1591, %r1590, %r1589;
	xor.b32  	%r1592, %r1591, %r1588;
	xor.b32  	%r5579, %r1592, %r5578;
	add.s32 	%r5574, %r5574, 2899496;
	add.s32 	%r1593, %r5579, %r5574;
	cvt.rn.f32.u32 	%f697, %r1593;
	fma.rn.f32 	%f698, %f697, 0f2F800000, 0f2F000000;
	mul.f32 	%f699, %f698, %f698;
	fma.rn.f32 	%f700, %f696, %f696, %f699;
	sqrt.rn.f32 	%f701, %f700;
	setp.le.f32 	%p56, %f701, 0f3F800000;
	add.f32 	%f702, %f694, 0f3F800000;
	selp.f32 	%f2743, %f702, %f694, %p56;
	add.s32 	%r5573, %r5573, 4;
	setp.ne.s32 	%p57, %r5573, %r207;
	@%p57 bra 	$L__BB4_71;
$L__BB4_72:
	setp.eq.s32 	%p58, %r94, 0;
	@%p58 bra 	$L__BB4_76;
	shr.u32 	%r1594, %r5575, 2;
	xor.b32  	%r1595, %r1594, %r5575;
	shl.b32 	%r1596, %r5579, 4;
	shl.b32 	%r1597, %r1595, 1;
	xor.b32  	%r1598, %r1596, %r1597;
	xor.b32  	%r1599, %r1598, %r5579;
	xor.b32  	%r228, %r1599, %r1595;
	add.s32 	%r1600, %r5574, %r228;
	add.s32 	%r1601, %r1600, 362437;
	cvt.rn.f32.u32 	%f703, %r1601;
	fma.rn.f32 	%f704, %f703, 0f2F800000, 0f2F000000;
	shr.u32 	%r1602, %r5576, 2;
	xor.b32  	%r1603, %r1602, %r5576;
	shl.b32 	%r1604, %r228, 4;
	shl.b32 	%r1605, %r1603, 1;
	xor.b32  	%r1606, %r1605, %r1604;
	xor.b32  	%r1607, %r1606, %r1603;
	xor.b32  	%r229, %r1607, %r228;
	add.s32 	%r1608, %r5574, %r229;
	add.s32 	%r1609, %r1608, 724874;
	cvt.rn.f32.u32 	%f705, %r1609;
	fma.rn.f32 	%f706, %f705, 0f2F800000, 0f2F000000;
	mul.f32 	%f707, %f706, %f706;
	fma.rn.f32 	%f708, %f704, %f704, %f707;
	sqrt.rn.f32 	%f709, %f708;
	setp.le.f32 	%p59, %f709, 0f3F800000;
	add.f32 	%f710, %f2743, 0f3F800000;
	selp.f32 	%f2743, %f710, %f2743, %p59;
	setp.eq.s32 	%p60, %r94, 1;
	@%p60 bra 	$L__BB4_76;
	shr.u32 	%r1610, %r5577, 2;
	xor.b32  	%r1611, %r1610, %r5577;
	shl.b32 	%r1612, %r229, 4;
	shl.b32 	%r1613, %r1611, 1;
	xor.b32  	%r1614, %r1612, %r1613;
	xor.b32  	%r1615, %r1614, %r229;
	xor.b32  	%r1616, %r1615, %r1611;
	add.s32 	%r1617, %r5574, %r1616;
	add.s32 	%r1618, %r1617, 1087311;
	cvt.rn.f32.u32 	%f711, %r1618;
	fma.rn.f32 	%f712, %f711, 0f2F800000, 0f2F000000;
	shr.u32 	%r1619, %r5578, 2;
	xor.b32  	%r1620, %r1619, %r5578;
	shl.b32 	%r1621, %r1616, 4;
	shl.b32 	%r1622, %r1620, 1;
	xor.b32  	%r1623, %r1622, %r1621;
	xor.b32  	%r1624, %r1623, %r1620;
	xor.b32  	%r230, %r1624, %r1616;
	add.s32 	%r1625, %r5574, %r230;
	add.s32 	%r1626, %r1625, 1449748;
	cvt.rn.f32.u32 	%f713, %r1626;
	fma.rn.f32 	%f714, %f713, 0f2F800000, 0f2F000000;
	mul.f32 	%f715, %f714, %f714;
	fma.rn.f32 	%f716, %f712, %f712, %f715;
	sqrt.rn.f32 	%f717, %f716;
	setp.le.f32 	%p61, %f717, 0f3F800000;
	add.f32 	%f718, %f2743, 0f3F800000;
	selp.f32 	%f2743, %f718, %f2743, %p61;
	setp.eq.s32 	%p62, %r94, 2;
	@%p62 bra 	$L__BB4_76;
	shr.u32 	%r1627, %r5579, 2;
	xor.b32  	%r1628, %r1627, %r5579;
	shl.b32 	%r1629, %r230, 4;
	shl.b32 	%r1630, %r1628, 1;
	xor.b32  	%r1631, %r1629, %r1630;
	xor.b32  	%r1632, %r1631, %r230;
	xor.b32  	%r1633, %r1632, %r1628;
	add.s32 	%r1634, %r5574, %r1633;
	add.s32 	%r1635, %r1634, 1812185;
	cvt.rn.f32.u32 	%f719, %r1635;
	fma.rn.f32 	%f720, %f719, 0f2F800000, 0f2F000000;
	shr.u32 	%r1636, %r228, 2;
	xor.b32  	%r1637, %r1636, %r228;
	shl.b32 	%r1638, %r1633, 4;
	shl.b32 	%r1639, %r1637, 1;
	xor.b32  	%r1640, %r1639, %r1638;
	xor.b32  	%r1641, %r1640, %r1637;
	xor.b32  	%r1642, %r1641, %r1633;
	add.s32 	%r1643, %r5574, %r1642;
	add.s32 	%r1644, %r1643, 2174622;
	cvt.rn.f32.u32 	%f721, %r1644;
	fma.rn.f32 	%f722, %f721, 0f2F800000, 0f2F000000;
	mul.f32 	%f723, %f722, %f722;
	fma.rn.f32 	%f724, %f720, %f720, %f723;
	sqrt.rn.f32 	%f725, %f724;
	setp.le.f32 	%p63, %f725, 0f3F800000;
	add.f32 	%f726, %f2743, 0f3F800000;
	selp.f32 	%f2743, %f726, %f2743, %p63;
$L__BB4_76:
	setp.lt.u32 	%p64, %r89, 3;
	mul.f32 	%f81, %f2743, 0f40800000;
	add.s32 	%r1647, %r88, 1280;
	xor.b32  	%r1648, %r1647, -1429050551;
	mul.lo.s32 	%r1649, %r1648, 1099087573;
	add.s32 	%r5592, %r1649, 5783321;
	xor.b32  	%r5589, %r1649, 362436069;
	add.s32 	%r5588, %r1649, 123456789;
	add.s32 	%r5587, %r1649, -638133224;
	mov.b32 	%r5591, -589760388;
	mov.b32 	%r5590, -123459836;
	mov.f32 	%f2747, 0f00000000;
	@%p64 bra 	$L__BB4_79;
	and.b32  	%r235, %r1020, 2147483644;
	mov.b32 	%r5586, 0;
	mov.b32 	%r5591, -589760388;
	mov.b32 	%r5590, -123459836;
	mov.f32 	%f2747, 0f00000000;
$L__BB4_78:
	shr.u32 	%r1653, %r5588, 2;
	xor.b32  	%r1654, %r1653, %r5588;
	shl.b32 	%r1655, %r5592, 4;
	shl.b32 	%r1656, %r1654, 1;
	xor.b32  	%r1657, %r1655, %r1656;
	xor.b32  	%r1658, %r1657, %r5592;
	xor.b32  	%r1659, %r1658, %r1654;
	add.s32 	%r1660, %r5587, %r1659;
	add.s32 	%r1661, %r1660, 362437;
	cvt.rn.f32.u32 	%f730, %r1661;
	fma.rn.f32 	%f731, %f730, 0f2F800000, 0f2F000000;
	shr.u32 	%r1662, %r5589, 2;
	xor.b32  	%r1663, %r1662, %r5589;
	shl.b32 	%r1664, %r1659, 4;
	shl.b32 	%r1665, %r1663, 1;
	xor.b32  	%r1666, %r1665, %r1664;
	xor.b32  	%r1667, %r1666, %r1663;
	xor.b32  	%r1668, %r1667, %r1659;
	add.s32 	%r1669, %r5587, %r1668;
	add.s32 	%r1670, %r1669, 724874;
	cvt.rn.f32.u32 	%f732, %r1670;
	fma.rn.f32 	%f733, %f732, 0f2F800000, 0f2F000000;
	mul.f32 	%f734, %f733, %f733;
	fma.rn.f32 	%f735, %f731, %f731, %f734;
	sqrt.rn.f32 	%f736, %f735;
	setp.le.f32 	%p65, %f736, 0f3F800000;
	add.f32 	%f737, %f2747, 0f3F800000;
	selp.f32 	%f738, %f737, %f2747, %p65;
	shr.u32 	%r1671, %r5590, 2;
	xor.b32  	%r1672, %r1671, %r5590;
	shl.b32 	%r1673, %r1668, 4;
	shl.b32 	%r1674, %r1672, 1;
	xor.b32  	%r1675, %r1673, %r1674;
	xor.b32  	%r1676, %r1675, %r1668;
	xor.b32  	%r1677, %r1676, %r1672;
	add.s32 	%r1678, %r5587, %r1677;
	add.s32 	%r1679, %r1678, 1087311;
	cvt.rn.f32.u32 	%f739, %r1679;
	fma.rn.f32 	%f740, %f739, 0f2F800000, 0f2F000000;
	shr.u32 	%r1680, %r5591, 2;
	xor.b32  	%r1681, %r1680, %r5591;
	shl.b32 	%r1682, %r1677, 4;
	shl.b32 	%r1683, %r1681, 1;
	xor.b32  	%r1684, %r1683, %r1682;
	xor.b32  	%r1685, %r1684, %r1681;
	xor.b32  	%r5588, %r1685, %r1677;
	add.s32 	%r1686, %r5587, %r5588;
	add.s32 	%r1687, %r1686, 1449748;
	cvt.rn.f32.u32 	%f741, %r1687;
	fma.rn.f32 	%f742, %f741, 0f2F800000, 0f2F000000;
	mul.f32 	%f743, %f742, %f742;
	fma.rn.f32 	%f744, %f740, %f740, %f743;
	sqrt.rn.f32 	%f745, %f744;
	setp.le.f32 	%p66, %f745, 0f3F800000;
	add.f32 	%f746, %f738, 0f3F800000;
	selp.f32 	%f747, %f746, %f738, %p66;
	shr.u32 	%r1688, %r5592, 2;
	xor.b32  	%r1689, %r1688, %r5592;
	shl.b32 	%r1690, %r5588, 4;
	shl.b32 	%r1691, %r1689, 1;
	xor.b32  	%r1692, %r1690, %r1691;
	xor.b32  	%r1693, %r1692, %r5588;
	xor.b32  	%r5589, %r1693, %r1689;
	add.s32 	%r1694, %r5587, %r5589;
	add.s32 	%r1695, %r1694, 1812185;
	cvt.rn.f32.u32 	%f748, %r1695;
	fma.rn.f32 	%f749, %f748, 0f2F800000, 0f2F000000;
	shr.u32 	%r1696, %r1659, 2;
	xor.b32  	%r1697, %r1696, %r1659;
	shl.b32 	%r1698, %r5589, 4;
	shl.b32 	%r1699, %r1697, 1;
	xor.b32  	%r1700, %r1699, %r1698;
	xor.b32  	%r1701, %r1700, %r1697;
	xor.b32  	%r5590, %r1701, %r5589;
	add.s32 	%r1702, %r5587, %r5590;
	add.s32 	%r1703, %r1702, 2174622;
	cvt.rn.f32.u32 	%f750, %r1703;
	fma.rn.f32 	%f751, %f750, 0f2F800000, 0f2F000000;
	mul.f32 	%f752, %f751, %f751;
	fma.rn.f32 	%f753, %f749, %f749, %f752;
	sqrt.rn.f32 	%f754, %f753;
	setp.le.f32 	%p67, %f754, 0f3F800000;
	add.f32 	%f755, %f747, 0f3F800000;
	selp.f32 	%f756, %f755, %f747, %p67;
	shr.u32 	%r1704, %r1668, 2;
	xor.b32  	%r1705, %r1704, %r1668;
	shl.b32 	%r1706, %r5590, 4;
	shl.b32 	%r1707, %r1705, 1;
	xor.b32  	%r1708, %r1706, %r1707;
	xor.b32  	%r1709, %r1708, %r5590;
	xor.b32  	%r5591, %r1709, %r1705;
	add.s32 	%r1710, %r5587, %r5591;
	add.s32 	%r1711, %r1710, 2537059;
	cvt.rn.f32.u32 	%f757, %r1711;
	fma.rn.f32 	%f758, %f757, 0f2F800000, 0f2F000000;
	shr.u32 	%r1712, %r1677, 2;
	xor.b32  	%r1713, %r1712, %r1677;
	shl.b32 	%r1714, %r5591, 4;
	shl.b32 	%r1715, %r1713, 1;
	xor.b32  	%r1716, %r1715, %r1714;
	xor.b32  	%r1717, %r1716, %r1713;
	xor.b32  	%r5592, %r1717, %r5591;
	add.s32 	%r5587, %r5587, 2899496;
	add.s32 	%r1718, %r5592, %r5587;
	cvt.rn.f32.u32 	%f759, %r1718;
	fma.rn.f32 	%f760, %f759, 0f2F800000, 0f2F000000;
	mul.f32 	%f761, %f760, %f760;
	fma.rn.f32 	%f762, %f758, %f758, %f761;
	sqrt.rn.f32 	%f763, %f762;
	setp.le.f32 	%p68, %f763, 0f3F800000;
	add.f32 	%f764, %f756, 0f3F800000;
	selp.f32 	%f2747, %f764, %f756, %p68;
	add.s32 	%r5586, %r5586, 4;
	setp.ne.s32 	%p69, %r5586, %r235;
	@%p69 bra 	$L__BB4_78;
$L__BB4_79:
	setp.eq.s32 	%p70, %r94, 0;
	@%p70 bra 	$L__BB4_83;
	shr.u32 	%r1719, %r5588, 2;
	xor.b32  	%r1720, %r1719, %r5588;
	shl.b32 	%r1721, %r5592, 4;
	shl.b32 	%r1722, %r1720, 1;
	xor.b32  	%r1723, %r1721, %r1722;
	xor.b32  	%r1724, %r1723, %r5592;
	xor.b32  	%r256, %r1724, %r1720;
	add.s32 	%r1725, %r5587, %r256;
	add.s32 	%r1726, %r1725, 362437;
	cvt.rn.f32.u32 	%f765, %r1726;
	fma.rn.f32 	%f766, %f765, 0f2F800000, 0f2F000000;
	shr.u32 	%r1727, %r5589, 2;
	xor.b32  	%r1728, %r1727, %r5589;
	shl.b32 	%r1729, %r256, 4;
	shl.b32 	%r1730, %r1728, 1;
	xor.b32  	%r1731, %r1730, %r1729;
	xor.b32  	%r1732, %r1731, %r1728;
	xor.b32  	%r257, %r1732, %r256;
	add.s32 	%r1733, %r5587, %r257;
	add.s32 	%r1734, %r1733, 724874;
	cvt.rn.f32.u32 	%f767, %r1734;
	fma.rn.f32 	%f768, %f767, 0f2F800000, 0f2F000000;
	mul.f32 	%f769, %f768, %f768;
	fma.rn.f32 	%f770, %f766, %f766, %f769;
	sqrt.rn.f32 	%f771, %f770;
	setp.le.f32 	%p71, %f771, 0f3F800000;
	add.f32 	%f772, %f2747, 0f3F800000;
	selp.f32 	%f2747, %f772, %f2747, %p71;
	setp.eq.s32 	%p72, %r94, 1;
	@%p72 bra 	$L__BB4_83;
	shr.u32 	%r1735, %r5590, 2;
	xor.b32  	%r1736, %r1735, %r5590;
	shl.b32 	%r1737, %r257, 4;
	shl.b32 	%r1738, %r1736, 1;
	xor.b32  	%r1739, %r1737, %r1738;
	xor.b32  	%r1740, %r1739, %r257;
	xor.b32  	%r1741, %r1740, %r1736;
	add.s32 	%r1742, %r5587, %r1741;
	add.s32 	%r1743, %r1742, 1087311;
	cvt.rn.f32.u32 	%f773, %r1743;
	fma.rn.f32 	%f774, %f773, 0f2F800000, 0f2F000000;
	shr.u32 	%r1744, %r5591, 2;
	xor.b32  	%r1745, %r1744, %r5591;
	shl.b32 	%r1746, %r1741, 4;
	shl.b32 	%r1747, %r1745, 1;
	xor.b32  	%r1748, %r1747, %r1746;
	xor.b32  	%r1749, %r1748, %r1745;
	xor.b32  	%r258, %r1749, %r1741;
	add.s32 	%r1750, %r5587, %r258;
	add.s32 	%r1751, %r1750, 1449748;
	cvt.rn.f32.u32 	%f775, %r1751;
	fma.rn.f32 	%f776, %f775, 0f2F800000, 0f2F000000;
	mul.f32 	%f777, %f776, %f776;
	fma.rn.f32 	%f778, %f774, %f774, %f777;
	sqrt.rn.f32 	%f779, %f778;
	setp.le.f32 	%p73, %f779, 0f3F800000;
	add.f32 	%f780, %f2747, 0f3F800000;
	selp.f32 	%f2747, %f780, %f2747, %p73;
	setp.eq.s32 	%p74, %r94, 2;
	@%p74 bra 	$L__BB4_83;
	shr.u32 	%r1752, %r5592, 2;
	xor.b32  	%r1753, %r1752, %r5592;
	shl.b32 	%r1754, %r258, 4;
	shl.b32 	%r1755, %r1753, 1;
	xor.b32  	%r1756, %r1754, %r1755;
	xor.b32  	%r1757, %r1756, %r258;
	xor.b32  	%r1758, %r1757, %r1753;
	add.s32 	%r1759, %r5587, %r1758;
	add.s32 	%r1760, %r1759, 1812185;
	cvt.rn.f32.u32 	%f781, %r1760;
	fma.rn.f32 	%f782, %f781, 0f2F800000, 0f2F000000;
	shr.u32 	%r1761, %r256, 2;
	xor.b32  	%r1762, %r1761, %r256;
	shl.b32 	%r1763, %r1758, 4;
	shl.b32 	%r1764, %r1762, 1;
	xor.b32  	%r1765, %r1764, %r1763;
	xor.b32  	%r1766, %r1765, %r1762;
	xor.b32  	%r1767, %r1766, %r1758;
	add.s32 	%r1768, %r5587, %r1767;
	add.s32 	%r1769, %r1768, 2174622;
	cvt.rn.f32.u32 	%f783, %r1769;
	fma.rn.f32 	%f784, %f783, 0f2F800000, 0f2F000000;
	mul.f32 	%f785, %f784, %f784;
	fma.rn.f32 	%f786, %f782, %f782, %f785;
	sqrt.rn.f32 	%f787, %f786;
	setp.le.f32 	%p75, %f787, 0f3F800000;
	add.f32 	%f788, %f2747, 0f3F800000;
	selp.f32 	%f2747, %f788, %f2747, %p75;
$L__BB4_83:
	setp.lt.u32 	%p76, %r89, 3;
	mul.f32 	%f90, %f2747, 0f40800000;
	add.s32 	%r1772, %r88, 1536;
	xor.b32  	%r1773, %r1772, -1429050551;
	mul.lo.s32 	%r1774, %r1773, 1099087573;
	add.s32 	%r5605, %r1774, 5783321;
	xor.b32  	%r5602, %r1774, 362436069;
	add.s32 	%r5601, %r1774, 123456789;
	add.s32 	%r5600, %r1774, -638133224;
	mov.b32 	%r5604, -589760388;
	mov.b32 	%r5603, -123459836;
	mov.f32 	%f2751, 0f00000000;
	@%p76 bra 	$L__BB4_86;
	and.b32  	%r263, %r1020, 2147483644;
	mov.b32 	%r5599, 0;
	mov.b32 	%r5604, -589760388;
	mov.b32 	%r5603, -123459836;
	mov.f32 	%f2751, 0f00000000;
$L__BB4_85:
	shr.u32 	%r1778, %r5601, 2;
	xor.b32  	%r1779, %r1778, %r5601;
	shl.b32 	%r1780, %r5605, 4;
	shl.b32 	%r1781, %r1779, 1;
	xor.b32  	%r1782, %r1780, %r1781;
	xor.b32  	%r1783, %r1782, %r5605;
	xor.b32  	%r1784, %r1783, %r1779;
	add.s32 	%r1785, %r5600, %r1784;
	add.s32 	%r1786, %r1785, 362437;
	cvt.rn.f32.u32 	%f792, %r1786;
	fma.rn.f32 	%f793, %f792, 0f2F800000, 0f2F000000;
	shr.u32 	%r1787, %r5602, 2;
	xor.b32  	%r1788, %r1787, %r5602;
	shl.b32 	%r1789, %r1784, 4;
	shl.b32 	%r1790, %r1788, 1;
	xor.b32  	%r1791, %r1790, %r1789;
	xor.b32  	%r1792, %r1791, %r1788;
	xor.b32  	%r1793, %r1792, %r1784;
	add.s32 	%r1794, %r5600, %r1793;
	add.s32 	%r1795, %r1794, 724874;
	cvt.rn.f32.u32 	%f794, %r1795;
	fma.rn.f32 	%f795, %f794, 0f2F800000, 0f2F000000;
	mul.f32 	%f796, %f795, %f795;
	fma.rn.f32 	%f797, %f793, %f793, %f796;
	sqrt.rn.f32 	%f798, %f797;
	setp.le.f32 	%p77, %f798, 0f3F800000;
	add.f32 	%f799, %f2751, 0f3F800000;
	selp.f32 	%f800, %f799, %f2751, %p77;
	shr.u32 	%r1796, %r5603, 2;
	xor.b32  	%r1797, %r1796, %r5603;
	shl.b32 	%r1798, %r1793, 4;
	shl.b32 	%r1799, %r1797, 1;
	xor.b32  	%r1800, %r1798, %r1799;
	xor.b32  	%r1801, %r1800, %r1793;
	xor.b32  	%r1802, %r1801, %r1797;
	add.s32 	%r1803, %r5600, %r1802;
	add.s32 	%r1804, %r1803, 1087311;
	cvt.rn.f32.u32 	%f801, %r1804;
	fma.rn.f32 	%f802, %f801, 0f2F800000, 0f2F000000;
	shr.u32 	%r1805, %r5604, 2;
	xor.b32  	%r1806, %r1805, %r5604;
	shl.b32 	%r1807, %r1802, 4;
	shl.b32 	%r1808, %r1806, 1;
	xor.b32  	%r1809, %r1808, %r1807;
	xor.b32  	%r1810, %r1809, %r1806;
	xor.b32  	%r5601, %r1810, %r1802;
	add.s32 	%r1811, %r5600, %r5601;
	add.s32 	%r1812, %r1811, 1449748;
	cvt.rn.f32.u32 	%f803, %r1812;
	fma.rn.f32 	%f804, %f803, 0f2F800000, 0f2F000000;
	mul.f32 	%f805, %f804, %f804;
	fma.rn.f32 	%f806, %f802, %f802, %f805;
	sqrt.rn.f32 	%f807, %f806;
	setp.le.f32 	%p78, %f807, 0f3F800000;
	add.f32 	%f808, %f800, 0f3F800000;
	selp.f32 	%f809, %f808, %f800, %p78;
	shr.u32 	%r1813, %r5605, 2;
	xor.b32  	%r1814, %r1813, %r5605;
	shl.b32 	%r1815, %r5601, 4;
	shl.b32 	%r1816, %r1814, 1;
	xor.b32  	%r1817, %r1815, %r1816;
	xor.b32  	%r1818, %r1817, %r5601;
	xor.b32  	%r5602, %r1818, %r1814;
	add.s32 	%r1819, %r5600, %r5602;
	add.s32 	%r1820, %r1819, 1812185;
	cvt.rn.f32.u32 	%f810, %r1820;
	fma.rn.f32 	%f811, %f810, 0f2F800000, 0f2F000000;
	shr.u32 	%r1821, %r1784, 2;
	xor.b32  	%r1822, %r1821, %r1784;
	shl.b32 	%r1823, %r5602, 4;
	shl.b32 	%r1824, %r1822, 1;
	xor.b32  	%r1825, %r1824, %r1823;
	xor.b32  	%r1826, %r1825, %r1822;
	xor.b32  	%r5603, %r1826, %r5602;
	add.s32 	%r1827, %r5600, %r5603;
	add.s32 	%r1828, %r1827, 2174622;
	cvt.rn.f32.u32 	%f812, %r1828;
	fma.rn.f32 	%f813, %f812, 0f2F800000, 0f2F000000;
	mul.f32 	%f814, %f813, %f813;
	fma.rn.f32 	%f815, %f811, %f811, %f814;
	sqrt.rn.f32 	%f816, %f815;
	setp.le.f32 	%p79, %f816, 0f3F800000;
	add.f32 	%f817, %f809, 0f3F800000;
	selp.f32 	%f818, %f817, %f809, %p79;
	shr.u32 	%r1829, %r1793, 2;
	xor.b32  	%r1830, %r1829, %r1793;
	shl.b32 	%r1831, %r5603, 4;
	shl.b32 	%r1832, %r1830, 1;
	xor.b32  	%r1833, %r1831, %r1832;
	xor.b32  	%r1834, %r1833, %r5603;
	xor.b32  	%r5604, %r1834, %r1830;
	add.s32 	%r1835, %r5600, %r5604;
	add.s32 	%r1836, %r1835, 2537059;
	cvt.rn.f32.u32 	%f819, %r1836;
	fma.rn.f32 	%f820, %f819, 0f2F800000, 0f2F000000;
	shr.u32 	%r1837, %r1802, 2;
	xor.b32  	%r1838, %r1837, %r1802;
	shl.b32 	%r1839, %r5604, 4;
	shl.b32 	%r1840, %r1838, 1;
	xor.b32  	%r1841, %r1840, %r1839;
	xor.b32  	%r1842, %r1841, %r1838;
	xor.b32  	%r5605, %r1842, %r5604;
	add.s32 	%r5600, %r5600, 2899496;
	add.s32 	%r1843, %r5605, %r5600;
	cvt.rn.f32.u32 	%f821, %r1843;
	fma.rn.f32 	%f822, %f821, 0f2F800000, 0f2F000000;
	mul.f32 	%f823, %f822, %f822;
	fma.rn.f32 	%f824, %f820, %f820, %f823;
	sqrt.rn.f32 	%f825, %f824;
	setp.le.f32 	%p80, %f825, 0f3F800000;
	add.f32 	%f826, %f818, 0f3F800000;
	selp.f32 	%f2751, %f826, %f818, %p80;
	add.s32 	%r5599, %r5599, 4;
	setp.ne.s32 	%p81, %r5599, %r263;
	@%p81 bra 	$L__BB4_85;
$L__BB4_86:
	setp.eq.s32 	%p82, %r94, 0;
	@%p82 bra 	$L__BB4_90;
	shr.u32 	%r1844, %r5601, 2;
	xor.b32  	%r1845, %r1844, %r5601;
	shl.b32 	%r1846, %r5605, 4;
	shl.b32 	%r1847, %r1845, 1;
	xor.b32  	%r1848, %r1846, %r1847;
	xor.b32  	%r1849, %r1848, %r5605;
	xor.b32  	%r284, %r1849, %r1845;
	add.s32 	%r1850, %r5600, %r284;
	add.s32 	%r1851, %r1850, 362437;
	cvt.rn.f32.u32 	%f827, %r1851;
	fma.rn.f32 	%f828, %f827, 0f2F800000, 0f2F000000;
	shr.u32 	%r1852, %r5602, 2;
	xor.b32  	%r1853, %r1852, %r5602;
	shl.b32 	%r1854, %r284, 4;
	shl.b32 	%r1855, %r1853, 1;
	xor.b32  	%r1856, %r1855, %r1854;
	xor.b32  	%r1857, %r1856, %r1853;
	xor.b32  	%r285, %r1857, %r284;
	add.s32 	%r1858, %r5600, %r285;
	add.s32 	%r1859, %r1858, 724874;
	cvt.rn.f32.u32 	%f829, %r1859;
	fma.rn.f32 	%f830, %f829, 0f2F800000, 0f2F000000;
	mul.f32 	%f831, %f830, %f830;
	fma.rn.f32 	%f832, %f828, %f828, %f831;
	sqrt.rn.f32 	%f833, %f832;
	setp.le.f32 	%p83, %f833, 0f3F800000;
	add.f32 	%f834, %f2751, 0f3F800000;
	selp.f32 	%f2751, %f834, %f2751, %p83;
	setp.eq.s32 	%p84, %r94, 1;
	@%p84 bra 	$L__BB4_90;
	shr.u32 	%r1860, %r5603, 2;
	xor.b32  	%r1861, %r1860, %r5603;
	shl.b32 	%r1862, %r285, 4;
	shl.b32 	%r1863, %r1861, 1;
	xor.b32  	%r1864, %r1862, %r1863;
	xor.b32  	%r1865, %r1864, %r285;
	xor.b32  	%r1866, %r1865, %r1861;
	add.s32 	%r1867, %r5600, %r1866;
	add.s32 	%r1868, %r1867, 1087311;
	cvt.rn.f32.u32 	%f835, %r1868;
	fma.rn.f32 	%f836, %f835, 0f2F800000, 0f2F000000;
	shr.u32 	%r1869, %r5604, 2;
	xor.b32  	%r1870, %r1869, %r5604;
	shl.b32 	%r1871, %r1866, 4;
	shl.b32 	%r1872, %r1870, 1;
	xor.b32  	%r1873, %r1872, %r1871;
	xor.b32  	%r1874, %r1873, %r1870;
	xor.b32  	%r286, %r1874, %r1866;
	add.s32 	%r1875, %r5600, %r286;
	add.s32 	%r1876, %r1875, 1449748;
	cvt.rn.f32.u32 	%f837, %r1876;
	fma.rn.f32 	%f838, %f837, 0f2F800000, 0f2F000000;
	mul.f32 	%f839, %f838, %f838;
	fma.rn.f32 	%f840, %f836, %f836, %f839;
	sqrt.rn.f32 	%f841, %f840;
	setp.le.f32 	%p85, %f841, 0f3F800000;
	add.f32 	%f842, %f2751, 0f3F800000;
	selp.f32 	%f2751, %f842, %f2751, %p85;
	setp.eq.s32 	%p86, %r94, 2;
	@%p86 bra 	$L__BB4_90;
	shr.u32 	%r1877, %r5605, 2;
	xor.b32  	%r1878, %r1877, %r5605;
	shl.b32 	%r1879, %r286, 4;
	shl.b32 	%r1880, %r1878, 1;
	xor.b32  	%r1881, %r1879, %r1880;
	xor.b32  	%r1882, %r1881, %r286;
	xor.b32  	%r1883, %r1882, %r1878;
	add.s32 	%r1884, %r5600, %r1883;
	add.s32 	%r1885, %r1884, 1812185;
	cvt.rn.f32.u32 	%f843, %r1885;
	fma.rn.f32 	%f844, %f843, 0f2F800000, 0f2F000000;
	shr.u32 	%r1886, %r284, 2;
	xor.b32  	%r1887, %r1886, %r284;
	shl.b32 	%r1888, %r1883, 4;
	shl.b32 	%r1889, %r1887, 1;
	xor.b32  	%r1890, %r1889, %r1888;
	xor.b32  	%r1891, %r1890, %r1887;
	xor.b32  	%r1892, %r1891, %r1883;
	add.s32 	%r1893, %r5600, %r1892;
	add.s32 	%r1894, %r1893, 2174622;
	cvt.rn.f32.u32 	%f845, %r1894;
	fma.rn.f32 	%f846, %f845, 0f2F800000, 0f2F000000;
	mul.f32 	%f847, %f846, %f846;
	fma.rn.f32 	%f848, %f844, %f844, %f847;
	sqrt.rn.f32 	%f849, %f848;
	setp.le.f32 	%p87, %f849, 0f3F800000;
	add.f32 	%f850, %f2751, 0f3F800000;
	selp.f32 	%f2751, %f850, %f2751, %p87;
$L__BB4_90:
	setp.lt.u32 	%p88, %r89, 3;
	mul.f32 	%f99, %f2751, 0f40800000;
	add.s32 	%r1897, %r88, 1792;
	xor.b32  	%r1898, %r1897, -1429050551;
	mul.lo.s32 	%r1899, %r1898, 1099087573;
	add.s32 	%r5618, %r1899, 5783321;
	xor.b32  	%r5615, %r1899, 362436069;
	add.s32 	%r5614, %r1899, 123456789;
	add.s32 	%r5613, %r1899, -638133224;
	mov.b32 	%r5617, -589760388;
	mov.b32 	%r5616, -123459836;
	mov.f32 	%f2755, 0f00000000;
	@%p88 bra 	$L__BB4_93;
	and.b32  	%r291, %r1020, 2147483644;
	mov.b32 	%r5612, 0;
	mov.b32 	%r5617, -589760388;
	mov.b32 	%r5616, -123459836;
	mov.f32 	%f2755, 0f00000000;
$L__BB4_92:
	shr.u32 	%r1903, %r5614, 2;
	xor.b32  	%r1904, %r1903, %r5614;
	shl.b32 	%r1905, %r5618, 4;
	shl.b32 	%r1906, %r1904, 1;
	xor.b32  	%r1907, %r1905, %r1906;
	xor.b32  	%r1908, %r1907, %r5618;
	xor.b32  	%r1909, %r1908, %r1904;
	add.s32 	%r1910, %r5613, %r1909;
	add.s32 	%r1911, %r1910, 362437;
	cvt.rn.f32.u32 	%f854, %r1911;
	fma.rn.f32 	%f855, %f854, 0f2F800000, 0f2F000000;
	shr.u32 	%r1912, %r5615, 2;
	xor.b32  	%r1913, %r1912, %r5615;
	shl.b32 	%r1914, %r1909, 4;
	shl.b32 	%r1915, %r1913, 1;
	xor.b32  	%r1916, %r1915, %r1914;
	xor.b32  	%r1917, %r1916, %r1913;
	xor.b32  	%r1918, %r1917, %r1909;
	add.s32 	%r1919, %r5613, %r1918;
	add.s32 	%r1920, %r1919, 724874;
	cvt.rn.f32.u32 	%f856, %r1920;
	fma.rn.f32 	%f857, %f856, 0f2F800000, 0f2F000000;
	mul.f32 	%f858, %f857, %f857;
	fma.rn.f32 	%f859, %f855, %f855, %f858;
	sqrt.rn.f32 	%f860, %f859;
	setp.le.f32 	%p89, %f860, 0f3F800000;
	add.f32 	%f861, %f2755, 0f3F800000;
	selp.f32 	%f862, %f861, %f2755, %p89;
	shr.u32 	%r1921, %r5616, 2;
	xor.b32  	%r1922, %r1921, %r5616;
	shl.b32 	%r1923, %r1918, 4;
	shl.b32 	%r1924, %r1922, 1;
	xor.b32  	%r1925, %r1923, %r1924;
	xor.b32  	%r1926, %r1925, %r1918;
	xor.b32  	%r1927, %r1926, %r1922;
	add.s32 	%r1928, %r5613, %r1927;
	add.s32 	%r1929, %r1928, 1087311;
	cvt.rn.f32.u32 	%f863, %r1929;
	fma.rn.f32 	%f864, %f863, 0f2F800000, 0f2F000000;
	shr.u32 	%r1930, %r5617, 2;
	xor.b32  	%r1931, %r1930, %r5617;
	shl.b32 	%r1932, %r1927, 4;
	shl.b32 	%r1933, %r1931, 1;
	xor.b32  	%r1934, %r1933, %r1932;
	xor.b32  	%r1935, %r1934, %r1931;
	xor.b32  	%r5614, %r1935, %r1927;
	add.s32 	%r1936, %r5613, %r5614;
	add.s32 	%r1937, %r1936, 1449748;
	cvt.rn.f32.u32 	%f865, %r1937;
	fma.rn.f32 	%f866, %f865, 0f2F800000, 0f2F000000;
	mul.f32 	%f867, %f866, %f866;
	fma.rn.f32 	%f868, %f864, %f864, %f867;
	sqrt.rn.f32 	%f869, %f868;
	setp.le.f32 	%p90, %f869, 0f3F800000;
	add.f32 	%f870, %f862, 0f3F800000;
	selp.f32 	%f871, %f870, %f862, %p90;
	shr.u32 	%r1938, %r5618, 2;
	xor.b32  	%r1939, %r1938, %r5618;
	shl.b32 	%r1940, %r5614, 4;
	shl.b32 	%r1941, %r1939, 1;
	xor.b32  	%r1942, %r1940, %r1941;
	xor.b32  	%r1943, %r1942, %r5614;
	xor.b32  	%r5615, %r1943, %r1939;
	add.s32 	%r1944, %r5613, %r5615;
	add.s32 	%r1945, %r1944, 1812185;
	cvt.rn.f32.u32 	%f872, %r1945;
	fma.rn.f32 	%f873, %f872, 0f2F800000, 0f2F000000;
	shr.u32 	%r1946, %r1909, 2;
	xor.b32  	%r1947, %r1946, %r1909;
	shl.b32 	%r1948, %r5615, 4;
	shl.b32 	%r1949, %r1947, 1;
	xor.b32  	%r1950, %r1949, %r1948;
	xor.b32  	%r1951, %r1950, %r1947;
	xor.b32  	%r5616, %r1951, %r5615;
	add.s32 	%r1952, %r5613, %r5616;
	add.s32 	%r1953, %r1952, 2174622;
	cvt.rn.f32.u32 	%f874, %r1953;
	fma.rn.f32 	%f875, %f874, 0f2F800000, 0f2F000000;
	mul.f32 	%f876, %f875, %f875;
	fma.rn.f32 	%f877, %f873, %f873, %f876;
	sqrt.rn.f32 	%f878, %f877;
	setp.le.f32 	%p91, %f878, 0f3F800000;
	add.f32 	%f879, %f871, 0f3F800000;
	selp.f32 	%f880, %f879, %f871, %p91;
	shr.u32 	%r1954, %r1918, 2;
	xor.b32  	%r1955, %r1954, %r1918;
	shl.b32 	%r1956, %r5616, 4;
	shl.b32 	%r1957, %r1955, 1;
	xor.b32  	%r1958, %r1956, %r1957;
	xor.b32  	%r1959, %r1958, %r5616;
	xor.b32  	%r5617, %r1959, %r1955;
	add.s32 	%r1960, %r5613, %r5617;
	add.s32 	%r1961, %r1960, 2537059;
	cvt.rn.f32.u32 	%f881, %r1961;
	fma.rn.f32 	%f882, %f881, 0f2F800000, 0f2F000000;
	shr.u32 	%r1962, %r1927, 2;
	xor.b32  	%r1963, %r1962, %r1927;
	shl.b32 	%r1964, %r5617, 4;
	shl.b32 	%r1965, %r1963, 1;
	xor.b32  	%r1966, %r1965, %r1964;
	xor.b32  	%r1967, %r1966, %r1963;
	xor.b32  	%r5618, %r1967, %r5617;
	add.s32 	%r5613, %r5613, 2899496;
	add.s32 	%r1968, %r5618, %r5613;
	cvt.rn.f32.u32 	%f883, %r1968;
	fma.rn.f32 	%f884, %f883, 0f2F800000, 0f2F000000;
	mul.f32 	%f885, %f884, %f884;
	fma.rn.f32 	%f886, %f882, %f882, %f885;
	sqrt.rn.f32 	%f887, %f886;
	setp.le.f32 	%p92, %f887, 0f3F800000;
	add.f32 	%f888, %f880, 0f3F800000;
	selp.f32 	%f2755, %f888, %f880, %p92;
	add.s32 	%r5612, %r5612, 4;
	setp.ne.s32 	%p93, %r5612, %r291;
	@%p93 bra 	$L__BB4_92;
$L__BB4_93:
	setp.eq.s32 	%p94, %r94, 0;
	@%p94 bra 	$L__BB4_97;
	shr.u32 	%r1969, %r5614, 2;
	xor.b32  	%r1970, %r1969, %r5614;
	shl.b32 	%r1971, %r5618, 4;
	shl.b32 	%r1972, %r1970, 1;
	xor.b32  	%r1973, %r1971, %r1972;
	xor.b32  	%r1974, %r1973, %r5618;
	xor.b32  	%r312, %r1974, %r1970;
	add.s32 	%r1975, %r5613, %r312;
	add.s32 	%r1976, %r1975, 362437;
	cvt.rn.f32.u32 	%f889, %r1976;
	fma.rn.f32 	%f890, %f889, 0f2F800000, 0f2F000000;
	shr.u32 	%r1977, %r5615, 2;
	xor.b32  	%r1978, %r1977, %r5615;
	shl.b32 	%r1979, %r312, 4;
	shl.b32 	%r1980, %r1978, 1;
	xor.b32  	%r1981, %r1980, %r1979;
	xor.b32  	%r1982, %r1981, %r1978;
	xor.b32  	%r313, %r1982, %r312;
	add.s32 	%r1983, %r5613, %r313;
	add.s32 	%r1984, %r1983, 724874;
	cvt.rn.f32.u32 	%f891, %r1984;
	fma.rn.f32 	%f892, %f891, 0f2F800000, 0f2F000000;
	mul.f32 	%f893, %f892, %f892;
	fma.rn.f32 	%f894, %f890, %f890, %f893;
	sqrt.rn.f32 	%f895, %f894;
	setp.le.f32 	%p95, %f895, 0f3F800000;
	add.f32 	%f896, %f2755, 0f3F800000;
	selp.f32 	%f2755, %f896, %f2755, %p95;
	setp.eq.s32 	%p96, %r94, 1;
	@%p96 bra 	$L__BB4_97;
	shr.u32 	%r1985, %r5616, 2;
	xor.b32  	%r1986, %r1985, %r5616;
	shl.b32 	%r1987, %r313, 4;
	shl.b32 	%r1988, %r1986, 1;
	xor.b32  	%r1989, %r1987, %r1988;
	xor.b32  	%r1990, %r1989, %r313;
	xor.b32  	%r1991, %r1990, %r1986;
	add.s32 	%r1992, %r5613, %r1991;
	add.s32 	%r1993, %r1992, 1087311;
	cvt.rn.f32.u32 	%f897, %r1993;
	fma.rn.f32 	%f898, %f897, 0f2F800000, 0f2F000000;
	shr.u32 	%r1994, %r5617, 2;
	xor.b32  	%r1995, %r1994, %r5617;
	shl.b32 	%r1996, %r1991, 4;
	shl.b32 	%r1997, %r1995, 1;
	xor.b32  	%r1998, %r1997, %r1996;
	xor.b32  	%r1999, %r1998, %r1995;
	xor.b32  	%r314, %r1999, %r1991;
	add.s32 	%r2000, %r5613, %r314;
	add.s32 	%r2001, %r2000, 1449748;
	cvt.rn.f32.u32 	%f899, %r2001;
	fma.rn.f32 	%f900, %f899, 0f2F800000, 0f2F000000;
	mul.f32 	%f901, %f900, %f900;
	fma.rn.f32 	%f902, %f898, %f898, %f901;
	sqrt.rn.f32 	%f903, %f902;
	setp.le.f32 	%p97, %f903, 0f3F800000;
	add.f32 	%f904, %f2755, 0f3F800000;
	selp.f32 	%f2755, %f904, %f2755, %p97;
	setp.eq.s32 	%p98, %r94, 2;
	@%p98 bra 	$L__BB4_97;
	shr.u32 	%r2002, %r5618, 2;
	xor.b32  	%r2003, %r2002, %r5618;
	shl.b32 	%r2004, %r314, 4;
	shl.b32 	%r2005, %r2003, 1;
	xor.b32  	%r2006, %r2004, %r2005;
	xor.b32  	%r2007, %r2006, %r314;
	xor.b32  	%r2008, %r2007, %r2003;
	add.s32 	%r2009, %r5613, %r2008;
	add.s32 	%r2010, %r2009, 1812185;
	cvt.rn.f32.u32 	%f905, %r2010;
	fma.rn.f32 	%f906, %f905, 0f2F800000, 0f2F000000;
	shr.u32 	%r2011, %r312, 2;
	xor.b32  	%r2012, %r2011, %r312;
	shl.b32 	%r2013, %r2008, 4;
	shl.b32 	%r2014, %r2012, 1;
	xor.b32  	%r2015, %r2014, %r2013;
	xor.b32  	%r2016, %r2015, %r2012;
	xor.b32  	%r2017, %r2016, %r2008;
	add.s32 	%r2018, %r5613, %r2017;
	add.s32 	%r2019, %r2018, 2174622;
	cvt.rn.f32.u32 	%f907, %r2019;
	fma.rn.f32 	%f908, %f907, 0f2F800000, 0f2F000000;
	mul.f32 	%f909, %f908, %f908;
	fma.rn.f32 	%f910, %f906, %f906, %f909;
	sqrt.rn.f32 	%f911, %f910;
	setp.le.f32 	%p99, %f911, 0f3F800000;
	add.f32 	%f912, %f2755, 0f3F800000;
	selp.f32 	%f2755, %f912, %f2755, %p99;
$L__BB4_97:
	setp.lt.u32 	%p100, %r89, 3;
	mul.f32 	%f108, %f2755, 0f40800000;
	add.s32 	%r2022, %r88, 2048;
	xor.b32  	%r2023, %r2022, -1429050551;
	mul.lo.s32 	%r2024, %r2023, 1099087573;
	add.s32 	%r5631, %r2024, 5783321;
	xor.b32  	%r5628, %r2024, 362436069;
	add.s32 	%r5627, %r2024, 123456789;
	add.s32 	%r5626, %r2024, -638133224;
	mov.b32 	%r5630, -589760388;
	mov.b32 	%r5629, -123459836;
	mov.f32 	%f2759, 0f00000000;
	@%p100 bra 	$L__BB4_100;
	and.b32  	%r319, %r1020, 2147483644;
	mov.b32 	%r5625, 0;
	mov.b32 	%r5630, -589760388;
	mov.b32 	%r5629, -123459836;
	mov.f32 	%f2759, 0f00000000;
$L__BB4_99:
	shr.u32 	%r2028, %r5627, 2;
	xor.b32  	%r2029, %r2028, %r5627;
	shl.b32 	%r2030, %r5631, 4;
	shl.b32 	%r2031, %r2029, 1;
	xor.b32  	%r2032, %r2030, %r2031;
	xor.b32  	%r2033, %r2032, %r5631;
	xor.b32  	%r2034, %r2033, %r2029;
	add.s32 	%r2035, %r5626, %r2034;
	add.s32 	%r2036, %r2035, 362437;
	cvt.rn.f32.u32 	%f916, %r2036;
	fma.rn.f32 	%f917, %f916, 0f2F800000, 0f2F000000;
	shr.u32 	%r2037, %r5628, 2;
	xor.b32  	%r2038, %r2037, %r5628;
	shl.b32 	%r2039, %r2034, 4;
	shl.b32 	%r2040, %r2038, 1;
	xor.b32  	%r2041, %r2040, %r2039;
	xor.b32  	%r2042, %r2041, %r2038;
	xor.b32  	%r2043, %r2042, %r2034;
	add.s32 	%r2044, %r5626, %r2043;
	add.s32 	%r2045, %r2044, 724874;
	cvt.rn.f32.u32 	%f918, %r2045;
	fma.rn.f32 	%f919, %f918, 0f2F800000, 0f2F000000;
	mul.f32 	%f920, %f919, %f919;
	fma.rn.f32 	%f921, %f917, %f917, %f920;
	sqrt.rn.f32 	%f922, %f921;
	setp.le.f32 	%p101, %f922, 0f3F800000;
	add.f32 	%f923, %f2759, 0f3F800000;
	selp.f32 	%f924, %f923, %f2759, %p101;
	shr.u32 	%r2046, %r5629, 2;
	xor.b32  	%r2047, %r2046, %r5629;
	shl.b32 	%r2048, %r2043, 4;
	shl.b32 	%r2049, %r2047, 1;
	xor.b32  	%r2050, %r2048, %r2049;
	xor.b32  	%r2051, %r2050, %r2043;
	xor.b32  	%r2052, %r2051, %r2047;
	add.s32 	%r2053, %r5626, %r2052;
	add.s32 	%r2054, %r2053, 1087311;
	cvt.rn.f32.u32 	%f925, %r2054;
	fma.rn.f32 	%f926, %f925, 0f2F800000, 0f2F000000;
	shr.u32 	%r2055, %r5630, 2;
	xor.b32  	%r2056, %r2055, %r5630;
	shl.b32 	%r2057, %r2052, 4;
	shl.b32 	%r2058, %r2056, 1;
	xor.b32  	%r2059, %r2058, %r2057;
	xor.b32  	%r2060, %r2059, %r2056;
	xor.b32  	%r5627, %r2060, %r2052;
	add.s32 	%r2061, %r5626, %r5627;
	add.s32 	%r2062, %r2061, 1449748;
	cvt.rn.f32.u32 	%f927, %r2062;
	fma.rn.f32 	%f928, %f927, 0f2F800000, 0f2F000000;
	mul.f32 	%f929, %f928, %f928;
	fma.rn.f32 	%f930, %f926, %f926, %f929;
	sqrt.rn.f32 	%f931, %f930;
	setp.le.f32 	%p102, %f931, 0f3F800000;
	add.f32 	%f932, %f924, 0f3F800000;
	selp.f32 	%f933, %f932, %f924, %p102;
	shr.u32 	%r2063, %r5631, 2;
	xor.b32  	%r2064, %r2063, %r5631;
	shl.b32 	%r2065, %r5627, 4;
	shl.b32 	%r2066, %r2064, 1;
	xor.b32  	%r2067, %r2065, %r2066;
	xor.b32  	%r2068, %r2067, %r5627;
	xor.b32  	%r5628, %r2068, %r2064;
	add.s32 	%r2069, %r5626, %r5628;
	add.s32 	%r2070, %r2069, 1812185;
	cvt.rn.f32.u32 	%f934, %r2070;
	fma.rn.f32 	%f935, %f934, 0f2F800000, 0f2F000000;
	shr.u32 	%r2071, %r2034, 2;
	xor.b32  	%r2072, %r2071, %r2034;
	shl.b32 	%r2073, %r5628, 4;
	shl.b32 	%r2074, %r2072, 1;
	xor.b32  	%r2075, %r2074, %r2073;
	xor.b32  	%r2076, %r2075, %r2072;
	xor.b32  	%r5629, %r2076, %r5628;
	add.s32 	%r2077, %r5626, %r5629;
	add.s32 	%r2078, %r2077, 2174622;
	cvt.rn.f32.u32 	%f936, %r2078;
	fma.rn.f32 	%f937, %f936, 0f2F800000, 0f2F000000;
	mul.f32 	%f938, %f937, %f937;
	fma.rn.f32 	%f939, %f935, %f935, %f938;
	sqrt.rn.f32 	%f940, %f939;
	setp.le.f32 	%p103, %f940, 0f3F800000;
	add.f32 	%f941, %f933, 0f3F800000;
	selp.f32 	%f942, %f941, %f933, %p103;
	shr.u32 	%r2079, %r2043, 2;
	xor.b32  	%r2080, %r2079, %r2043;
	shl.b32 	%r2081, %r5629, 4;
	shl.b32 	%r2082, %r2080, 1;
	xor.b32  	%r2083, %r2081, %r2082;
	xor.b32  	%r2084, %r2083, %r5629;
	xor.b32  	%r5630, %r2084, %r2080;
	add.s32 	%r2085, %r5626, %r5630;
	add.s32 	%r2086, %r2085, 2537059;
	cvt.rn.f32.u32 	%f943, %r2086;
	fma.rn.f32 	%f944, %f943, 0f2F800000, 0f2F000000;
	shr.u32 	%r2087, %r2052, 2;
	xor.b32  	%r2088, %r2087, %r2052;
	shl.b32 	%r2089, %r5630, 4;
	shl.b32 	%r2090, %r2088, 1;
	xor.b32  	%r2091, %r2090, %r2089;
	xor.b32  	%r2092, %r2091, %r2088;
	xor.b32  	%r5631, %r2092, %r5630;
	add.s32 	%r5626, %r5626, 2899496;
	add.s32 	%r2093, %r5631, %r5626;
	cvt.rn.f32.u32 	%f945, %r2093;
	fma.rn.f32 	%f946, %f945, 0f2F800000, 0f2F000000;
	mul.f32 	%f947, %f946, %f946;
	fma.rn.f32 	%f948, %f944, %f944, %f947;
	sqrt.rn.f32 	%f949, %f948;
	setp.le.f32 	%p104, %f949, 0f3F800000;
	add.f32 	%f950, %f942, 0f3F800000;
	selp.f32 	%f2759, %f950, %f942, %p104;
	add.s32 	%r5625, %r5625, 4;
	setp.ne.s32 	%p105, %r5625, %r319;
	@%p105 bra 	$L__BB4_99;
$L__BB4_100:
	setp.eq.s32 	%p106, %r94, 0;
	@%p106 bra 	$L__BB4_104;
	shr.u32 	%r2094, %r5627, 2;
	xor.b32  	%r2095, %r2094, %r5627;
	shl.b32 	%r2096, %r5631, 4;
	shl.b32 	%r2097, %r2095, 1;
	xor.b32  	%r2098, %r2096, %r2097;
	xor.b32  	%r2099, %r2098, %r5631;
	xor.b32  	%r340, %r2099, %r2095;
	add.s32 	%r2100, %r5626, %r340;
	add.s32 	%r2101, %r2100, 362437;
	cvt.rn.f32.u32 	%f951, %r2101;
	fma.rn.f32 	%f952, %f951, 0f2F800000, 0f2F000000;
	shr.u32 	%r2102, %r5628, 2;
	xor.b32  	%r2103, %r2102, %r5628;
	shl.b32 	%r2104, %r340, 4;
	shl.b32 	%r2105, %r2103, 1;
	xor.b32  	%r2106, %r2105, %r2104;
	xor.b32  	%r2107, %r2106, %r2103;
	xor.b32  	%r341, %r2107, %r340;
	add.s32 	%r2108, %r5626, %r341;
	add.s32 	%r2109, %r2108, 724874;
	cvt.rn.f32.u32 	%f953, %r2109;
	fma.rn.f32 	%f954, %f953, 0f2F800000, 0f2F000000;
	mul.f32 	%f955, %f954, %f954;
	fma.rn.f32 	%f956, %f952, %f952, %f955;
	sqrt.rn.f32 	%f957, %f956;
	setp.le.f32 	%p107, %f957, 0f3F800000;
	add.f32 	%f958, %f2759, 0f3F800000;
	selp.f32 	%f2759, %f958, %f2759, %p107;
	setp.eq.s32 	%p108, %r94, 1;
	@%p108 bra 	$L__BB4_104;
	shr.u32 	%r2110, %r5629, 2;
	xor.b32  	%r2111, %r2110, %r5629;
	shl.b32 	%r2112, %r341, 4;
	shl.b32 	%r2113, %r2111, 1;
	xor.b32  	%r2114, %r2112, %r2113;
	xor.b32  	%r2115, %r2114, %r341;
	xor.b32  	%r2116, %r2115, %r2111;
	add.s32 	%r2117, %r5626, %r2116;
	add.s32 	%r2118, %r2117, 1087311;
	cvt.rn.f32.u32 	%f959, %r2118;
	fma.rn.f32 	%f960, %f959, 0f2F800000, 0f2F000000;
	shr.u32 	%r2119, %r5630, 2;
	xor.b32  	%r2120, %r2119, %r5630;
	shl.b32 	%r2121, %r2116, 4;
	shl.b32 	%r2122, %r2120, 1;
	xor.b32  	%r2123, %r2122, %r2121;
	xor.b32  	%r2124, %r2123, %r2120;
	xor.b32  	%r342, %r2124, %r2116;
	add.s32 	%r2125, %r5626, %r342;
	add.s32 	%r2126, %r2125, 1449748;
	cvt.rn.f32.u32 	%f961, %r2126;
	fma.rn.f32 	%f962, %f961, 0f2F800000, 0f2F000000;
	mul.f32 	%f963, %f962, %f962;
	fma.rn.f32 	%f964, %f960, %f960, %f963;
	sqrt.rn.f32 	%f965, %f964;
	setp.le.f32 	%p109, %f965, 0f3F800000;
	add.f32 	%f966, %f2759, 0f3F800000;
	selp.f32 	%f2759, %f966, %f2759, %p109;
	setp.eq.s32 	%p110, %r94, 2;
	@%p110 bra 	$L__BB4_104;
	shr.u32 	%r2127, %r5631, 2;
	xor.b32  	%r2128, %r2127, %r5631;
	shl.b32 	%r2129, %r342, 4;
	shl.b32 	%r2130, %r2128, 1;
	xor.b32  	%r2131, %r2129, %r2130;
	xor.b32  	%r2132, %r2131, %r342;
	xor.b32  	%r2133, %r2132, %r2128;
	add.s32 	%r2134, %r5626, %r2133;
	add.s32 	%r2135, %r2134, 1812185;
	cvt.rn.f32.u32 	%f967, %r2135;
	fma.rn.f32 	%f968, %f967, 0f2F800000, 0f2F000000;
	shr.u32 	%r2136, %r340, 2;
	xor.b32  	%r2137, %r2136, %r340;
	shl.b32 	%r2138, %r2133, 4;
	shl.b32 	%r2139, %r2137, 1;
	xor.b32  	%r2140, %r2139, %r2138;
	xor.b32  	%r2141, %r2140, %r2137;
	xor.b32  	%r2142, %r2141, %r2133;
	add.s32 	%r2143, %r5626, %r2142;
	add.s32 	%r2144, %r2143, 2174622;
	cvt.rn.f32.u32 	%f969, %r2144;
	fma.rn.f32 	%f970, %f969, 0f2F800000, 0f2F000000;
	mul.f32 	%f971, %f970, %f970;
	fma.rn.f32 	%f972, %f968, %f968, %f971;
	sqrt.rn.f32 	%f973, %f972;
	setp.le.f32 	%p111, %f973, 0f3F800000;
	add.f32 	%f974, %f2759, 0f3F800000;
	selp.f32 	%f2759, %f974, %f2759, %p111;
$L__BB4_104:
	setp.lt.u32 	%p112, %r89, 3;
	mul.f32 	%f117, %f2759, 0f40800000;
	add.s32 	%r2147, %r88, 2304;
	xor.b32  	%r2148, %r2147, -1429050551;
	mul.lo.s32 	%r2149, %r2148, 1099087573;
	add.s32 	%r5644, %r2149, 5783321;
	xor.b32  	%r5641, %r2149, 362436069;
	add.s32 	%r5640, %r2149, 123456789;
	add.s32 	%r5639, %r2149, -638133224;
	mov.b32 	%r5643, -589760388;
	mov.b32 	%r5642, -123459836;
	mov.f32 	%f2763, 0f00000000;
	@%p112 bra 	$L__BB4_107;
	and.b32  	%r347, %r1020, 2147483644;
	mov.b32 	%r5638, 0;
	mov.b32 	%r5643, -589760388;
	mov.b32 	%r5642, -123459836;
	mov.f32 	%f2763, 0f00000000;
$L__BB4_106:
	shr.u32 	%r2153, %r5640, 2;
	xor.b32  	%r2154, %r2153, %r5640;
	shl.b32 	%r2155, %r5644, 4;
	shl.b32 	%r2156, %r2154, 1;
	xor.b32  	%r2157, %r2155, %r2156;
	xor.b32  	%r2158, %r2157, %r5644;
	xor.b32  	%r2159, %r2158, %r2154;
	add.s32 	%r2160, %r5639, %r2159;
	add.s32 	%r2161, %r2160, 362437;
	cvt.rn.f32.u32 	%f978, %r2161;
	fma.rn.f32 	%f979, %f978, 0f2F800000, 0f2F000000;
	shr.u32 	%r2162, %r5641, 2;
	xor.b32  	%r2163, %r2162, %r5641;
	shl.b32 	%r2164, %r2159, 4;
	shl.b32 	%r2165, %r2163, 1;
	xor.b32  	%r2166, %r2165, %r2164;
	xor.b32  	%r2167, %r2166, %r2163;
	xor.b32  	%r2168, %r2167, %r2159;
	add.s32 	%r2169, %r5639, %r2168;
	add.s32 	%r2170, %r2169, 724874;
	cvt.rn.f32.u32 	%f980, %r2170;
	fma.rn.f32 	%f981, %f980, 0f2F800000, 0f2F000000;
	mul.f32 	%f982, %f981, %f981;
	fma.rn.f32 	%f983, %f979, %f979, %f982;
	sqrt.rn.f32 	%f984, %f983;
	setp.le.f32 	%p113, %f984, 0f3F800000;
	add.f32 	%f985, %f2763, 0f3F800000;
	selp.f32 	%f986, %f985, %f2763, %p113;
	shr.u32 	%r2171, %r5642, 2;
	xor.b32  	%r2172, %r2171, %r5642;
	shl.b32 	%r2173, %r2168, 4;
	shl.b32 	%r2174, %r2172, 1;
	xor.b32  	%r2175, %r2173, %r2174;
	xor.b32  	%r2176, %r2175, %r2168;
	xor.b32  	%r2177, %r2176, %r2172;
	add.s32 	%r2178, %r5639, %r2177;
	add.s32 	%r2179, %r2178, 1087311;
	cvt.rn.f32.u32 	%f987, %r2179;
	fma.rn.f32 	%f988, %f987, 0f2F800000, 0f2F000000;
	shr.u32 	%r2180, %r5643, 2;
	xor.b32  	%r2181, %r2180, %r5643;
	shl.b32 	%r2182, %r2177, 4;
	shl.b32 	%r2183, %r2181, 1;
	xor.b32  	%r2184, %r2183, %r2182;
	xor.b32  	%r2185, %r2184, %r2181;
	xor.b32  	%r5640, %r2185, %r2177;
	add.s32 	%r2186, %r5639, %r5640;
	add.s32 	%r2187, %r2186, 1449748;
	cvt.rn.f32.u32 	%f989, %r2187;
	fma.rn.f32 	%f990, %f989, 0f2F800000, 0f2F000000;
	mul.f32 	%f991, %f990, %f990;
	fma.rn.f32 	%f992, %f988, %f988, %f991;
	sqrt.rn.f32 	%f993, %f992;
	setp.le.f32 	%p114, %f993, 0f3F800000;
	add.f32 	%f994, %f986, 0f3F800000;
	selp.f32 	%f995, %f994, %f986, %p114;
	shr.u32 	%r2188, %r5644, 2;
	xor.b32  	%r2189, %r2188, %r5644;
	shl.b32 	%r2190, %r5640, 4;
	shl.b32 	%r2191, %r2189, 1;
	xor.b32  	%r2192, %r2190, %r2191;
	xor.b32  	%r2193, %r2192, %r5640;
	xor.b32  	%r5641, %r2193, %r2189;
	add.s32 	%r2194, %r5639, %r5641;
	add.s32 	%r2195, %r2194, 1812185;
	cvt.rn.f32.u32 	%f996, %r2195;
	fma.rn.f32 	%f997, %f996, 0f2F800000, 0f2F000000;
	shr.u32 	%r2196, %r2159, 2;
	xor.b32  	%r2197, %r2196, %r2159;
	shl.b32 	%r2198, %r5641, 4;
	shl.b32 	%r2199, %r2197, 1;
	xor.b32  	%r2200, %r2199, %r2198;
	xor.b32  	%r2201, %r2200, %r2197;
	xor.b32  	%r5642, %r2201, %r5641;
	add.s32 	%r2202, %r5639, %r5642;
	add.s32 	%r2203, %r2202, 2174622;
	cvt.rn.f32.u32 	%f998, %r2203;
	fma.rn.f32 	%f999, %f998, 0f2F800000, 0f2F000000;
	mul.f32 	%f1000, %f999, %f999;
	fma.rn.f32 	%f1001, %f997, %f997, %f1000;
	sqrt.rn.f32 	%f1002, %f1001;
	setp.le.f32 	%p115, %f1002, 0f3F800000;
	add.f32 	%f1003, %f995, 0f3F800000;
	selp.f32 	%f1004, %f1003, %f995, %p115;
	shr.u32 	%r2204, %r2168, 2;
	xor.b32  	%r2205, %r2204, %r2168;
	shl.b32 	%r2206, %r5642, 4;
	shl.b32 	%r2207, %r2205, 1;
	xor.b32  	%r2208, %r2206, %r2207;
	xor.b32  	%r2209, %r2208, %r5642;
	xor.b32  	%r5643, %r2209, %r2205;
	add.s32 	%r2210, %r5639, %r5643;
	add.s32 	%r2211, %r2210, 2537059;
	cvt.rn.f32.u32 	%f1005, %r2211;
	fma.rn.f32 	%f1006, %f1005, 0f2F800000, 0f2F000000;
	shr.u32 	%r2212, %r2177, 2;
	xor.b32  	%r2213, %r2212, %r2177;
	shl.b32 	%r2214, %r5643, 4;
	shl.b32 	%r2215, %r2213, 1;
	xor.b32  	%r2216, %r2215, %r2214;
	xor.b32  	%r2217, %r2216, %r2213;
	xor.b32  	%r5644, %r2217, %r5643;
	add.s32 	%r5639, %r5639, 2899496;
	add.s32 	%r2218, %r5644, %r5639;
	cvt.rn.f32.u32 	%f1007, %r2218;
	fma.rn.f32 	%f1008, %f1007, 0f2F800000, 0f2F000000;
	mul.f32 	%f1009, %f1008, %f1008;
	fma.rn.f32 	%f1010, %f1006, %f1006, %f1009;
	sqrt.rn.f32 	%f1011, %f1010;
	setp.le.f32 	%p116, %f1011, 0f3F800000;
	add.f32 	%f1012, %f1004, 0f3F800000;
	selp.f32 	%f2763, %f1012, %f1004, %p116;
	add.s32 	%r5638, %r5638, 4;
	setp.ne.s32 	%p117, %r5638, %r347;
	@%p117 bra 	$L__BB4_106;
$L__BB4_107:
	setp.eq.s32 	%p118, %r94, 0;
	@%p118 bra 	$L__BB4_111;
	shr.u32 	%r2219, %r5640, 2;
	xor.b32  	%r2220, %r2219, %r5640;
	shl.b32 	%r2221, %r5644, 4;
	shl.b32 	%r2222, %r2220, 1;
	xor.b32  	%r2223, %r2221, %r2222;
	xor.b32  	%r2224, %r2223, %r5644;
	xor.b32  	%r368, %r2224, %r2220;
	add.s32 	%r2225, %r5639, %r368;
	add.s32 	%r2226, %r2225, 362437;
	cvt.rn.f32.u32 	%f1013, %r2226;
	fma.rn.f32 	%f1014, %f1013, 0f2F800000, 0f2F000000;
	shr.u32 	%r2227, %r5641, 2;
	xor.b32  	%r2228, %r2227, %r5641;
	shl.b32 	%r2229, %r368, 4;
	shl.b32 	%r2230, %r2228, 1;
	xor.b32  	%r2231, %r2230, %r2229;
	xor.b32  	%r2232, %r2231, %r2228;
	xor.b32  	%r369, %r2232, %r368;
	add.s32 	%r2233, %r5639, %r369;
	add.s32 	%r2234, %r2233, 724874;
	cvt.rn.f32.u32 	%f1015, %r2234;
	fma.rn.f32 	%f1016, %f1015, 0f2F800000, 0f2F000000;
	mul.f32 	%f1017, %f1016, %f1016;
	fma.rn.f32 	%f1018, %f1014, %f1014, %f1017;
	sqrt.rn.f32 	%f1019, %f1018;
	setp.le.f32 	%p119, %f1019, 0f3F800000;
	add.f32 	%f1020, %f2763, 0f3F800000;
	selp.f32 	%f2763, %f1020, %f2763, %p119;
	setp.eq.s32 	%p120, %r94, 1;
	@%p120 bra 	$L__BB4_111;
	shr.u32 	%r2235, %r5642, 2;
	xor.b32  	%r2236, %r2235, %r5642;
	shl.b32 	%r2237, %r369, 4;
	shl.b32 	%r2238, %r2236, 1;
	xor.b32  	%r2239, %r2237, %r2238;
	xor.b32  	%r2240, %r2239, %r369;
	xor.b32  	%r2241, %r2240, %r2236;
	add.s32 	%r2242, %r5639, %r2241;
	add.s32 	%r2243, %r2242, 1087311;
	cvt.rn.f32.u32 	%f1021, %r2243;
	fma.rn.f32 	%f1022, %f1021, 0f2F800000, 0f2F000000;
	shr.u32 	%r2244, %r5643, 2;
	xor.b32  	%r2245, %r2244, %r5643;
	shl.b32 	%r2246, %r2241, 4;
	shl.b32 	%r2247, %r2245, 1;
	xor.b32  	%r2248, %r2247, %r2246;
	xor.b32  	%r2249, %r2248, %r2245;
	xor.b32  	%r370, %r2249, %r2241;
	add.s32 	%r2250, %r5639, %r370;
	add.s32 	%r2251, %r2250, 1449748;
	cvt.rn.f32.u32 	%f1023, %r2251;
	fma.rn.f32 	%f1024, %f1023, 0f2F800000, 0f2F000000;
	mul.f32 	%f1025, %f1024, %f1024;
	fma.rn.f32 	%f1026, %f1022, %f1022, %f1025;
	sqrt.rn.f32 	%f1027, %f1026;
	setp.le.f32 	%p121, %f1027, 0f3F800000;
	add.f32 	%f1028, %f2763, 0f3F800000;
	selp.f32 	%f2763, %f1028, %f2763, %p121;
	setp.eq.s32 	%p122, %r94, 2;
	@%p122 bra 	$L__BB4_111;
	shr.u32 	%r2252, %r5644, 2;
	xor.b32  	%r2253, %r2252, %r5644;
	shl.b32 	%r2254, %r370, 4;
	shl.b32 	%r2255, %r2253, 1;
	xor.b32  	%r2256, %r2254, %r2255;
	xor.b32  	%r2257, %r2256, %r370;
	xor.b32  	%r2258, %r2257, %r2253;
	add.s32 	%r2259, %r5639, %r2258;
	add.s32 	%r2260, %r2259, 1812185;
	cvt.rn.f32.u32 	%f1029, %r2260;
	fma.rn.f32 	%f1030, %f1029, 0f2F800000, 0f2F000000;
	shr.u32 	%r2261, %r368, 2;
	xor.b32  	%r2262, %r2261, %r368;
	shl.b32 	%r2263, %r2258, 4;
	shl.b32 	%r2264, %r2262, 1;
	xor.b32  	%r2265, %r2264, %r2263;
	xor.b32  	%r2266, %r2265, %r2262;
	xor.b32  	%r2267, %r2266, %r2258;
	add.s32 	%r2268, %r5639, %r2267;
	add.s32 	%r2269, %r2268, 2174622;
	cvt.rn.f32.u32 	%f1031, %r2269;
	fma.rn.f32 	%f1032, %f1031, 0f2F800000, 0f2F000000;
	mul.f32 	%f1033, %f1032, %f1032;
	fma.rn.f32 	%f1034, %f1030, %f1030, %f1033;
	sqrt.rn.f32 	%f1035, %f1034;
	setp.le.f32 	%p123, %f1035, 0f3F800000;
	add.f32 	%f1036, %f2763, 0f3F800000;
	selp.f32 	%f2763, %f1036, %f2763, %p123;
$L__BB4_111:
	setp.lt.u32 	%p124, %r89, 3;
	mul.f32 	%f126, %f2763, 0f40800000;
	add.s32 	%r2272, %r88, 2560;
	xor.b32  	%r2273, %r2272, -1429050551;
	mul.lo.s32 	%r2274, %r2273, 1099087573;
	add.s32 	%r5657, %r2274, 5783321;
	xor.b32  	%r5654, %r2274, 362436069;
	add.s32 	%r5653, %r2274, 123456789;
	add.s32 	%r5652, %r2274, -638133224;
	mov.b32 	%r5656, -589760388;
	mov.b32 	%r5655, -123459836;
	mov.f32 	%f2767, 0f00000000;
	@%p124 bra 	$L__BB4_114;
	and.b32  	%r375, %r1020, 2147483644;
	mov.b32 	%r5651, 0;
	mov.b32 	%r5656, -589760388;
	mov.b32 	%r5655, -123459836;
	mov.f32 	%f2767, 0f00000000;
$L__BB4_113:
	shr.u32 	%r2278, %r5653, 2;
	xor.b32  	%r2279, %r2278, %r5653;
	shl.b32 	%r2280, %r5657, 4;
	shl.b32 	%r2281, %r2279, 1;
	xor.b32  	%r2282, %r2280, %r2281;
	xor.b32  	%r2283, %r2282, %r5657;
	xor.b32  	%r2284, %r2283, %r2279;
	add.s32 	%r2285, %r5652, %r2284;
	add.s32 	%r2286, %r2285, 362437;
	cvt.rn.f32.u32 	%f1040, %r2286;
	fma.rn.f32 	%f1041, %f1040, 0f2F800000, 0f2F000000;
	shr.u32 	%r2287, %r5654, 2;
	xor.b32  	%r2288, %r2287, %r5654;
	shl.b32 	%r2289, %r2284, 4;
	shl.b32 	%r2290, %r2288, 1;
	xor.b32  	%r2291, %r2290, %r2289;
	xor.b32  	%r2292, %r2291, %r2288;
	xor.b32  	%r2293, %r2292, %r2284;
	add.s32 	%r2294, %r5652, %r2293;
	add.s32 	%r2295, %r2294, 724874;
	cvt.rn.f32.u32 	%f1042, %r2295;
	fma.rn.f32 	%f1043, %f1042, 0f2F800000, 0f2F000000;
	mul.f32 	%f1044, %f1043, %f1043;
	fma.rn.f32 	%f1045, %f1041, %f1041, %f1044;
	sqrt.rn.f32 	%f1046, %f1045;
	setp.le.f32 	%p125, %f1046, 0f3F800000;
	add.f32 	%f1047, %f2767, 0f3F800000;
	selp.f32 	%f1048, %f1047, %f2767, %p125;
	shr.u32 	%r2296, %r5655, 2;
	xor.b32  	%r2297, %r2296, %r5655;
	shl.b32 	%r2298, %r2293, 4;
	shl.b32 	%r2299, %r2297, 1;
	xor.b32  	%r2300, %r2298, %r2299;
	xor.b32  	%r2301, %r2300, %r2293;
	xor.b32  	%r2302, %r2301, %r2297;
	add.s32 	%r2303, %r5652, %r2302;
	add.s32 	%r2304, %r2303, 1087311;
	cvt.rn.f32.u32 	%f1049, %r2304;
	fma.rn.f32 	%f1050, %f1049, 0f2F800000, 0f2F000000;
	shr.u32 	%r2305, %r5656, 2;
	xor.b32  	%r2306, %r2305, %r5656;
	shl.b32 	%r2307, %r2302, 4;
	shl.b32 	%r2308, %r2306, 1;
	xor.b32  	%r2309, %r2308, %r2307;
	xor.b32  	%r2310, %r2309, %r2306;
	xor.b32  	%r5653, %r2310, %r2302;
	add.s32 	%r2311, %r5652, %r5653;
	add.s32 	%r2312, %r2311, 1449748;
	cvt.rn.f32.u32 	%f1051, %r2312;
	fma.rn.f32 	%f1052, %f1051, 0f2F800000, 0f2F000000;
	mul.f32 	%f1053, %f1052, %f1052;
	fma.rn.f32 	%f1054, %f1050, %f1050, %f1053;
	sqrt.rn.f32 	%f1055, %f1054;
	setp.le.f32 	%p126, %f1055, 0f3F800000;
	add.f32 	%f1056, %f1048, 0f3F800000;
	selp.f32 	%f1057, %f1056, %f1048, %p126;
	shr.u32 	%r2313, %r5657, 2;
	xor.b32  	%r2314, %r2313, %r5657;
	shl.b32 	%r2315, %r5653, 4;
	shl.b32 	%r2316, %r2314, 1;
	xor.b32  	%r2317, %r2315, %r2316;
	xor.b32  	%r2318, %r2317, %r5653;
	xor.b32  	%r5654, %r2318, %r2314;
	add.s32 	%r2319, %r5652, %r5654;
	add.s32 	%r2320, %r2319, 1812185;
	cvt.rn.f32.u32 	%f1058, %r2320;
	fma.rn.f32 	%f1059, %f1058, 0f2F800000, 0f2F000000;
	shr.u32 	%r2321, %r2284, 2;
	xor.b32  	%r2322, %r2321, %r2284;
	shl.b32 	%r2323, %r5654, 4;
	shl.b32 	%r2324, %r2322, 1;
	xor.b32  	%r2325, %r2324, %r2323;
	xor.b32  	%r2326, %r2325, %r2322;
	xor.b32  	%r5655, %r2326, %r5654;
	add.s32 	%r2327, %r5652, %r5655;
	add.s32 	%r2328, %r2327, 2174622;
	cvt.rn.f32.u32 	%f1060, %r2328;
	fma.rn.f32 	%f1061, %f1060, 0f2F800000, 0f2F000000;
	mul.f32 	%f1062, %f1061, %f1061;
	fma.rn.f32 	%f1063, %f1059, %f1059, %f1062;
	sqrt.rn.f32 	%f1064, %f1063;
	setp.le.f32 	%p127, %f1064, 0f3F800000;
	add.f32 	%f1065, %f1057, 0f3F800000;
	selp.f32 	%f1066, %f1065, %f1057, %p127;
	shr.u32 	%r2329, %r2293, 2;
	xor.b32  	%r2330, %r2329, %r2293;
	shl.b32 	%r2331, %r5655, 4;
	shl.b32 	%r2332, %r2330, 1;
	xor.b32  	%r2333, %r2331, %r2332;
	xor.b32  	%r2334, %r2333, %r5655;
	xor.b32  	%r5656, %r2334, %r2330;
	add.s32 	%r2335, %r5652, %r5656;
	add.s32 	%r2336, %r2335, 2537059;
	cvt.rn.f32.u32 	%f1067, %r2336;
	fma.rn.f32 	%f1068, %f1067, 0f2F800000, 0f2F000000;
	shr.u32 	%r2337, %r2302, 2;
	xor.b32  	%r2338, %r2337, %r2302;
	shl.b32 	%r2339, %r5656, 4;
	shl.b32 	%r2340, %r2338, 1;
	xor.b32  	%r2341, %r2340, %r2339;
	xor.b32  	%r2342, %r2341, %r2338;
	xor.b32  	%r5657, %r2342, %r5656;
	add.s32 	%r5652, %r5652, 2899496;
	add.s32 	%r2343, %r5657, %r5652;
	cvt.rn.f32.u32 	%f1069, %r2343;
	fma.rn.f32 	%f1070, %f1069, 0f2F800000, 0f2F000000;
	mul.f32 	%f1071, %f1070, %f1070;
	fma.rn.f32 	%f1072, %f1068, %f1068, %f1071;
	sqrt.rn.f32 	%f1073, %f1072;
	setp.le.f32 	%p128, %f1073, 0f3F800000;
	add.f32 	%f1074, %f1066, 0f3F800000;
	selp.f32 	%f2767, %f1074, %f1066, %p128;
	add.s32 	%r5651, %r5651, 4;
	setp.ne.s32 	%p129, %r5651, %r375;
	@%p129 bra 	$L__BB4_113;
$L__BB4_114:
	setp.eq.s32 	%p130, %r94, 0;
	@%p130 bra 	$L__BB4_118;
	shr.u32 	%r2344, %r5653, 2;
	xor.b32  	%r2345, %r2344, %r5653;
	shl.b32 	%r2346, %r5657, 4;
	shl.b32 	%r2347, %r2345, 1;
	xor.b32  	%r2348, %r2346, %r2347;
	xor.b32  	%r2349, %r2348, %r5657;
	xor.b32  	%r396, %r2349, %r2345;
	add.s32 	%r2350, %r5652, %r396;
	add.s32 	%r2351, %r2350, 362437;
	cvt.rn.f32.u32 	%f1075, %r2351;
	fma.rn.f32 	%f1076, %f1075, 0f2F800000, 0f2F000000;
	shr.u32 	%r2352, %r5654, 2;
	xor.b32  	%r2353, %r2352, %r5654;
	shl.b32 	%r2354, %r396, 4;
	shl.b32 	%r2355, %r2353, 1;
	xor.b32  	%r2356, %r2355, %r2354;
	xor.b32  	%r2357, %r2356, %r2353;
	xor.b32  	%r397, %r2357, %r396;
	add.s32 	%r2358, %r5652, %r397;
	add.s32 	%r2359, %r2358, 724874;
	cvt.rn.f32.u32 	%f1077, %r2359;
	fma.rn.f32 	%f1078, %f1077, 0f2F800000, 0f2F000000;
	mul.f32 	%f1079, %f1078, %f1078;
	fma.rn.f32 	%f1080, %f1076, %f1076, %f1079;
	sqrt.rn.f32 	%f1081, %f1080;
	setp.le.f32 	%p131, %f1081, 0f3F800000;
	add.f32 	%f1082, %f2767, 0f3F800000;
	selp.f32 	%f2767, %f1082, %f2767, %p131;
	setp.eq.s32 	%p132, %r94, 1;
	@%p132 bra 	$L__BB4_118;
	shr.u32 	%r2360, %r5655, 2;
	xor.b32  	%r2361, %r2360, %r5655;
	shl.b32 	%r2362, %r397, 4;
	shl.b32 	%r2363, %r2361, 1;
	xor.b32  	%r2364, %r2362, %r2363;
	xor.b32  	%r2365, %r2364, %r397;
	xor.b32  	%r2366, %r2365, %r2361;
	add.s32 	%r2367, %r5652, %r2366;
	add.s32 	%r2368, %r2367, 1087311;
	cvt.rn.f32.u32 	%f1083, %r2368;
	fma.rn.f32 	%f1084, %f1083, 0f2F800000, 0f2F000000;
	shr.u32 	%r2369, %r5656, 2;
	xor.b32  	%r2370, %r2369, %r5656;
	shl.b32 	%r2371, %r2366, 4;
	shl.b32 	%r2372, %r2370, 1;
	xor.b32  	%r2373, %r2372, %r2371;
	xor.b32  	%r2374, %r2373, %r2370;
	xor.b32  	%r398, %r2374, %r2366;
	add.s32 	%r2375, %r5652, %r398;
	add.s32 	%r2376, %r2375, 1449748;
	cvt.rn.f32.u32 	%f1085, %r2376;
	fma.rn.f32 	%f1086, %f1085, 0f2F800000, 0f2F000000;
	mul.f32 	%f1087, %f1086, %f1086;
	fma.rn.f32 	%f1088, %f1084, %f1084, %f1087;
	sqrt.rn.f32 	%f1089, %f1088;
	setp.le.f32 	%p133, %f1089, 0f3F800000;
	add.f32 	%f1090, %f2767, 0f3F800000;
	selp.f32 	%f2767, %f1090, %f2767, %p133;
	setp.eq.s32 	%p134, %r94, 2;
	@%p134 bra 	$L__BB4_118;
	shr.u32 	%r2377, %r5657, 2;
	xor.b32  	%r2378, %r2377, %r5657;
	shl.b32 	%r2379, %r398, 4;
	shl.b32 	%r2380, %r2378, 1;
	xor.b32  	%r2381, %r2379, %r2380;
	xor.b32  	%r2382, %r2381, %r398;
	xor.b32  	%r2383, %r2382, %r2378;
	add.s32 	%r2384, %r5652, %r2383;
	add.s32 	%r2385, %r2384, 1812185;
	cvt.rn.f32.u32 	%f1091, %r2385;
	fma.rn.f32 	%f1092, %f1091, 0f2F800000, 0f2F000000;
	shr.u32 	%r2386, %r396, 2;
	xor.b32  	%r2387, %r2386, %r396;
	shl.b32 	%r2388, %r2383, 4;
	shl.b32 	%r2389, %r2387, 1;
	xor.b32  	%r2390, %r2389, %r2388;
	xor.b32  	%r2391, %r2390, %r2387;
	xor.b32  	%r2392, %r2391, %r2383;
	add.s32 	%r2393, %r5652, %r2392;
	add.s32 	%r2394, %r2393, 2174622;
	cvt.rn.f32.u32 	%f1093, %r2394;
	fma.rn.f32 	%f1094, %f1093, 0f2F800000, 0f2F000000;
	mul.f32 	%f1095, %f1094, %f1094;
	fma.rn.f32 	%f1096, %f1092, %f1092, %f1095;
	sqrt.rn.f32 	%f1097, %f1096;
	setp.le.f32 	%p135, %f1097, 0f3F800000;
	add.f32 	%f1098, %f2767, 0f3F800000;
	selp.f32 	%f2767, %f1098, %f2767, %p135;
$L__BB4_118:
	setp.lt.u32 	%p136, %r89, 3;
	mul.f32 	%f135, %f2767, 0f40800000;
	add.s32 	%r2397, %r88, 2816;
	xor.b32  	%r2398, %r2397, -1429050551;
	mul.lo.s32 	%r2399, %r2398, 1099087573;
	add.s32 	%r5670, %r2399, 5783321;
	xor.b32  	%r5667, %r2399, 362436069;
	add.s32 	%r5666, %r2399, 123456789;
	add.s32 	%r5665, %r2399, -638133224;
	mov.b32 	%r5669, -589760388;
	mov.b32 	%r5668, -123459836;
	mov.f32 	%f2771, 0f00000000;
	@%p136 bra 	$L__BB4_121;
	and.b32  	%r403, %r1020, 2147483644;
	mov.b32 	%r5664, 0;
	mov.b32 	%r5669, -589760388;
	mov.b32 	%r5668, -123459836;
	mov.f32 	%f2771, 0f00000000;
$L__BB4_120:
	shr.u32 	%r2403, %r5666, 2;
	xor.b32  	%r2404, %r2403, %r5666;
	shl.b32 	%r2405, %r5670, 4;
	shl.b32 	%r2406, %r2404, 1;
	xor.b32  	%r2407, %r2405, %r2406;
	xor.b32  	%r2408, %r2407, %r5670;
	xor.b32  	%r2409, %r2408, %r2404;
	add.s32 	%r2410, %r5665, %r2409;
	add.s32 	%r2411, %r2410, 362437;
	cvt.rn.f32.u32 	%f1102, %r2411;
	fma.rn.f32 	%f1103, %f1102, 0f2F800000, 0f2F000000;
	shr.u32 	%r2412, %r5667, 2;
	xor.b32  	%r2413, %r2412, %r5667;
	shl.b32 	%r2414, %r2409, 4;
	shl.b32 	%r2415, %r2413, 1;
	xor.b32  	%r2416, %r2415, %r2414;
	xor.b32  	%r2417, %r2416, %r2413;
	xor.b32  	%r2418, %r2417, %r2409;
	add.s32 	%r2419, %r5665, %r2418;
	add.s32 	%r2420, %r2419, 724874;
	cvt.rn.f32.u32 	%f1104, %r2420;
	fma.rn.f32 	%f1105, %f1104, 0f2F800000, 0f2F000000;
	mul.f32 	%f1106, %f1105, %f1105;
	fma.rn.f32 	%f1107, %f1103, %f1103, %f1106;
	sqrt.rn.f32 	%f1108, %f1107;
	setp.le.f32 	%p137, %f1108, 0f3F800000;
	add.f32 	%f1109, %f2771, 0f3F800000;
	selp.f32 	%f1110, %f1109, %f2771, %p137;
	shr.u32 	%r2421, %r5668, 2;
	xor.b32  	%r2422, %r2421, %r5668;
	shl.b32 	%r2423, %r2418, 4;
	shl.b32 	%r2424, %r2422, 1;
	xor.b32  	%r2425, %r2423, %r2424;
	xor.b32  	%r2426, %r2425, %r2418;
	xor.b32  	%r2427, %r2426, %r2422;
	add.s32 	%r2428, %r5665, %r2427;
	add.s32 	%r2429, %r2428, 1087311;
	cvt.rn.f32.u32 	%f1111, %r2429;
	fma.rn.f32 	%f1112, %f1111, 0f2F800000, 0f2F000000;
	shr.u32 	%r2430, %r5669, 2;
	xor.b32  	%r2431, %r2430, %r5669;
	shl.b32 	%r2432, %r2427, 4;
	shl.b32 	%r2433, %r2431, 1;
	xor.b32  	%r2434, %r2433, %r2432;
	xor.b32  	%r2435, %r2434, %r2431;
	xor.b32  	%r5666, %r2435, %r2427;
	add.s32 	%r2436, %r5665, %r5666;
	add.s32 	%r2437, %r2436, 1449748;
	cvt.rn.f32.u32 	%f1113, %r2437;
	fma.rn.f32 	%f1114, %f1113, 0f2F800000, 0f2F000000;
	mul.f32 	%f1115, %f1114, %f1114;
	fma.rn.f32 	%f1116, %f1112, %f1112, %f1115;
	sqrt.rn.f32 	%f1117, %f1116;
	setp.le.f32 	%p138, %f1117, 0f3F800000;
	add.f32 	%f1118, %f1110, 0f3F800000;
	selp.f32 	%f1119, %f1118, %f1110, %p138;
	shr.u32 	%r2438, %r5670, 2;
	xor.b32  	%r2439, %r2438, %r5670;
	shl.b32 	%r2440, %r5666, 4;
	shl.b32 	%r2441, %r2439, 1;
	xor.b32  	%r2442, %r2440, %r2441;
	xor.b32  	%r2443, %r2442, %r5666;
	xor.b32  	%r5667, %r2443, %r2439;
	add.s32 	%r2444, %r5665, %r5667;
	add.s32 	%r2445, %r2444, 1812185;
	cvt.rn.f32.u32 	%f1120, %r2445;
	fma.rn.f32 	%f1121, %f1120, 0f2F800000, 0f2F000000;
	shr.u32 	%r2446, %r2409, 2;
	xor.b32  	%r2447, %r2446, %r2409;
	shl.b32 	%r2448, %r5667, 4;
	shl.b32 	%r2449, %r2447, 1;
	xor.b32  	%r2450, %r2449, %r2448;
	xor.b32  	%r2451, %r2450, %r2447;
	xor.b32  	%r5668, %r2451, %r5667;
	add.s32 	%r2452, %r5665, %r5668;
	add.s32 	%r2453, %r2452, 2174622;
	cvt.rn.f32.u32 	%f1122, %r2453;
	fma.rn.f32 	%f1123, %f1122, 0f2F800000, 0f2F000000;
	mul.f32 	%f1124, %f1123, %f1123;
	fma.rn.f32 	%f1125, %f1121, %f1121, %f1124;
	sqrt.rn.f32 	%f1126, %f1125;
	setp.le.f32 	%p139, %f1126, 0f3F800000;
	add.f32 	%f1127, %f1119, 0f3F800000;
	selp.f32 	%f1128, %f1127, %f1119, %p139;
	shr.u32 	%r2454, %r2418, 2;
	xor.b32  	%r2455, %r2454, %r2418;
	shl.b32 	%r2456, %r5668, 4;
	shl.b32 	%r2457, %r2455, 1;
	xor.b32  	%r2458, %r2456, %r2457;
	xor.b32  	%r2459, %r2458, %r5668;
	xor.b32  	%r5669, %r2459, %r2455;
	add.s32 	%r2460, %r5665, %r5669;
	add.s32 	%r2461, %r2460, 2537059;
	cvt.rn.f32.u32 	%f1129, %r2461;
	fma.rn.f32 	%f1130, %f1129, 0f2F800000, 0f2F000000;
	shr.u32 	%r2462, %r2427, 2;
	xor.b32  	%r2463, %r2462, %r2427;
	shl.b32 	%r2464, %r5669, 4;
	shl.b32 	%r2465, %r2463, 1;
	xor.b32  	%r2466, %r2465, %r2464;
	xor.b32  	%r2467, %r2466, %r2463;
	xor.b32  	%r5670, %r2467, %r5669;
	add.s32 	%r5665, %r5665, 2899496;
	add.s32 	%r2468, %r5670, %r5665;
	cvt.rn.f32.u32 	%f1131, %r2468;
	fma.rn.f32 	%f1132, %f1131, 0f2F800000, 0f2F000000;
	mul.f32 	%f1133, %f1132, %f1132;
	fma.rn.f32 	%f1134, %f1130, %f1130, %f1133;
	sqrt.rn.f32 	%f1135, %f1134;
	setp.le.f32 	%p140, %f1135, 0f3F800000;
	add.f32 	%f1136, %f1128, 0f3F800000;
	selp.f32 	%f2771, %f1136, %f1128, %p140;
	add.s32 	%r5664, %r5664, 4;
	setp.ne.s32 	%p141, %r5664, %r403;
	@%p141 bra 	$L__BB4_120;
$L__BB4_121:
	setp.eq.s32 	%p142, %r94, 0;
	@%p142 bra 	$L__BB4_125;
	shr.u32 	%r2469, %r5666, 2;
	xor.b32  	%r2470, %r2469, %r5666;
	shl.b32 	%r2471, %r5670, 4;
	shl.b32 	%r2472, %r2470, 1;
	xor.b32  	%r2473, %r2471, %r2472;
	xor.b32  	%r2474, %r2473, %r5670;
	xor.b32  	%r424, %r2474, %r2470;
	add.s32 	%r2475, %r5665, %r424;
	add.s32 	%r2476, %r2475, 362437;
	cvt.rn.f32.u32 	%f1137, %r2476;
	fma.rn.f32 	%f1138, %f1137, 0f2F800000, 0f2F000000;
	shr.u32 	%r2477, %r5667, 2;
	xor.b32  	%r2478, %r2477, %r5667;
	shl.b32 	%r2479, %r424, 4;
	shl.b32 	%r2480, %r2478, 1;
	xor.b32  	%r2481, %r2480, %r2479;
	xor.b32  	%r2482, %r2481, %r2478;
	xor.b32  	%r425, %r2482, %r424;
	add.s32 	%r2483, %r5665, %r425;
	add.s32 	%r2484, %r2483, 724874;
	cvt.rn.f32.u32 	%f1139, %r2484;
	fma.rn.f32 	%f1140, %f1139, 0f2F800000, 0f2F000000;
	mul.f32 	%f1141, %f1140, %f1140;
	fma.rn.f32 	%f1142, %f1138, %f1138, %f1141;
	sqrt.rn.f32 	%f1143, %f1142;
	setp.le.f32 	%p143, %f1143, 0f3F800000;
	add.f32 	%f1144, %f2771, 0f3F800000;
	selp.f32 	%f2771, %f1144, %f2771, %p143;
	setp.eq.s32 	%p144, %r94, 1;
	@%p144 bra 	$L__BB4_125;
	shr.u32 	%r2485, %r5668, 2;
	xor.b32  	%r2486, %r2485, %r5668;
	shl.b32 	%r2487, %r425, 4;
	shl.b32 	%r2488, %r2486, 1;
	xor.b32  	%r2489, %r2487, %r2488;
	xor.b32  	%r2490, %r2489, %r425;
	xor.b32  	%r2491, %r2490, %r2486;
	add.s32 	%r2492, %r5665, %r2491;
	add.s32 	%r2493, %r2492, 1087311;
	cvt.rn.f32.u32 	%f1145, %r2493;
	fma.rn.f32 	%f1146, %f1145, 0f2F800000, 0f2F000000;
	shr.u32 	%r2494, %r5669, 2;
	xor.b32  	%r2495, %r2494, %r5669;
	shl.b32 	%r2496, %r2491, 4;
	shl.b32 	%r2497, %r2495, 1;
	xor.b32  	%r2498, %r2497, %r2496;
	xor.b32  	%r2499, %r2498, %r2495;
	xor.b32  	%r426, %r2499, %r2491;
	add.s32 	%r2500, %r5665, %r426;
	add.s32 	%r2501, %r2500, 1449748;
	cvt.rn.f32.u32 	%f1147, %r2501;
	fma.rn.f32 	%f1148, %f1147, 0f2F800000, 0f2F000000;
	mul.f32 	%f1149, %f1148, %f1148;
	fma.rn.f32 	%f1150, %f1146, %f1146, %f1149;
	sqrt.rn.f32 	%f1151, %f1150;
	setp.le.f32 	%p145, %f1151, 0f3F800000;
	add.f32 	%f1152, %f2771, 0f3F800000;
	selp.f32 	%f2771, %f1152, %f2771, %p145;
	setp.eq.s32 	%p146, %r94, 2;
	@%p146 bra 	$L__BB4_125;
	shr.u32 	%r2502, %r5670, 2;
	xor.b32  	%r2503, %r2502, %r5670;
	shl.b32 	%r2504, %r426, 4;
	shl.b32 	%r2505, %r2503, 1;
	xor.b32  	%r2506, %r2504, %r2505;
	xor.b32  	%r2507, %r2506, %r426;
	xor.b32  	%r2508, %r2507, %r2503;
	add.s32 	%r2509, %r5665, %r2508;
	add.s32 	%r2510, %r2509, 1812185;
	cvt.rn.f32.u32 	%f1153, %r2510;
	fma.rn.f32 	%f1154, %f1153, 0f2F800000, 0f2F000000;
	shr.u32 	%r2511, %r424, 2;
	xor.b32  	%r2512, %r2511, %r424;
	shl.b32 	%r2513, %r2508, 4;
	shl.b32 	%r2514, %r2512, 1;
	xor.b32  	%r2515, %r2514, %r2513;
	xor.b32  	%r2516, %r2515, %r2512;
	xor.b32  	%r2517, %r2516, %r2508;
	add.s32 	%r2518, %r5665, %r2517;
	add.s32 	%r2519, %r2518, 2174622;
	cvt.rn.f32.u32 	%f1155, %r2519;
	fma.rn.f32 	%f1156, %f1155, 0f2F800000, 0f2F000000;
	mul.f32 	%f1157, %f1156, %f1156;
	fma.rn.f32 	%f1158, %f1154, %f1154, %f1157;
	sqrt.rn.f32 	%f1159, %f1158;
	setp.le.f32 	%p147, %f1159, 0f3F800000;
	add.f32 	%f1160, %f2771, 0f3F800000;
	selp.f32 	%f2771, %f1160, %f2771, %p147;
$L__BB4_125:
	setp.lt.u32 	%p148, %r89, 3;
	mul.f32 	%f144, %f2771, 0f40800000;
	add.s32 	%r2522, %r88, 3072;
	xor.b32  	%r2523, %r2522, -1429050551;
	mul.lo.s32 	%r2524, %r2523, 1099087573;
	add.s32 	%r5683, %r2524, 5783321;
	xor.b32  	%r5680, %r2524, 362436069;
	add.s32 	%r5679, %r2524, 123456789;
	add.s32 	%r5678, %r2524, -638133224;
	mov.b32 	%r5682, -589760388;
	mov.b32 	%r5681, -123459836;
	mov.f32 	%f2775, 0f00000000;
	@%p148 bra 	$L__BB4_128;
	and.b32  	%r431, %r1020, 2147483644;
	mov.b32 	%r5677, 0;
	mov.b32 	%r5682, -589760388;
	mov.b32 	%r5681, -123459836;
	mov.f32 	%f2775, 0f00000000;
$L__BB4_127:
	shr.u32 	%r2528, %r5679, 2;
	xor.b32  	%r2529, %r2528, %r5679;
	shl.b32 	%r2530, %r5683, 4;
	shl.b32 	%r2531, %r2529, 1;
	xor.b32  	%r2532, %r2530, %r2531;
	xor.b32  	%r2533, %r2532, %r5683;
	xor.b32  	%r2534, %r2533, %r2529;
	add.s32 	%r2535, %r5678, %r2534;
	add.s32 	%r2536, %r2535, 362437;
	cvt.rn.f32.u32 	%f1164, %r2536;
	fma.rn.f32 	%f1165, %f1164, 0f2F800000, 0f2F000000;
	shr.u32 	%r2537, %r5680, 2;
	xor.b32  	%r2538, %r2537, %r5680;
	shl.b32 	%r2539, %r2534, 4;
	shl.b32 	%r2540, %r2538, 1;
	xor.b32  	%r2541, %r2540, %r2539;
	xor.b32  	%r2542, %r2541, %r2538;
	xor.b32  	%r2543, %r2542, %r2534;
	add.s32 	%r2544, %r5678, %r2543;
	add.s32 	%r2545, %r2544, 724874;
	cvt.rn.f32.u32 	%f1166, %r2545;
	fma.rn.f32 	%f1167, %f1166, 0f2F800000, 0f2F000000;
	mul.f32 	%f1168, %f1167, %f1167;
	fma.rn.f32 	%f1169, %f1165, %f1165, %f1168;
	sqrt.rn.f32 	%f1170, %f1169;
	setp.le.f32 	%p149, %f1170, 0f3F800000;
	add.f32 	%f1171, %f2775, 0f3F800000;
	selp.f32 	%f1172, %f1171, %f2775, %p149;
	shr.u32 	%r2546, %r5681, 2;
	xor.b32  	%r2547, %r2546, %r5681;
	shl.b32 	%r2548, %r2543, 4;
	shl.b32 	%r2549, %r2547, 1;
	xor.b32  	%r2550, %r2548, %r2549;
	xor.b32  	%r2551, %r2550, %r2543;
	xor.b32  	%r2552, %r2551, %r2547;
	add.s32 	%r2553, %r5678, %r2552;
	add.s32 	%r2554, %r2553, 1087311;
	cvt.rn.f32.u32 	%f1173, %r2554;
	fma.rn.f32 	%f1174, %f1173, 0f2F800000, 0f2F000000;
	shr.u32 	%r2555, %r5682, 2;
	xor.b32  	%r2556, %r2555, %r5682;
	shl.b32 	%r2557, %r2552, 4;
	shl.b32 	%r2558, %r2556, 1;
	xor.b32  	%r2559, %r2558, %r2557;
	xor.b32  	%r2560, %r2559, %r2556;
	xor.b32  	%r5679, %r2560, %r2552;
	add.s32 	%r2561, %r5678, %r5679;
	add.s32 	%r2562, %r2561, 1449748;
	cvt.rn.f32.u32 	%f1175, %r2562;
	fma.rn.f32 	%f1176, %f1175, 0f2F800000, 0f2F000000;
	mul.f32 	%f1177, %f1176, %f1176;
	fma.rn.f32 	%f1178, %f1174, %f1174, %f1177;
	sqrt.rn.f32 	%f1179, %f1178;
	setp.le.f32 	%p150, %f1179, 0f3F800000;
	add.f32 	%f1180, %f1172, 0f3F800000;
	selp.f32 	%f1181, %f1180, %f1172, %p150;
	shr.u32 	%r2563, %r5683, 2;
	xor.b32  	%r2564, %r2563, %r5683;
	shl.b32 	%r2565, %r5679, 4;
	shl.b32 	%r2566, %r2564, 1;
	xor.b32  	%r2567, %r2565, %r2566;
	xor.b32  	%r2568, %r2567, %r5679;
	xor.b32  	%r5680, %r2568, %r2564;
	add.s32 	%r2569, %r5678, %r5680;
	add.s32 	%r2570, %r2569, 1812185;
	cvt.rn.f32.u32 	%f1182, %r2570;
	fma.rn.f32 	%f1183, %f1182, 0f2F800000, 0f2F000000;
	shr.u32 	%r2571, %r2534, 2;
	xor.b32  	%r2572, %r2571, %r2534;
	shl.b32 	%r2573, %r5680, 4;
	shl.b32 	%r2574, %r2572, 1;
	xor.b32  	%r2575, %r2574, %r2573;
	xor.b32  	%r2576, %r2575, %r2572;
	xor.b32  	%r5681, %r2576, %r5680;
	add.s32 	%r2577, %r5678, %r5681;
	add.s32 	%r2578, %r2577, 2174622;
	cvt.rn.f32.u32 	%f1184, %r2578;
	fma.rn.f32 	%f1185, %f1184, 0f2F800000, 0f2F000000;
	mul.f32 	%f1186, %f1185, %f1185;
	fma.rn.f32 	%f1187, %f1183, %f1183, %f1186;
	sqrt.rn.f32 	%f1188, %f1187;
	setp.le.f32 	%p151, %f1188, 0f3F800000;
	add.f32 	%f1189, %f1181, 0f3F800000;
	selp.f32 	%f1190, %f1189, %f1181, %p151;
	shr.u32 	%r2579, %r2543, 2;
	xor.b32  	%r2580, %r2579, %r2543;
	shl.b32 	%r2581, %r5681, 4;
	shl.b32 	%r2582, %r2580, 1;
	xor.b32  	%r2583, %r2581, %r2582;
	xor.b32  	%r2584, %r2583, %r5681;
	xor.b32  	%r5682, %r2584, %r2580;
	add.s32 	%r2585, %r5678, %r5682;
	add.s32 	%r2586, %r2585, 2537059;
	cvt.rn.f32.u32 	%f1191, %r2586;
	fma.rn.f32 	%f1192, %f1191, 0f2F800000, 0f2F000000;
	shr.u32 	%r2587, %r2552, 2;
	xor.b32  	%r2588, %r2587, %r2552;
	shl.b32 	%r2589, %r5682, 4;
	shl.b32 	%r2590, %r2588, 1;
	xor.b32  	%r2591, %r2590, %r2589;
	xor.b32  	%r2592, %r2591, %r2588;
	xor.b32  	%r5683, %r2592, %r5682;
	add.s32 	%r5678, %r5678, 2899496;
	add.s32 	%r2593, %r5683, %r5678;
	cvt.rn.f32.u32 	%f1193, %r2593;
	fma.rn.f32 	%f1194, %f1193, 0f2F800000, 0f2F000000;
	mul.f32 	%f1195, %f1194, %f1194;
	fma.rn.f32 	%f1196, %f1192, %f1192, %f1195;
	sqrt.rn.f32 	%f1197, %f1196;
	setp.le.f32 	%p152, %f1197, 0f3F800000;
	add.f32 	%f1198, %f1190, 0f3F800000;
	selp.f32 	%f2775, %f1198, %f1190, %p152;
	add.s32 	%r5677, %r5677, 4;
	setp.ne.s32 	%p153, %r5677, %r431;
	@%p153 bra 	$L__BB4_127;
$L__BB4_128:
	setp.eq.s32 	%p154, %r94, 0;
	@%p154 bra 	$L__BB4_132;
	shr.u32 	%r2594, %r5679, 2;
	xor.b32  	%r2595, %r2594, %r5679;
	shl.b32 	%r2596, %r5683, 4;
	shl.b32 	%r2597, %r2595, 1;
	xor.b32  	%r2598, %r2596, %r2597;
	xor.b32  	%r2599, %r2598, %r5683;
	xor.b32  	%r452, %r2599, %r2595;
	add.s32 	%r2600, %r5678, %r452;
	add.s32 	%r2601, %r2600, 362437;
	cvt.rn.f32.u32 	%f1199, %r2601;
	fma.rn.f32 	%f1200, %f1199, 0f2F800000, 0f2F000000;
	shr.u32 	%r2602, %r5680, 2;
	xor.b32  	%r2603, %r2602, %r5680;
	shl.b32 	%r2604, %r452, 4;
	shl.b32 	%r2605, %r2603, 1;
	xor.b32  	%r2606, %r2605, %r2604;
	xor.b32  	%r2607, %r2606, %r2603;
	xor.b32  	%r453, %r2607, %r452;
	add.s32 	%r2608, %r5678, %r453;
	add.s32 	%r2609, %r2608, 724874;
	cvt.rn.f32.u32 	%f1201, %r2609;
	fma.rn.f32 	%f1202, %f1201, 0f2F800000, 0f2F000000;
	mul.f32 	%f1203, %f1202, %f1202;
	fma.rn.f32 	%f1204, %f1200, %f1200, %f1203;
	sqrt.rn.f32 	%f1205, %f1204;
	setp.le.f32 	%p155, %f1205, 0f3F800000;
	add.f32 	%f1206, %f2775, 0f3F800000;
	selp.f32 	%f2775, %f1206, %f2775, %p155;
	setp.eq.s32 	%p156, %r94, 1;
	@%p156 bra 	$L__BB4_132;
	shr.u32 	%r2610, %r5681, 2;
	xor.b32  	%r2611, %r2610, %r5681;
	shl.b32 	%r2612, %r453, 4;
	shl.b32 	%r2613, %r2611, 1;
	xor.b32  	%r2614, %r2612, %r2613;
	xor.b32  	%r2615, %r2614, %r453;
	xor.b32  	%r2616, %r2615, %r2611;
	add.s32 	%r2617, %r5678, %r2616;
	add.s32 	%r2618, %r2617, 1087311;
	cvt.rn.f32.u32 	%f1207, %r2618;
	fma.rn.f32 	%f1208, %f1207, 0f2F800000, 0f2F000000;
	shr.u32 	%r2619, %r5682, 2;
	xor.b32  	%r2620, %r2619, %r5682;
	shl.b32 	%r2621, %r2616, 4;
	shl.b32 	%r2622, %r2620, 1;
	xor.b32  	%r2623, %r2622, %r2621;
	xor.b32  	%r2624, %r2623, %r2620;
	xor.b32  	%r454, %r2624, %r2616;
	add.s32 	%r2625, %r5678, %r454;
	add.s32 	%r2626, %r2625, 1449748;
	cvt.rn.f32.u32 	%f1209, %r2626;
	fma.rn.f32 	%f1210, %f1209, 0f2F800000, 0f2F000000;
	mul.f32 	%f1211, %f1210, %f1210;
	fma.rn.f32 	%f1212, %f1208, %f1208, %f1211;
	sqrt.rn.f32 	%f1213, %f1212;
	setp.le.f32 	%p157, %f1213, 0f3F800000;
	add.f32 	%f1214, %f2775, 0f3F800000;
	selp.f32 	%f2775, %f1214, %f2775, %p157;
	setp.eq.s32 	%p158, %r94, 2;
	@%p158 bra 	$L__BB4_132;
	shr.u32 	%r2627, %r5683, 2;
	xor.b32  	%r2628, %r2627, %r5683;
	shl.b32 	%r2629, %r454, 4;
	shl.b32 	%r2630, %r2628, 1;
	xor.b32  	%r2631, %r2629, %r2630;
	xor.b32  	%r2632, %r2631, %r454;
	xor.b32  	%r2633, %r2632, %r2628;
	add.s32 	%r2634, %r5678, %r2633;
	add.s32 	%r2635, %r2634, 1812185;
	cvt.rn.f32.u32 	%f1215, %r2635;
	fma.rn.f32 	%f1216, %f1215, 0f2F800000, 0f2F000000;
	shr.u32 	%r2636, %r452, 2;
	xor.b32  	%r2637, %r2636, %r452;
	shl.b32 	%r2638, %r2633, 4;
	shl.b32 	%r2639, %r2637, 1;
	xor.b32  	%r2640, %r2639, %r2638;
	xor.b32  	%r2641, %r2640, %r2637;
	xor.b32  	%r2642, %r2641, %r2633;
	add.s32 	%r2643, %r5678, %r2642;
	add.s32 	%r2644, %r2643, 2174622;
	cvt.rn.f32.u32 	%f1217, %r2644;
	fma.rn.f32 	%f1218, %f1217, 0f2F800000, 0f2F000000;
	mul.f32 	%f1219, %f1218, %f1218;
	fma.rn.f32 	%f1220, %f1216, %f1216, %f1219;
	sqrt.rn.f32 	%f1221, %f1220;
	setp.le.f32 	%p159, %f1221, 0f3F800000;
	add.f32 	%f1222, %f2775, 0f3F800000;
	selp.f32 	%f2775, %f1222, %f2775, %p159;
$L__BB4_132:
	setp.lt.u32 	%p160, %r89, 3;
	mul.f32 	%f153, %f2775, 0f40800000;
	add.s32 	%r2647, %r88, 3328;
	xor.b32  	%r2648, %r2647, -1429050551;
	mul.lo.s32 	%r2649, %r2648, 1099087573;
	add.s32 	%r5696, %r2649, 5783321;
	xor.b32  	%r5693, %r2649, 362436069;
	add.s32 	%r5692, %r2649, 123456789;
	add.s32 	%r5691, %r2649, -638133224;
	mov.b32 	%r5695, -589760388;
	mov.b32 	%r5694, -123459836;
	mov.f32 	%f2779, 0f00000000;
	@%p160 bra 	$L__BB4_135;
	and.b32  	%r459, %r1020, 2147483644;
	mov.b32 	%r5690, 0;
	mov.b32 	%r5695, -589760388;
	mov.b32 	%r5694, -123459836;
	mov.f32 	%f2779, 0f00000000;
$L__BB4_134:
	shr.u32 	%r2653, %r5692, 2;
	xor.b32  	%r2654, %r2653, %r5692;
	shl.b32 	%r2655, %r5696, 4;
	shl.b32 	%r2656, %r2654, 1;
	xor.b32  	%r2657, %r2655, %r2656;
	xor.b32  	%r2658, %r2657, %r5696;
	xor.b32  	%r2659, %r2658, %r2654;
	add.s32 	%r2660, %r5691, %r2659;
	add.s32 	%r2661, %r2660, 362437;
	cvt.rn.f32.u32 	%f1226, %r2661;
	fma.rn.f32 	%f1227, %f1226, 0f2F800000, 0f2F000000;
	shr.u32 	%r2662, %r5693, 2;
	xor.b32  	%r2663, %r2662, %r5693;
	shl.b32 	%r2664, %r2659, 4;
	shl.b32 	%r2665, %r2663, 1;
	xor.b32  	%r2666, %r2665, %r2664;
	xor.b32  	%r2667, %r2666, %r2663;
	xor.b32  	%r2668, %r2667, %r2659;
	add.s32 	%r2669, %r5691, %r2668;
	add.s32 	%r2670, %r2669, 724874;
	cvt.rn.f32.u32 	%f1228, %r2670;
	fma.rn.f32 	%f1229, %f1228, 0f2F800000, 0f2F000000;
	mul.f32 	%f1230, %f1229, %f1229;
	fma.rn.f32 	%f1231, %f1227, %f1227, %f1230;
	sqrt.rn.f32 	%f1232, %f1231;
	setp.le.f32 	%p161, %f1232, 0f3F800000;
	add.f32 	%f1233, %f2779, 0f3F800000;
	selp.f32 	%f1234, %f1233, %f2779, %p161;
	shr.u32 	%r2671, %r5694, 2;
	xor.b32  	%r2672, %r2671, %r5694;
	shl.b32 	%r2673, %r2668, 4;
	shl.b32 	%r2674, %r2672, 1;
	xor.b32  	%r2675, %r2673, %r2674;
	xor.b32  	%r2676, %r2675, %r2668;
	xor.b32  	%r2677, %r2676, %r2672;
	add.s32 	%r2678, %r5691, %r2677;
	add.s32 	%r2679, %r2678, 1087311;
	cvt.rn.f32.u32 	%f1235, %r2679;
	fma.rn.f32 	%f1236, %f1235, 0f2F800000, 0f2F000000;
	shr.u32 	%r2680, %r5695, 2;
	xor.b32  	%r2681, %r2680, %r5695;
	shl.b32 	%r2682, %r2677, 4;
	shl.b32 	%r2683, %r2681, 1;
	xor.b32  	%r2684, %r2683, %r2682;
	xor.b32  	%r2685, %r2684, %r2681;
	xor.b32  	%r5692, %r2685, %r2677;
	add.s32 	%r2686, %r5691, %r5692;
	add.s32 	%r2687, %r2686, 1449748;
	cvt.rn.f32.u32 	%f1237, %r2687;
	fma.rn.f32 	%f1238, %f1237, 0f2F800000, 0f2F000000;
	mul.f32 	%f1239, %f1238, %f1238;
	fma.rn.f32 	%f1240, %f1236, %f1236, %f1239;
	sqrt.rn.f32 	%f1241, %f1240;
	setp.le.f32 	%p162, %f1241, 0f3F800000;
	add.f32 	%f1242, %f1234, 0f3F800000;
	selp.f32 	%f1243, %f1242, %f1234, %p162;
	shr.u32 	%r2688, %r5696, 2;
	xor.b32  	%r2689, %r2688, %r5696;
	shl.b32 	%r2690, %r5692, 4;
	shl.b32 	%r2691, %r2689, 1;
	xor.b32  	%r2692, %r2690, %r2691;
	xor.b32  	%r2693, %r2692, %r5692;
	xor.b32  	%r5693, %r2693, %r2689;
	add.s32 	%r2694, %r5691, %r5693;
	add.s32 	%r2695, %r2694, 1812185;
	cvt.rn.f32.u32 	%f1244, %r2695;
	fma.rn.f32 	%f1245, %f1244, 0f2F800000, 0f2F000000;
	shr.u32 	%r2696, %r2659, 2;
	xor.b32  	%r2697, %r2696, %r2659;
	shl.b32 	%r2698, %r5693, 4;
	shl.b32 	%r2699, %r2697, 1;
	xor.b32  	%r2700, %r2699, %r2698;
	xor.b32  	%r2701, %r2700, %r2697;
	xor.b32  	%r5694, %r2701, %r5693;
	add.s32 	%r2702, %r5691, %r5694;
	add.s32 	%r2703, %r2702, 2174622;
	cvt.rn.f32.u32 	%f1246, %r2703;
	fma.rn.f32 	%f1247, %f1246, 0f2F800000, 0f2F000000;
	mul.f32 	%f1248, %f1247, %f1247;
	fma.rn.f32 	%f1249, %f1245, %f1245, %f1248;
	sqrt.rn.f32 	%f1250, %f1249;
	setp.le.f32 	%p163, %f1250, 0f3F800000;
	add.f32 	%f1251, %f1243, 0f3F800000;
	selp.f32 	%f1252, %f1251, %f1243, %p163;
	shr.u32 	%r2704, %r2668, 2;
	xor.b32  	%r2705, %r2704, %r2668;
	shl.b32 	%r2706, %r5694, 4;
	shl.b32 	%r2707, %r2705, 1;
	xor.b32  	%r2708, %r2706, %r2707;
	xor.b32  	%r2709, %r2708, %r5694;
	xor.b32  	%r5695, %r2709, %r2705;
	add.s32 	%r2710, %r5691, %r5695;
	add.s32 	%r2711, %r2710, 2537059;
	cvt.rn.f32.u32 	%f1253, %r2711;
	fma.rn.f32 	%f1254, %f1253, 0f2F800000, 0f2F000000;
	shr.u32 	%r2712, %r2677, 2;
	xor.b32  	%r2713, %r2712, %r2677;
	shl.b32 	%r2714, %r5695, 4;
	shl.b32 	%r2715, %r2713, 1;
	xor.b32  	%r2716, %r2715, %r2714;
	xor.b32  	%r2717, %r2716, %r2713;
	xor.b32  	%r5696, %r2717, %r5695;
	add.s32 	%r5691, %r5691, 2899496;
	add.s32 	%r2718, %r5696, %r5691;
	cvt.rn.f32.u32 	%f1255, %r2718;
	fma.rn.f32 	%f1256, %f1255, 0f2F800000, 0f2F000000;
	mul.f32 	%f1257, %f1256, %f1256;
	fma.rn.f32 	%f1258, %f1254, %f1254, %f1257;
	sqrt.rn.f32 	%f1259, %f1258;
	setp.le.f32 	%p164, %f1259, 0f3F800000;
	add.f32 	%f1260, %f1252, 0f3F800000;
	selp.f32 	%f2779, %f1260, %f1252, %p164;
	add.s32 	%r5690, %r5690, 4;
	setp.ne.s32 	%p165, %r5690, %r459;
	@%p165 bra 	$L__BB4_134;
$L__BB4_135:
	setp.eq.s32 	%p166, %r94, 0;
	@%p166 bra 	$L__BB4_139;
	shr.u32 	%r2719, %r5692, 2;
	xor.b32  	%r2720, %r2719, %r5692;
	shl.b32 	%r2721, %r5696, 4;
	shl.b32 	%r2722, %r2720, 1;
	xor.b32  	%r2723, %r2721, %r2722;
	xor.b32  	%r2724, %r2723, %r5696;
	xor.b32  	%r480, %r2724, %r2720;
	add.s32 	%r2725, %r5691, %r480;
	add.s32 	%r2726, %r2725, 362437;
	cvt.rn.f32.u32 	%f1261, %r2726;
	fma.rn.f32 	%f1262, %f1261, 0f2F800000, 0f2F000000;
	shr.u32 	%r2727, %r5693, 2;
	xor.b32  	%r2728, %r2727, %r5693;
	shl.b32 	%r2729, %r480, 4;
	shl.b32 	%r2730, %r2728, 1;
	xor.b32  	%r2731, %r2730, %r2729;
	xor.b32  	%r2732, %r2731, %r2728;
	xor.b32  	%r481, %r2732, %r480;
	add.s32 	%r2733, %r5691, %r481;
	add.s32 	%r2734, %r2733, 724874;
	cvt.rn.f32.u32 	%f1263, %r2734;
	fma.rn.f32 	%f1264, %f1263, 0f2F800000, 0f2F000000;
	mul.f32 	%f1265, %f1264, %f1264;
	fma.rn.f32 	%f1266, %f1262, %f1262, %f1265;
	sqrt.rn.f32 	%f1267, %f1266;
	setp.le.f32 	%p167, %f1267, 0f3F800000;
	add.f32 	%f1268, %f2779, 0f3F800000;
	selp.f32 	%f2779, %f1268, %f2779, %p167;
	setp.eq.s32 	%p168, %r94, 1;
	@%p168 bra 	$L__BB4_139;
	shr.u32 	%r2735, %r5694, 2;
	xor.b32  	%r2736, %r2735, %r5694;
	shl.b32 	%r2737, %r481, 4;
	shl.b32 	%r2738, %r2736, 1;
	xor.b32  	%r2739, %r2737, %r2738;
	xor.b32  	%r2740, %r2739, %r481;
	xor.b32  	%r2741, %r2740, %r2736;
	add.s32 	%r2742, %r5691, %r2741;
	add.s32 	%r2743, %r2742, 1087311;
	cvt.rn.f32.u32 	%f1269, %r2743;
	fma.rn.f32 	%f1270, %f1269, 0f2F800000, 0f2F000000;
	shr.u32 	%r2744, %r5695, 2;
	xor.b32  	%r2745, %r2744, %r5695;
	shl.b32 	%r2746, %r2741, 4;
	shl.b32 	%r2747, %r2745, 1;
	xor.b32  	%r2748, %r2747, %r2746;
	xor.b32  	%r2749, %r2748, %r2745;
	xor.b32  	%r482, %r2749, %r2741;
	add.s32 	%r2750, %r5691, %r482;
	add.s32 	%r2751, %r2750, 1449748;
	cvt.rn.f32.u32 	%f1271, %r2751;
	fma.rn.f32 	%f1272, %f1271, 0f2F800000, 0f2F000000;
	mul.f32 	%f1273, %f1272, %f1272;
	fma.rn.f32 	%f1274, %f1270, %f1270, %f1273;
	sqrt.rn.f32 	%f1275, %f1274;
	setp.le.f32 	%p169, %f1275, 0f3F800000;
	add.f32 	%f1276, %f2779, 0f3F800000;
	selp.f32 	%f2779, %f1276, %f2779, %p169;
	setp.eq.s32 	%p170, %r94, 2;
	@%p170 bra 	$L__BB4_139;
	shr.u32 	%r2752, %r5696, 2;
	xor.b32  	%r2753, %r2752, %r5696;
	shl.b32 	%r2754, %r482, 4;
	shl.b32 	%r2755, %r2753, 1;
	xor.b32  	%r2756, %r2754, %r2755;
	xor.b32  	%r2757, %r2756, %r482;
	xor.b32  	%r2758, %r2757, %r2753;
	add.s32 	%r2759, %r5691, %r2758;
	add.s32 	%r2760, %r2759, 1812185;
	cvt.rn.f32.u32 	%f1277, %r2760;
	fma.rn.f32 	%f1278, %f1277, 0f2F800000, 0f2F000000;
	shr.u32 	%r2761, %r480, 2;
	xor.b32  	%r2762, %r2761, %r480;
	shl.b32 	%r2763, %r2758, 4;
	shl.b32 	%r2764, %r2762, 1;
	xor.b32  	%r2765, %r2764, %r2763;
	xor.b32  	%r2766, %r2765, %r2762;
	xor.b32  	%r2767, %r2766, %r2758;
	add.s32 	%r2768, %r5691, %r2767;
	add.s32 	%r2769, %r2768, 2174622;
	cvt.rn.f32.u32 	%f1279, %r2769;
	fma.rn.f32 	%f1280, %f1279, 0f2F800000, 0f2F000000;
	mul.f32 	%f1281, %f1280, %f1280;
	fma.rn.f32 	%f1282, %f1278, %f1278, %f1281;
	sqrt.rn.f32 	%f1283, %f1282;
	setp.le.f32 	%p171, %f1283, 0f3F800000;
	add.f32 	%f1284, %f2779, 0f3F800000;
	selp.f32 	%f2779, %f1284, %f2779, %p171;
$L__BB4_139:
	setp.lt.u32 	%p172, %r89, 3;
	mul.f32 	%f162, %f2779, 0f40800000;
	add.s32 	%r2772, %r88, 3584;
	xor.b32  	%r2773, %r2772, -1429050551;
	mul.lo.s32 	%r2774, %r2773, 1099087573;
	add.s32 	%r5709, %r2774, 5783321;
	xor.b32  	%r5706, %r2774, 362436069;
	add.s32 	%r5705, %r2774, 123456789;
	add.s32 	%r5704, %r2774, -638133224;
	mov.b32 	%r5708, -589760388;
	mov.b32 	%r5707, -123459836;
	mov.f32 	%f2783, 0f00000000;
	@%p172 bra 	$L__BB4_142;
	and.b32  	%r487, %r1020, 2147483644;
	mov.b32 	%r5703, 0;
	mov.b32 	%r5708, -589760388;
	mov.b32 	%r5707, -123459836;
	mov.f32 	%f2783, 0f00000000;
$L__BB4_141:
	shr.u32 	%r2778, %r5705, 2;
	xor.b32  	%r2779, %r2778, %r5705;
	shl.b32 	%r2780, %r5709, 4;
	shl.b32 	%r2781, %r2779, 1;
	xor.b32  	%r2782, %r2780, %r2781;
	xor.b32  	%r2783, %r2782, %r5709;
	xor.b32  	%r2784, %r2783, %r2779;
	add.s32 	%r2785, %r5704, %r2784;
	add.s32 	%r2786, %r2785, 362437;
	cvt.rn.f32.u32 	%f1288, %r2786;
	fma.rn.f32 	%f1289, %f1288, 0f2F800000, 0f2F000000;
	shr.u32 	%r2787, %r5706, 2;
	xor.b32  	%r2788, %r2787, %r5706;
	shl.b32 	%r2789, %r2784, 4;
	shl.b32 	%r2790, %r2788, 1;
	xor.b32  	%r2791, %r2790, %r2789;
	xor.b32  	%r2792, %r2791, %r2788;
	xor.b32  	%r2793, %r2792, %r2784;
	add.s32 	%r2794, %r5704, %r2793;
	add.s32 	%r2795, %r2794, 724874;
	cvt.rn.f32.u32 	%f1290, %r2795;
	fma.rn.f32 	%f1291, %f1290, 0f2F800000, 0f2F000000;
	mul.f32 	%f1292, %f1291, %f1291;
	fma.rn.f32 	%f1293, %f1289, %f1289, %f1292;
	sqrt.rn.f32 	%f1294, %f1293;
	setp.le.f32 	%p173, %f1294, 0f3F800000;
	add.f32 	%f1295, %f2783, 0f3F800000;
	selp.f32 	%f1296, %f1295, %f2783, %p173;
	shr.u32 	%r2796, %r5707, 2;
	xor.b32  	%r2797, %r2796, %r5707;
	shl.b32 	%r2798, %r2793, 4;
	shl.b32 	%r2799, %r2797, 1;
	xor.b32  	%r2800, %r2798, %r2799;
	xor.b32  	%r2801, %r2800, %r2793;
	xor.b32  	%r2802, %r2801, %r2797;
	add.s32 	%r2803, %r5704, %r2802;
	add.s32 	%r2804, %r2803, 1087311;
	cvt.rn.f32.u32 	%f1297, %r2804;
	fma.rn.f32 	%f1298, %f1297, 0f2F800000, 0f2F000000;
	shr.u32 	%r2805, %r5708, 2;
	xor.b32  	%r2806, %r2805, %r5708;
	shl.b32 	%r2807, %r2802, 4;
	shl.b32 	%r2808, %r2806, 1;
	xor.b32  	%r2809, %r2808, %r2807;
	xor.b32  	%r2810, %r2809, %r2806;
	xor.b32  	%r5705, %r2810, %r2802;
	add.s32 	%r2811, %r5704, %r5705;
	add.s32 	%r2812, %r2811, 1449748;
	cvt.rn.f32.u32 	%f1299, %r2812;
	fma.rn.f32 	%f1300, %f1299, 0f2F800000, 0f2F000000;
	mul.f32 	%f1301, %f1300, %f1300;
	fma.rn.f32 	%f1302, %f1298, %f1298, %f1301;
	sqrt.rn.f32 	%f1303, %f1302;
	setp.le.f32 	%p174, %f1303, 0f3F800000;
	add.f32 	%f1304, %f1296, 0f3F800000;
	selp.f32 	%f1305, %f1304, %f1296, %p174;
	shr.u32 	%r2813, %r5709, 2;
	xor.b32  	%r2814, %r2813, %r5709;
	shl.b32 	%r2815, %r5705, 4;
	shl.b32 	%r2816, %r2814, 1;
	xor.b32  	%r2817, %r2815, %r2816;
	xor.b32  	%r2818, %r2817, %r5705;
	xor.b32  	%r5706, %r2818, %r2814;
	add.s32 	%r2819, %r5704, %r5706;
	add.s32 	%r2820, %r2819, 1812185;
	cvt.rn.f32.u32 	%f1306, %r2820;
	fma.rn.f32 	%f1307, %f1306, 0f2F800000, 0f2F000000;
	shr.u32 	%r2821, %r2784, 2;
	xor.b32  	%r2822, %r2821, %r2784;
	shl.b32 	%r2823, %r5706, 4;
	shl.b32 	%r2824, %r2822, 1;
	xor.b32  	%r2825, %r2824, %r2823;
	xor.b32  	%r2826, %r2825, %r2822;
	xor.b32  	%r5707, %r2826, %r5706;
	add.s32 	%r2827, %r5704, %r5707;
	add.s32 	%r2828, %r2827, 2174622;
	cvt.rn.f32.u32 	%f1308, %r2828;
	fma.rn.f32 	%f1309, %f1308, 0f2F800000, 0f2F000000;
	mul.f32 	%f1310, %f1309, %f1309;
	fma.rn.f32 	%f1311, %f1307, %f1307, %f1310;
	sqrt.rn.f32 	%f1312, %f1311;
	setp.le.f32 	%p175, %f1312, 0f3F800000;
	add.f32 	%f1313, %f1305, 0f3F800000;
	selp.f32 	%f1314, %f1313, %f1305, %p175;
	shr.u32 	%r2829, %r2793, 2;
	xor.b32  	%r2830, %r2829, %r2793;
	shl.b32 	%r2831, %r5707, 4;
	shl.b32 	%r2832, %r2830, 1;
	xor.b32  	%r2833, %r2831, %r2832;
	xor.b32  	%r2834, %r2833, %r5707;
	xor.b32  	%r5708, %r2834, %r2830;
	add.s32 	%r2835, %r5704, %r5708;
	add.s32 	%r2836, %r2835, 2537059;
	cvt.rn.f32.u32 	%f1315, %r2836;
	fma.rn.f32 	%f1316, %f1315, 0f2F800000, 0f2F000000;
	shr.u32 	%r2837, %r2802, 2;
	xor.b32  	%r2838, %r2837, %r2802;
	shl.b32 	%r2839, %r5708, 4;
	shl.b32 	%r2840, %r2838, 1;
	xor.b32  	%r2841, %r2840, %r2839;
	xor.b32  	%r2842, %r2841, %r2838;
	xor.b32  	%r5709, %r2842, %r5708;
	add.s32 	%r5704, %r5704, 2899496;
	add.s32 	%r2843, %r5709, %r5704;
	cvt.rn.f32.u32 	%f1317, %r2843;
	fma.rn.f32 	%f1318, %f1317, 0f2F800000, 0f2F000000;
	mul.f32 	%f1319, %f1318, %f1318;
	fma.rn.f32 	%f1320, %f1316, %f1316, %f1319;
	sqrt.rn.f32 	%f1321, %f1320;
	setp.le.f32 	%p176, %f1321, 0f3F800000;
	add.f32 	%f1322, %f1314, 0f3F800000;
	selp.f32 	%f2783, %f1322, %f1314, %p176;
	add.s32 	%r5703, %r5703, 4;
	setp.ne.s32 	%p177, %r5703, %r487;
	@%p177 bra 	$L__BB4_141;
$L__BB4_142:
	setp.eq.s32 	%p178, %r94, 0;
	@%p178 bra 	$L__BB4_146;
	shr.u32 	%r2844, %r5705, 2;
	xor.b32  	%r2845, %r2844, %r5705;
	shl.b32 	%r2846, %r5709, 4;
	shl.b32 	%r2847, %r2845, 1;
	xor.b32  	%r2848, %r2846, %r2847;
	xor.b32  	%r2849, %r2848, %r5709;
	xor.b32  	%r508, %r2849, %r2845;
	add.s32 	%r2850, %r5704, %r508;
	add.s32 	%r2851, %r2850, 362437;
	cvt.rn.f32.u32 	%f1323, %r2851;
	fma.rn.f32 	%f1324, %f1323, 0f2F800000, 0f2F000000;
	shr.u32 	%r2852, %r5706, 2;
	xor.b32  	%r2853, %r2852, %r5706;
	shl.b32 	%r2854, %r508, 4;
	shl.b32 	%r2855, %r2853, 1;
	xor.b32  	%r2856, %r2855, %r2854;
	xor.b32  	%r2857, %r2856, %r2853;
	xor.b32  	%r509, %r2857, %r508;
	add.s32 	%r2858, %r5704, %r509;
	add.s32 	%r2859, %r2858, 724874;
	cvt.rn.f32.u32 	%f1325, %r2859;
	fma.rn.f32 	%f1326, %f1325, 0f2F800000, 0f2F000000;
	mul.f32 	%f1327, %f1326, %f1326;
	fma.rn.f32 	%f1328, %f1324, %f1324, %f1327;
	sqrt.rn.f32 	%f1329, %f1328;
	setp.le.f32 	%p179, %f1329, 0f3F800000;
	add.f32 	%f1330, %f2783, 0f3F800000;
	selp.f32 	%f2783, %f1330, %f2783, %p179;
	setp.eq.s32 	%p180, %r94, 1;
	@%p180 bra 	$L__BB4_146;
	shr.u32 	%r2860, %r5707, 2;
	xor.b32  	%r2861, %r2860, %r5707;
	shl.b32 	%r2862, %r509, 4;
	shl.b32 	%r2863, %r2861, 1;
	xor.b32  	%r2864, %r2862, %r2863;
	xor.b32  	%r2865, %r2864, %r509;
	xor.b32  	%r2866, %r2865, %r2861;
	add.s32 	%r2867, %r5704, %r2866;
	add.s32 	%r2868, %r2867, 1087311;
	cvt.rn.f32.u32 	%f1331, %r2868;
	fma.rn.f32 	%f1332, %f1331, 0f2F800000, 0f2F000000;
	shr.u32 	%r2869, %r5708, 2;
	xor.b32  	%r2870, %r2869, %r5708;
	shl.b32 	%r2871, %r2866, 4;
	shl.b32 	%r2872, %r2870, 1;
	xor.b32  	%r2873, %r2872, %r2871;
	xor.b32  	%r2874, %r2873, %r2870;
	xor.b32  	%r510, %r2874, %r2866;
	add.s32 	%r2875, %r5704, %r510;
	add.s32 	%r2876, %r2875, 1449748;
	cvt.rn.f32.u32 	%f1333, %r2876;
	fma.rn.f32 	%f1334, %f1333, 0f2F800000, 0f2F000000;
	mul.f32 	%f1335, %f1334, %f1334;
	fma.rn.f32 	%f1336, %f1332, %f1332, %f1335;
	sqrt.rn.f32 	%f1337, %f1336;
	setp.le.f32 	%p181, %f1337, 0f3F800000;
	add.f32 	%f1338, %f2783, 0f3F800000;
	selp.f32 	%f2783, %f1338, %f2783, %p181;
	setp.eq.s32 	%p182, %r94, 2;
	@%p182 bra 	$L__BB4_146;
	shr.u32 	%r2877, %r5709, 2;
	xor.b32  	%r2878, %r2877, %r5709;
	shl.b32 	%r2879, %r510, 4;
	shl.b32 	%r2880, %r2878, 1;
	xor.b32  	%r2881, %r2879, %r2880;
	xor.b32  	%r2882, %r2881, %r510;
	xor.b32  	%r2883, %r2882, %r2878;
	add.s32 	%r2884, %r5704, %r2883;
	add.s32 	%r2885, %r2884, 1812185;
	cvt.rn.f32.u32 	%f1339, %r2885;
	fma.rn.f32 	%f1340, %f1339, 0f2F800000, 0f2F000000;
	shr.u32 	%r2886, %r508, 2;
	xor.b32  	%r2887, %r2886, %r508;
	shl.b32 	%r2888, %r2883, 4;
	shl.b32 	%r2889, %r2887, 1;
	xor.b32  	%r2890, %r2889, %r2888;
	xor.b32  	%r2891, %r2890, %r2887;
	xor.b32  	%r2892, %r2891, %r2883;
	add.s32 	%r2893, %r5704, %r2892;
	add.s32 	%r2894, %r2893, 2174622;
	cvt.rn.f32.u32 	%f1341, %r2894;
	fma.rn.f32 	%f1342, %f1341, 0f2F800000, 0f2F000000;
	mul.f32 	%f1343, %f1342, %f1342;
	fma.rn.f32 	%f1344, %f1340, %f1340, %f1343;
	sqrt.rn.f32 	%f1345, %f1344;
	setp.le.f32 	%p183, %f1345, 0f3F800000;
	add.f32 	%f1346, %f2783, 0f3F800000;
	selp.f32 	%f2783, %f1346, %f2783, %p183;
$L__BB4_146:
	setp.lt.u32 	%p184, %r89, 3;
	mul.f32 	%f171, %f2783, 0f40800000;
	add.s32 	%r2897, %r88, 3840;
	xor.b32  	%r2898, %r2897, -1429050551;
	mul.lo.s32 	%r2899, %r2898, 1099087573;
	add.s32 	%r5722, %r2899, 5783321;
	xor.b32  	%r5719, %r2899, 362436069;
	add.s32 	%r5718, %r2899, 123456789;
	add.s32 	%r5717, %r2899, -638133224;
	mov.b32 	%r5721, -589760388;
	mov.b32 	%r5720, -123459836;
	mov.f32 	%f2787, 0f00000000;
	@%p184 bra 	$L__BB4_149;
	and.b32  	%r515, %r1020, 2147483644;
	mov.b32 	%r5716, 0;
	mov.b32 	%r5721, -589760388;
	mov.b32 	%r5720, -123459836;
	mov.f32 	%f2787, 0f00000000;
$L__BB4_148:
	shr.u32 	%r2903, %r5718, 2;
	xor.b32  	%r2904, %r2903, %r5718;
	shl.b32 	%r2905, %r5722, 4;
	shl.b32 	%r2906, %r2904, 1;
	xor.b32  	%r2907, %r2905, %r2906;
	xor.b32  	%r2908, %r2907, %r5722;
	xor.b32  	%r2909, %r2908, %r2904;
	add.s32 	%r2910, %r5717, %r2909;
	add.s32 	%r2911, %r2910, 362437;
	cvt.rn.f32.u32 	%f1350, %r2911;
	fma.rn.f32 	%f1351, %f1350, 0f2F800000, 0f2F000000;
	shr.u32 	%r2912, %r5719, 2;
	xor.b32  	%r2913, %r2912, %r5719;
	shl.b32 	%r2914, %r2909, 4;
	shl.b32 	%r2915, %r2913, 1;
	xor.b32  	%r2916, %r2915, %r2914;
	xor.b32  	%r2917, %r2916, %r2913;
	xor.b32  	%r2918, %r2917, %r2909;
	add.s32 	%r2919, %r5717, %r2918;
	add.s32 	%r2920, %r2919, 724874;
	cvt.rn.f32.u32 	%f1352, %r2920;
	fma.rn.f32 	%f1353, %f1352, 0f2F800000, 0f2F000000;
	mul.f32 	%f1354, %f1353, %f1353;
	fma.rn.f32 	%f1355, %f1351, %f1351, %f1354;
	sqrt.rn.f32 	%f1356, %f1355;
	setp.le.f32 	%p185, %f1356, 0f3F800000;
	add.f32 	%f1357, %f2787, 0f3F800000;
	selp.f32 	%f1358, %f1357, %f2787, %p185;
	shr.u32 	%r2921, %r5720, 2;
	xor.b32  	%r2922, %r2921, %r5720;
	shl.b32 	%r2923, %r2918, 4;
	shl.b32 	%r2924, %r2922, 1;
	xor.b32  	%r2925, %r2923, %r2924;
	xor.b32  	%r2926, %r2925, %r2918;
	xor.b32  	%r2927, %r2926, %r2922;
	add.s32 	%r2928, %r5717, %r2927;
	add.s32 	%r2929, %r2928, 1087311;
	cvt.rn.f32.u32 	%f1359, %r2929;
	fma.rn.f32 	%f1360, %f1359, 0f2F800000, 0f2F000000;
	shr.u32 	%r2930, %r5721, 2;
	xor.b32  	%r2931, %r2930, %r5721;
	shl.b32 	%r2932, %r2927, 4;
	shl.b32 	%r2933, %r2931, 1;
	xor.b32  	%r2934, %r2933, %r2932;
	xor.b32  	%r2935, %r2934, %r2931;
	xor.b32  	%r5718, %r2935, %r2927;
	add.s32 	%r2936, %r5717, %r5718;
	add.s32 	%r2937, %r2936, 1449748;
	cvt.rn.f32.u32 	%f1361, %r2937;
	fma.rn.f32 	%f1362, %f1361, 0f2F800000, 0f2F000000;
	mul.f32 	%f1363, %f1362, %f1362;
	fma.rn.f32 	%f1364, %f1360, %f1360, %f1363;
	sqrt.rn.f32 	%f1365, %f1364;
	setp.le.f32 	%p186, %f1365, 0f3F800000;
	add.f32 	%f1366, %f1358, 0f3F800000;
	selp.f32 	%f1367, %f1366, %f1358, %p186;
	shr.u32 	%r2938, %r5722, 2;
	xor.b32  	%r2939, %r2938, %r5722;
	shl.b32 	%r2940, %r5718, 4;
	shl.b32 	%r2941, %r2939, 1;
	xor.b32  	%r2942, %r2940, %r2941;
	xor.b32  	%r2943, %r2942, %r5718;
	xor.b32  	%r5719, %r2943, %r2939;
	add.s32 	%r2944, %r5717, %r5719;
	add.s32 	%r2945, %r2944, 1812185;
	cvt.rn.f32.u32 	%f1368, %r2945;
	fma.rn.f32 	%f1369, %f1368, 0f2F800000, 0f2F000000;
	shr.u32 	%r2946, %r2909, 2;
	xor.b32  	%r2947, %r2946, %r2909;
	shl.b32 	%r2948, %r5719, 4;
	shl.b32 	%r2949, %r2947, 1;
	xor.b32  	%r2950, %r2949, %r2948;
	xor.b32  	%r2951, %r2950, %r2947;
	xor.b32  	%r5720, %r2951, %r5719;
	add.s32 	%r2952, %r5717, %r5720;
	add.s32 	%r2953, %r2952, 2174622;
	cvt.rn.f32.u32 	%f1370, %r2953;
	fma.rn.f32 	%f1371, %f1370, 0f2F800000, 0f2F000000;
	mul.f32 	%f1372, %f1371, %f1371;
	fma.rn.f32 	%f1373, %f1369, %f1369, %f1372;
	sqrt.rn.f32 	%f1374, %f1373;
	setp.le.f32 	%p187, %f1374, 0f3F800000;
	add.f32 	%f1375, %f1367, 0f3F800000;
	selp.f32 	%f1376, %f1375, %f1367, %p187;
	shr.u32 	%r2954, %r2918, 2;
	xor.b32  	%r2955, %r2954, %r2918;
	shl.b32 	%r2956, %r5720, 4;
	shl.b32 	%r2957, %r2955, 1;
	xor.b32  	%r2958, %r2956, %r2957;
	xor.b32  	%r2959, %r2958, %r5720;
	xor.b32  	%r5721, %r2959, %r2955;
	add.s32 	%r2960, %r5717, %r5721;
	add.s32 	%r2961, %r2960, 2537059;
	cvt.rn.f32.u32 	%f1377, %r2961;
	fma.rn.f32 	%f1378, %f1377, 0f2F800000, 0f2F000000;
	shr.u32 	%r2962, %r2927, 2;
	xor.b32  	%r2963, %r2962, %r2927;
	shl.b32 	%r2964, %r5721, 4;
	shl.b32 	%r2965, %r2963, 1;
	xor.b32  	%r2966, %r2965, %r2964;
	xor.b32  	%r2967, %r2966, %r2963;
	xor.b32  	%r5722, %r2967, %r5721;
	add.s32 	%r5717, %r5717, 2899496;
	add.s32 	%r2968, %r5722, %r5717;
	cvt.rn.f32.u32 	%f1379, %r2968;
	fma.rn.f32 	%f1380, %f1379, 0f2F800000, 0f2F000000;
	mul.f32 	%f1381, %f1380, %f1380;
	fma.rn.f32 	%f1382, %f1378, %f1378, %f1381;
	sqrt.rn.f32 	%f1383, %f1382;
	setp.le.f32 	%p188, %f1383, 0f3F800000;
	add.f32 	%f1384, %f1376, 0f3F800000;
	selp.f32 	%f2787, %f1384, %f1376, %p188;
	add.s32 	%r5716, %r5716, 4;
	setp.ne.s32 	%p189, %r5716, %r515;
	@%p189 bra 	$L__BB4_148;
$L__BB4_149:
	setp.eq.s32 	%p190, %r94, 0;
	@%p190 bra 	$L__BB4_153;
	shr.u32 	%r2969, %r5718, 2;
	xor.b32  	%r2970, %r2969, %r5718;
	shl.b32 	%r2971, %r5722, 4;
	shl.b32 	%r2972, %r2970, 1;
	xor.b32  	%r2973, %r2971, %r2972;
	xor.b32  	%r2974, %r2973, %r5722;
	xor.b32  	%r536, %r2974, %r2970;
	add.s32 	%r2975, %r5717, %r536;
	add.s32 	%r2976, %r2975, 362437;
	cvt.rn.f32.u32 	%f1385, %r2976;
	fma.rn.f32 	%f1386, %f1385, 0f2F800000, 0f2F000000;
	shr.u32 	%r2977, %r5719, 2;
	xor.b32  	%r2978, %r2977, %r5719;
	shl.b32 	%r2979, %r536, 4;
	shl.b32 	%r2980, %r2978, 1;
	xor.b32  	%r2981, %r2980, %r2979;
	xor.b32  	%r2982, %r2981, %r2978;
	xor.b32  	%r537, %r2982, %r536;
	add.s32 	%r2983, %r5717, %r537;
	add.s32 	%r2984, %r2983, 724874;
	cvt.rn.f32.u32 	%f1387, %r2984;
	fma.rn.f32 	%f1388, %f1387, 0f2F800000, 0f2F000000;
	mul.f32 	%f1389, %f1388, %f1388;
	fma.rn.f32 	%f1390, %f1386, %f1386, %f1389;
	sqrt.rn.f32 	%f1391, %f1390;
	setp.le.f32 	%p191, %f1391, 0f3F800000;
	add.f32 	%f1392, %f2787, 0f3F800000;
	selp.f32 	%f2787, %f1392, %f2787, %p191;
	setp.eq.s32 	%p192, %r94, 1;
	@%p192 bra 	$L__BB4_153;
	shr.u32 	%r2985, %r5720, 2;
	xor.b32  	%r2986, %r2985, %r5720;
	shl.b32 	%r2987, %r537, 4;
	shl.b32 	%r2988, %r2986, 1;
	xor.b32  	%r2989, %r2987, %r2988;
	xor.b32  	%r2990, %r2989, %r537;
	xor.b32  	%r2991, %r2990, %r2986;
	add.s32 	%r2992, %r5717, %r2991;
	add.s32 	%r2993, %r2992, 1087311;
	cvt.rn.f32.u32 	%f1393, %r2993;
	fma.rn.f32 	%f1394, %f1393, 0f2F800000, 0f2F000000;
	shr.u32 	%r2994, %r5721, 2;
	xor.b32  	%r2995, %r2994, %r5721;
	shl.b32 	%r2996, %r2991, 4;
	shl.b32 	%r2997, %r2995, 1;
	xor.b32  	%r2998, %r2997, %r2996;
	xor.b32  	%r2999, %r2998, %r2995;
	xor.b32  	%r538, %r2999, %r2991;
	add.s32 	%r3000, %r5717, %r538;
	add.s32 	%r3001, %r3000, 1449748;
	cvt.rn.f32.u32 	%f1395, %r3001;
	fma.rn.f32 	%f1396, %f1395, 0f2F800000, 0f2F000000;
	mul.f32 	%f1397, %f1396, %f1396;
	fma.rn.f32 	%f1398, %f1394, %f1394, %f1397;
	sqrt.rn.f32 	%f1399, %f1398;
	setp.le.f32 	%p193, %f1399, 0f3F800000;
	add.f32 	%f1400, %f2787, 0f3F800000;
	selp.f32 	%f2787, %f1400, %f2787, %p193;
	setp.eq.s32 	%p194, %r94, 2;
	@%p194 bra 	$L__BB4_153;
	shr.u32 	%r3002, %r5722, 2;
	xor.b32  	%r3003, %r3002, %r5722;
	shl.b32 	%r3004, %r538, 4;
	shl.b32 	%r3005, %r3003, 1;
	xor.b32  	%r3006, %r3004, %r3005;
	xor.b32  	%r3007, %r3006, %r538;
	xor.b32  	%r3008, %r3007, %r3003;
	add.s32 	%r3009, %r5717, %r3008;
	add.s32 	%r3010, %r3009, 1812185;
	cvt.rn.f32.u32 	%f1401, %r3010;
	fma.rn.f32 	%f1402, %f1401, 0f2F800000, 0f2F000000;
	shr.u32 	%r3011, %r536, 2;
	xor.b32  	%r3012, %r3011, %r536;
	shl.b32 	%r3013, %r3008, 4;
	shl.b32 	%r3014, %r3012, 1;
	xor.b32  	%r3015, %r3014, %r3013;
	xor.b32  	%r3016, %r3015, %r3012;
	xor.b32  	%r3017, %r3016, %r3008;
	add.s32 	%r3018, %r5717, %r3017;
	add.s32 	%r3019, %r3018, 2174622;
	cvt.rn.f32.u32 	%f1403, %r3019;
	fma.rn.f32 	%f1404, %f1403, 0f2F800000, 0f2F000000;
	mul.f32 	%f1405, %f1404, %f1404;
	fma.rn.f32 	%f1406, %f1402, %f1402, %f1405;
	sqrt.rn.f32 	%f1407, %f1406;
	setp.le.f32 	%p195, %f1407, 0f3F800000;
	add.f32 	%f1408, %f2787, 0f3F800000;
	selp.f32 	%f2787, %f1408, %f2787, %p195;
$L__BB4_153:
	mul.f32 	%f1409, %f2787, 0f40800000;
	div.rn.f32 	%f2788, %f1409, %f36;
	div.rn.f32 	%f2803, %f45, %f36;
	div.rn.f32 	%f2802, %f54, %f36;
	div.rn.f32 	%f2801, %f63, %f36;
	div.rn.f32 	%f2800, %f72, %f36;
	div.rn.f32 	%f2799, %f81, %f36;
	div.rn.f32 	%f2798, %f90, %f36;
	div.rn.f32 	%f2797, %f99, %f36;
	div.rn.f32 	%f2796, %f108, %f36;
	div.rn.f32 	%f2795, %f117, %f36;
	div.rn.f32 	%f2794, %f126, %f36;
	div.rn.f32 	%f2793, %f135, %f36;
	div.rn.f32 	%f2792, %f144, %f36;
	div.rn.f32 	%f2791, %f153, %f36;
	div.rn.f32 	%f2790, %f162, %f36;
	div.rn.f32 	%f2789, %f171, %f36;
	bra.uni 	$L__BB4_155;
$L__BB4_154:
	mov.f32 	%f416, 0f00000000;
	div.rn.f32 	%f2788, %f416, %f36;
	mov.f32 	%f2789, %f2788;
	mov.f32 	%f2790, %f2788;
	mov.f32 	%f2791, %f2788;
	mov.f32 	%f2792, %f2788;
	mov.f32 	%f2793, %f2788;
	mov.f32 	%f2794, %f2788;
	mov.f32 	%f2795, %f2788;
	mov.f32 	%f2796, %f2788;
	mov.f32 	%f2797, %f2788;
	mov.f32 	%f2798, %f2788;
	mov.f32 	%f2799, %f2788;
	mov.f32 	%f2800, %f2788;
	mov.f32 	%f2801, %f2788;
	mov.f32 	%f2802, %f2788;
	mov.f32 	%f2803, %f2788;
$L__BB4_155:
	add.f32 	%f1410, %f2803, %f2802;
	add.f32 	%f1411, %f2801, %f2800;
	add.f32 	%f1412, %f2799, %f2798;
	add.f32 	%f1413, %f2797, %f2796;
	add.f32 	%f1414, %f2795, %f2794;
	add.f32 	%f1415, %f2793, %f2792;
	add.f32 	%f1416, %f2791, %f2790;
	add.f32 	%f1417, %f2789, %f2788;
	add.f32 	%f1418, %f1410, %f1411;
	add.f32 	%f1419, %f1412, %f1413;
	add.f32 	%f1420, %f1414, %f1415;
	add.f32 	%f1421, %f1416, %f1417;
	add.f32 	%f1422, %f1418, %f1419;
	add.f32 	%f1423, %f1420, %f1421;
	add.f32 	%f2895, %f1422, %f1423;
	add.s64 	%rd2, %rd6, -4096;
	setp.lt.u64 	%p196, %rd2, 4096;
	mov.b64 	%rd12, 4096;
	@%p196 bra 	$L__BB4_273;
	add.s32 	%r539, %r1020, -1;
	mov.f32 	%f1424, 0f00000000;
	div.rn.f32 	%f214, %f1424, %f36;
	and.b32  	%r540, %r1020, 3;
	and.b32  	%r541, %r1020, 2147483644;
	mov.b64 	%rd12, 4096;
$L__BB4_157:
	setp.lt.s32 	%p197, %r1020, 1;
	cvt.u32.u64 	%r3020, %rd12;
	add.s32 	%r542, %r88, %r3020;
	mov.f32 	%f2869, %f214;
	mov.f32 	%f2870, %f214;
	mov.f32 	%f2871, %f214;
	mov.f32 	%f2872, %f214;
	mov.f32 	%f2873, %f214;
	mov.f32 	%f2874, %f214;
	mov.f32 	%f2875, %f214;
	mov.f32 	%f2876, %f214;
	mov.f32 	%f2877, %f214;
	mov.f32 	%f2878, %f214;
	mov.f32 	%f2879, %f214;
	mov.f32 	%f2880, %f214;
	mov.f32 	%f2881, %f214;
	mov.f32 	%f2882, %f214;
	mov.f32 	%f2883, %f214;
	mov.f32 	%f2884, %f214;
	@%p197 bra 	$L__BB4_271;
	setp.lt.u32 	%p198, %r539, 3;
	xor.b32  	%r3023, %r542, -1429050551;
	mul.lo.s32 	%r3024, %r3023, 1099087573;
	add.s32 	%r5730, %r3024, 5783321;
	xor.b32  	%r5733, %r3024, 362436069;
	add.s32 	%r5734, %r3024, 123456789;
	add.s32 	%r5735, %r3024, -638133224;
	mov.b32 	%r5732, -123459836;
	mov.b32 	%r5731, -589760388;
	mov.f32 	%f2808, 0f00000000;
	@%p198 bra 	$L__BB4_161;
	mov.b32 	%r5729, 0;
	mov.b32 	%r5732, -123459836;
	mov.b32 	%r5731, -589760388;
	mov.f32 	%f2808, 0f00000000;
$L__BB4_160:
	shr.u32 	%r3028, %r5734, 2;
	xor.b32  	%r3029, %r3028, %r5734;
	shl.b32 	%r3030, %r5730, 4;
	shl.b32 	%r3031, %r3029, 1;
	xor.b32  	%r3032, %r3031, %r3030;
	xor.b32  	%r3033, %r3032, %r3029;
	xor.b32  	%r3034, %r3033, %r5730;
	add.s32 	%r3035, %r5735, %r3034;
	add.s32 	%r3036, %r3035, 362437;
	cvt.rn.f32.u32 	%f1428, %r3036;
	fma.rn.f32 	%f1429, %f1428, 0f2F800000, 0f2F000000;
	shr.u32 	%r3037, %r5733, 2;
	xor.b32  	%r3038, %r3037, %r5733;
	shl.b32 	%r3039, %r3034, 4;
	shl.b32 	%r3040, %r3038, 1;
	xor.b32  	%r3041, %r3040, %r3039;
	xor.b32  	%r3042, %r3041, %r3038;
	xor.b32  	%r3043, %r3042, %r3034;
	add.s32 	%r3044, %r5735, %r3043;
	add.s32 	%r3045, %r3044, 724874;
	cvt.rn.f32.u32 	%f1430, %r3045;
	fma.rn.f32 	%f1431, %f1430, 0f2F800000, 0f2F000000;
	mul.f32 	%f1432, %f1431, %f1431;
	fma.rn.f32 	%f1433, %f1429, %f1429, %f1432;
	sqrt.rn.f32 	%f1434, %f1433;
	setp.le.f32 	%p199, %f1434, 0f3F800000;
	add.f32 	%f1435, %f2808, 0f3F800000;
	selp.f32 	%f1436, %f1435, %f2808, %p199;
	shr.u32 	%r3046, %r5732, 2;
	xor.b32  	%r3047, %r3046, %r5732;
	shl.b32 	%r3048, %r3043, 4;
	shl.b32 	%r3049, %r3047, 1;
	xor.b32  	%r3050, %r3049, %r3048;
	xor.b32  	%r3051, %r3050, %r3047;
	xor.b32  	%r3052, %r3051, %r3043;
	add.s32 	%r3053, %r5735, %r3052;
	add.s32 	%r3054, %r3053, 1087311;
	cvt.rn.f32.u32 	%f1437, %r3054;
	fma.rn.f32 	%f1438, %f1437, 0f2F800000, 0f2F000000;
	shr.u32 	%r3055, %r5731, 2;
	xor.b32  	%r3056, %r3055, %r5731;
	shl.b32 	%r3057, %r3052, 4;
	shl.b32 	%r3058, %r3056, 1;
	xor.b32  	%r3059, %r3058, %r3057;
	xor.b32  	%r3060, %r3059, %r3056;
	xor.b32  	%r5734, %r3060, %r3052;
	add.s32 	%r3061, %r5735, %r5734;
	add.s32 	%r3062, %r3061, 1449748;
	cvt.rn.f32.u32 	%f1439, %r3062;
	fma.rn.f32 	%f1440, %f1439, 0f2F800000, 0f2F000000;
	mul.f32 	%f1441, %f1440, %f1440;
	fma.rn.f32 	%f1442, %f1438, %f1438, %f1441;
	sqrt.rn.f32 	%f1443, %f1442;
	setp.le.f32 	%p200, %f1443, 0f3F800000;
	add.f32 	%f1444, %f1436, 0f3F800000;
	selp.f32 	%f1445, %f1444, %f1436, %p200;
	shr.u32 	%r3063, %r5730, 2;
	xor.b32  	%r3064, %r3063, %r5730;
	shl.b32 	%r3065, %r5734, 4;
	shl.b32 	%r3066, %r3064, 1;
	xor.b32  	%r3067, %r3066, %r3065;
	xor.b32  	%r3068, %r3067, %r3064;
	xor.b32  	%r5733, %r3068, %r5734;
	add.s32 	%r3069, %r5735, %r5733;
	add.s32 	%r3070, %r3069, 1812185;
	cvt.rn.f32.u32 	%f1446, %r3070;
	fma.rn.f32 	%f1447, %f1446, 0f2F800000, 0f2F000000;
	shr.u32 	%r3071, %r3034, 2;
	xor.b32  	%r3072, %r3071, %r3034;
	shl.b32 	%r3073, %r5733, 4;
	shl.b32 	%r3074, %r3072, 1;
	xor.b32  	%r3075, %r3074, %r3073;
	xor.b32  	%r3076, %r3075, %r3072;
	xor.b32  	%r5732, %r3076, %r5733;
	add.s32 	%r3077, %r5735, %r5732;
	add.s32 	%r3078, %r3077, 2174622;
	cvt.rn.f32.u32 	%f1448, %r3078;
	fma.rn.f32 	%f1449, %f1448, 0f2F800000, 0f2F000000;
	mul.f32 	%f1450, %f1449, %f1449;
	fma.rn.f32 	%f1451, %f1447, %f1447, %f1450;
	sqrt.rn.f32 	%f1452, %f1451;
	setp.le.f32 	%p201, %f1452, 0f3F800000;
	add.f32 	%f1453, %f1445, 0f3F800000;
	selp.f32 	%f1454, %f1453, %f1445, %p201;
	shr.u32 	%r3079, %r3043, 2;
	xor.b32  	%r3080, %r3079, %r3043;
	shl.b32 	%r3081, %r5732, 4;
	shl.b32 	%r3082, %r3080, 1;
	xor.b32  	%r3083, %r3082, %r3081;
	xor.b32  	%r3084, %r3083, %r3080;
	xor.b32  	%r5731, %r3084, %r5732;
	add.s32 	%r3085, %r5735, %r5731;
	add.s32 	%r3086, %r3085, 2537059;
	cvt.rn.f32.u32 	%f1455, %r3086;
	fma.rn.f32 	%f1456, %f1455, 0f2F800000, 0f2F000000;
	shr.u32 	%r3087, %r3052, 2;
	xor.b32  	%r3088, %r3087, %r3052;
	shl.b32 	%r3089, %r5731, 4;
	shl.b32 	%r3090, %r3088, 1;
	xor.b32  	%r3091, %r3090, %r3089;
	xor.b32  	%r3092, %r3091, %r3088;
	xor.b32  	%r5730, %r3092, %r5731;
	add.s32 	%r5735, %r5735, 2899496;
	add.s32 	%r3093, %r5730, %r5735;
	cvt.rn.f32.u32 	%f1457, %r3093;
	fma.rn.f32 	%f1458, %f1457, 0f2F800000, 0f2F000000;
	mul.f32 	%f1459, %f1458, %f1458;
	fma.rn.f32 	%f1460, %f1456, %f1456, %f1459;
	sqrt.rn.f32 	%f1461, %f1460;
	setp.le.f32 	%p202, %f1461, 0f3F800000;
	add.f32 	%f1462, %f1454, 0f3F800000;
	selp.f32 	%f2808, %f1462, %f1454, %p202;
	add.s32 	%r5729, %r5729, 4;
	setp.ne.s32 	%p203, %r5729, %r541;
	@%p203 bra 	$L__BB4_160;
$L__BB4_161:
	setp.eq.s32 	%p204, %r540, 0;
	@%p204 bra 	$L__BB4_165;
	setp.eq.s32 	%p205, %r540, 1;
	shr.u32 	%r3094, %r5734, 2;
	xor.b32  	%r3095, %r3094, %r5734;
	shl.b32 	%r3096, %r5730, 4;
	shl.b32 	%r3097, %r3095, 1;
	xor.b32  	%r3098, %r3097, %r3096;
	xor.b32  	%r3099, %r3098, %r3095;
	xor.b32  	%r567, %r3099, %r5730;
	add.s32 	%r3100, %r5735, %r567;
	add.s32 	%r3101, %r3100, 362437;
	cvt.rn.f32.u32 	%f1463, %r3101;
	fma.rn.f32 	%f1464, %f1463, 0f2F800000, 0f2F000000;
	shr.u32 	%r3102, %r5733, 2;
	xor.b32  	%r3103, %r3102, %r5733;
	shl.b32 	%r3104, %r567, 4;
	shl.b32 	%r3105, %r3103, 1;
	xor.b32  	%r3106, %r3105, %r3104;
	xor.b32  	%r3107, %r3106, %r3103;
	xor.b32  	%r568, %r3107, %r567;
	add.s32 	%r3108, %r5735, %r568;
	add.s32 	%r3109, %r3108, 724874;
	cvt.rn.f32.u32 	%f1465, %r3109;
	fma.rn.f32 	%f1466, %f1465, 0f2F800000, 0f2F000000;
	mul.f32 	%f1467, %f1466, %f1466;
	fma.rn.f32 	%f1468, %f1464, %f1464, %f1467;
	sqrt.rn.f32 	%f1469, %f1468;
	setp.le.f32 	%p206, %f1469, 0f3F800000;
	add.f32 	%f1470, %f2808, 0f3F800000;
	selp.f32 	%f2808, %f1470, %f2808, %p206;
	@%p205 bra 	$L__BB4_165;
	setp.eq.s32 	%p207, %r540, 2;
	shr.u32 	%r3110, %r5732, 2;
	xor.b32  	%r3111, %r3110, %r5732;
	shl.b32 	%r3112, %r568, 4;
	shl.b32 	%r3113, %r3111, 1;
	xor.b32  	%r3114, %r3113, %r3112;
	xor.b32  	%r3115, %r3114, %r3111;
	xor.b32  	%r3116, %r3115, %r568;
	add.s32 	%r3117, %r5735, %r3116;
	add.s32 	%r3118, %r3117, 1087311;
	cvt.rn.f32.u32 	%f1471, %r3118;
	fma.rn.f32 	%f1472, %f1471, 0f2F800000, 0f2F000000;
	shr.u32 	%r3119, %r5731, 2;
	xor.b32  	%r3120, %r3119, %r5731;
	shl.b32 	%r3121, %r3116, 4;
	shl.b32 	%r3122, %r3120, 1;
	xor.b32  	%r3123, %r3122, %r3121;
	xor.b32  	%r3124, %r3123, %r3120;
	xor.b32  	%r569, %r3124, %r3116;
	add.s32 	%r3125, %r5735, %r569;
	add.s32 	%r3126, %r3125, 1449748;
	cvt.rn.f32.u32 	%f1473, %r3126;
	fma.rn.f32 	%f1474, %f1473, 0f2F800000, 0f2F000000;
	mul.f32 	%f1475, %f1474, %f1474;
	fma.rn.f32 	%f1476, %f1472, %f1472, %f1475;
	sqrt.rn.f32 	%f1477, %f1476;
	setp.le.f32 	%p208, %f1477, 0f3F800000;
	add.f32 	%f1478, %f2808, 0f3F800000;
	selp.f32 	%f2808, %f1478, %f2808, %p208;
	@%p207 bra 	$L__BB4_165;
	shr.u32 	%r3127, %r5730, 2;
	xor.b32  	%r3128, %r3127, %r5730;
	shl.b32 	%r3129, %r569, 4;
	shl.b32 	%r3130, %r3128, 1;
	xor.b32  	%r3131, %r3130, %r3129;
	xor.b32  	%r3132, %r3131, %r3128;
	xor.b32  	%r3133, %r3132, %r569;
	add.s32 	%r3134, %r5735, %r3133;
	add.s32 	%r3135, %r3134, 1812185;
	cvt.rn.f32.u32 	%f1479, %r3135;
	fma.rn.f32 	%f1480, %f1479, 0f2F800000, 0f2F000000;
	shr.u32 	%r3136, %r567, 2;
	xor.b32  	%r3137, %r3136, %r567;
	shl.b32 	%r3138, %r3133, 4;
	shl.b32 	%r3139, %r3137, 1;
	xor.b32  	%r3140, %r3139, %r3138;
	xor.b32  	%r3141, %r3140, %r3137;
	xor.b32  	%r3142, %r3141, %r3133;
	add.s32 	%r3143, %r5735, %r3142;
	add.s32 	%r3144, %r3143, 2174622;
	cvt.rn.f32.u32 	%f1481, %r3144;
	fma.rn.f32 	%f1482, %f1481, 0f2F800000, 0f2F000000;
	mul.f32 	%f1483, %f1482, %f1482;
	fma.rn.f32 	%f1484, %f1480, %f1480, %f1483;
	sqrt.rn.f32 	%f1485, %f1484;
	setp.le.f32 	%p209, %f1485, 0f3F800000;
	add.f32 	%f1486, %f2808, 0f3F800000;
	selp.f32 	%f2808, %f1486, %f2808, %p209;
$L__BB4_165:
	setp.lt.u32 	%p210, %r539, 3;
	mul.f32 	%f224, %f2808, 0f40800000;
	add.s32 	%r3147, %r542, 256;
	xor.b32  	%r3148, %r3147, -1429050551;
	mul.lo.s32 	%r3149, %r3148, 1099087573;
	add.s32 	%r5743, %r3149, 5783321;
	xor.b32  	%r5746, %r3149, 362436069;
	add.s32 	%r5747, %r3149, 123456789;
	add.s32 	%r5748, %r3149, -638133224;
	mov.b32 	%r5745, -123459836;
	mov.b32 	%r5744, -589760388;
	mov.f32 	%f2812, 0f00000000;
	@%p210 bra 	$L__BB4_168;
	mov.b32 	%r5742, 0;
	mov.b32 	%r5745, -123459836;
	mov.b32 	%r5744, -589760388;
	mov.f32 	%f2812, 0f00000000;
$L__BB4_167:
	shr.u32 	%r3153, %r5747, 2;
	xor.b32  	%r3154, %r3153, %r5747;
	shl.b32 	%r3155, %r5743, 4;
	shl.b32 	%r3156, %r3154, 1;
	xor.b32  	%r3157, %r3156, %r3155;
	xor.b32  	%r3158, %r3157, %r3154;
	xor.b32  	%r3159, %r3158, %r5743;
	add.s32 	%r3160, %r5748, %r3159;
	add.s32 	%r3161, %r3160, 362437;
	cvt.rn.f32.u32 	%f1490, %r3161;
	fma.rn.f32 	%f1491, %f1490, 0f2F800000, 0f2F000000;
	shr.u32 	%r3162, %r5746, 2;
	xor.b32  	%r3163, %r3162, %r5746;
	shl.b32 	%r3164, %r3159, 4;
	shl.b32 	%r3165, %r3163, 1;
	xor.b32  	%r3166, %r3165, %r3164;
	xor.b32  	%r3167, %r3166, %r3163;
	xor.b32  	%r3168, %r3167, %r3159;
	add.s32 	%r3169, %r5748, %r3168;
	add.s32 	%r3170, %r3169, 724874;
	cvt.rn.f32.u32 	%f1492, %r3170;
	fma.rn.f32 	%f1493, %f1492, 0f2F800000, 0f2F000000;
	mul.f32 	%f1494, %f1493, %f1493;
	fma.rn.f32 	%f1495, %f1491, %f1491, %f1494;
	sqrt.rn.f32 	%f1496, %f1495;
	setp.le.f32 	%p211, %f1496, 0f3F800000;
	add.f32 	%f1497, %f2812, 0f3F800000;
	selp.f32 	%f1498, %f1497, %f2812, %p211;
	shr.u32 	%r3171, %r5745, 2;
	xor.b32  	%r3172, %r3171, %r5745;
	shl.b32 	%r3173, %r3168, 4;
	shl.b32 	%r3174, %r3172, 1;
	xor.b32  	%r3175, %r3174, %r3173;
	xor.b32  	%r3176, %r3175, %r3172;
	xor.b32  	%r3177, %r3176, %r3168;
	add.s32 	%r3178, %r5748, %r3177;
	add.s32 	%r3179, %r3178, 1087311;
	cvt.rn.f32.u32 	%f1499, %r3179;
	fma.rn.f32 	%f1500, %f1499, 0f2F800000, 0f2F000000;
	shr.u32 	%r3180, %r5744, 2;
	xor.b32  	%r3181, %r3180, %r5744;
	shl.b32 	%r3182, %r3177, 4;
	shl.b32 	%r3183, %r3181, 1;
	xor.b32  	%r3184, %r3183, %r3182;
	xor.b32  	%r3185, %r3184, %r3181;
	xor.b32  	%r5747, %r3185, %r3177;
	add.s32 	%r3186, %r5748, %r5747;
	add.s32 	%r3187, %r3186, 1449748;
	cvt.rn.f32.u32 	%f1501, %r3187;
	fma.rn.f32 	%f1502, %f1501, 0f2F800000, 0f2F000000;
	mul.f32 	%f1503, %f1502, %f1502;
	fma.rn.f32 	%f1504, %f1500, %f1500, %f1503;
	sqrt.rn.f32 	%f1505, %f1504;
	setp.le.f32 	%p212, %f1505, 0f3F800000;
	add.f32 	%f1506, %f1498, 0f3F800000;
	selp.f32 	%f1507, %f1506, %f1498, %p212;
	shr.u32 	%r3188, %r5743, 2;
	xor.b32  	%r3189, %r3188, %r5743;
	shl.b32 	%r3190, %r5747, 4;
	shl.b32 	%r3191, %r3189, 1;
	xor.b32  	%r3192, %r3191, %r3190;
	xor.b32  	%r3193, %r3192, %r3189;
	xor.b32  	%r5746, %r3193, %r5747;
	add.s32 	%r3194, %r5748, %r5746;
	add.s32 	%r3195, %r3194, 1812185;
	cvt.rn.f32.u32 	%f1508, %r3195;
	fma.rn.f32 	%f1509, %f1508, 0f2F800000, 0f2F000000;
	shr.u32 	%r3196, %r3159, 2;
	xor.b32  	%r3197, %r3196, %r3159;
	shl.b32 	%r3198, %r5746, 4;
	shl.b32 	%r3199, %r3197, 1;
	xor.b32  	%r3200, %r3199, %r3198;
	xor.b32  	%r3201, %r3200, %r3197;
	xor.b32  	%r5745, %r3201, %r5746;
	add.s32 	%r3202, %r5748, %r5745;
	add.s32 	%r3203, %r3202, 2174622;
	cvt.rn.f32.u32 	%f1510, %r3203;
	fma.rn.f32 	%f1511, %f1510, 0f2F800000, 0f2F000000;
	mul.f32 	%f1512, %f1511, %f1511;
	fma.rn.f32 	%f1513, %f1509, %f1509, %f1512;
	sqrt.rn.f32 	%f1514, %f1513;
	setp.le.f32 	%p213, %f1514, 0f3F800000;
	add.f32 	%f1515, %f1507, 0f3F800000;
	selp.f32 	%f1516, %f1515, %f1507, %p213;
	shr.u32 	%r3204, %r3168, 2;
	xor.b32  	%r3205, %r3204, %r3168;
	shl.b32 	%r3206, %r5745, 4;
	shl.b32 	%r3207, %r3205, 1;
	xor.b32  	%r3208, %r3207, %r3206;
	xor.b32  	%r3209, %r3208, %r3205;
	xor.b32  	%r5744, %r3209, %r5745;
	add.s32 	%r3210, %r5748, %r5744;
	add.s32 	%r3211, %r3210, 2537059;
	cvt.rn.f32.u32 	%f1517, %r3211;
	fma.rn.f32 	%f1518, %f1517, 0f2F800000, 0f2F000000;
	shr.u32 	%r3212, %r3177, 2;
	xor.b32  	%r3213, %r3212, %r3177;
	shl.b32 	%r3214, %r5744, 4;
	shl.b32 	%r3215, %r3213, 1;
	xor.b32  	%r3216, %r3215, %r3214;
	xor.b32  	%r3217, %r3216, %r3213;
	xor.b32  	%r5743, %r3217, %r5744;
	add.s32 	%r5748, %r5748, 2899496;
	add.s32 	%r3218, %r5743, %r5748;
	cvt.rn.f32.u32 	%f1519, %r3218;
	fma.rn.f32 	%f1520, %f1519, 0f2F800000, 0f2F000000;
	mul.f32 	%f1521, %f1520, %f1520;
	fma.rn.f32 	%f1522, %f1518, %f1518, %f1521;
	sqrt.rn.f32 	%f1523, %f1522;
	setp.le.f32 	%p214, %f1523, 0f3F800000;
	add.f32 	%f1524, %f1516, 0f3F800000;
	selp.f32 	%f2812, %f1524, %f1516, %p214;
	add.s32 	%r5742, %r5742, 4;
	setp.ne.s32 	%p215, %r5742, %r541;
	@%p215 bra 	$L__BB4_167;
$L__BB4_168:
	setp.eq.s32 	%p216, %r540, 0;
	@%p216 bra 	$L__BB4_172;
	setp.eq.s32 	%p217, %r540, 1;
	shr.u32 	%r3219, %r5747, 2;
	xor.b32  	%r3220, %r3219, %r5747;
	shl.b32 	%r3221, %r5743, 4;
	shl.b32 	%r3222, %r3220, 1;
	xor.b32  	%r3223, %r3222, %r3221;
	xor.b32  	%r3224, %r3223, %r3220;
	xor.b32  	%r594, %r3224, %r5743;
	add.s32 	%r3225, %r5748, %r594;
	add.s32 	%r3226, %r3225, 362437;
	cvt.rn.f32.u32 	%f1525, %r3226;
	fma.rn.f32 	%f1526, %f1525, 0f2F800000, 0f2F000000;
	shr.u32 	%r3227, %r5746, 2;
	xor.b32  	%r3228, %r3227, %r5746;
	shl.b32 	%r3229, %r594, 4;
	shl.b32 	%r3230, %r3228, 1;
	xor.b32  	%r3231, %r3230, %r3229;
	xor.b32  	%r3232, %r3231, %r3228;
	xor.b32  	%r595, %r3232, %r594;
	add.s32 	%r3233, %r5748, %r595;
	add.s32 	%r3234, %r3233, 724874;
	cvt.rn.f32.u32 	%f1527, %r3234;
	fma.rn.f32 	%f1528, %f1527, 0f2F800000, 0f2F000000;
	mul.f32 	%f1529, %f1528, %f1528;
	fma.rn.f32 	%f1530, %f1526, %f1526, %f1529;
	sqrt.rn.f32 	%f1531, %f1530;
	setp.le.f32 	%p218, %f1531, 0f3F800000;
	add.f32 	%f1532, %f2812, 0f3F800000;
	selp.f32 	%f2812, %f1532, %f2812, %p218;
	@%p217 bra 	$L__BB4_172;
	setp.eq.s32 	%p219, %r540, 2;
	shr.u32 	%r3235, %r5745, 2;
	xor.b32  	%r3236, %r3235, %r5745;
	shl.b32 	%r3237, %r595, 4;
	shl.b32 	%r3238, %r3236, 1;
	xor.b32  	%r3239, %r3238, %r3237;
	xor.b32  	%r3240, %r3239, %r3236;
	xor.b32  	%r3241, %r3240, %r595;
	add.s32 	%r3242, %r5748, %r3241;
	add.s32 	%r3243, %r3242, 1087311;
	cvt.rn.f32.u32 	%f1533, %r3243;
	fma.rn.f32 	%f1534, %f1533, 0f2F800000, 0f2F000000;
	shr.u32 	%r3244, %r5744, 2;
	xor.b32  	%r3245, %r3244, %r5744;
	shl.b32 	%r3246, %r3241, 4;
	shl.b32 	%r3247, %r3245, 1;
	xor.b32  	%r3248, %r3247, %r3246;
	xor.b32  	%r3249, %r3248, %r3245;
	xor.b32  	%r596, %r3249, %r3241;
	add.s32 	%r3250, %r5748, %r596;
	add.s32 	%r3251, %r3250, 1449748;
	cvt.rn.f32.u32 	%f1535, %r3251;
	fma.rn.f32 	%f1536, %f1535, 0f2F800000, 0f2F000000;
	mul.f32 	%f1537, %f1536, %f1536;
	fma.rn.f32 	%f1538, %f1534, %f1534, %f1537;
	sqrt.rn.f32 	%f1539, %f1538;
	setp.le.f32 	%p220, %f1539, 0f3F800000;
	add.f32 	%f1540, %f2812, 0f3F800000;
	selp.f32 	%f2812, %f1540, %f2812, %p220;
	@%p219 bra 	$L__BB4_172;
	shr.u32 	%r3252, %r5743, 2;
	xor.b32  	%r3253, %r3252, %r5743;
	shl.b32 	%r3254, %r596, 4;
	shl.b32 	%r3255, %r3253, 1;
	xor.b32  	%r3256, %r3255, %r3254;
	xor.b32  	%r3257, %r3256, %r3253;
	xor.b32  	%r3258, %r3257, %r596;
	add.s32 	%r3259, %r5748, %r3258;
	add.s32 	%r3260, %r3259, 1812185;
	cvt.rn.f32.u32 	%f1541, %r3260;
	fma.rn.f32 	%f1542, %f1541, 0f2F800000, 0f2F000000;
	shr.u32 	%r3261, %r594, 2;
	xor.b32  	%r3262, %r3261, %r594;
	shl.b32 	%r3263, %r3258, 4;
	shl.b32 	%r3264, %r3262, 1;
	xor.b32  	%r3265, %r3264, %r3263;
	xor.b32  	%r3266, %r3265, %r3262;
	xor.b32  	%r3267, %r3266, %r3258;
	add.s32 	%r3268, %r5748, %r3267;
	add.s32 	%r3269, %r3268, 2174622;
	cvt.rn.f32.u32 	%f1543, %r3269;
	fma.rn.f32 	%f1544, %f1543, 0f2F800000, 0f2F000000;
	mul.f32 	%f1545, %f1544, %f1544;
	fma.rn.f32 	%f1546, %f1542, %f1542, %f1545;
	sqrt.rn.f32 	%f1547, %f1546;
	setp.le.f32 	%p221, %f1547, 0f3F800000;
	add.f32 	%f1548, %f2812, 0f3F800000;
	selp.f32 	%f2812, %f1548, %f2812, %p221;
$L__BB4_172:
	setp.lt.u32 	%p222, %r539, 3;
	mul.f32 	%f233, %f2812, 0f40800000;
	add.s32 	%r3272, %r542, 512;
	xor.b32  	%r3273, %r3272, -1429050551;
	mul.lo.s32 	%r3274, %r3273, 1099087573;
	add.s32 	%r5756, %r3274, 5783321;
	xor.b32  	%r5759, %r3274, 362436069;
	add.s32 	%r5760, %r3274, 123456789;
	add.s32 	%r5761, %r3274, -638133224;
	mov.b32 	%r5758, -123459836;
	mov.b32 	%r5757, -589760388;
	mov.f32 	%f2816, 0f00000000;
	@%p222 bra 	$L__BB4_175;
	mov.b32 	%r5755, 0;
	mov.b32 	%r5758, -123459836;
	mov.b32 	%r5757, -589760388;
	mov.f32 	%f2816, 0f00000000;
$L__BB4_174:
	shr.u32 	%r3278, %r5760, 2;
	xor.b32  	%r3279, %r3278, %r5760;
	shl.b32 	%r3280, %r5756, 4;
	shl.b32 	%r3281, %r3279, 1;
	xor.b32  	%r3282, %r3281, %r3280;
	xor.b32  	%r3283, %r3282, %r3279;
	xor.b32  	%r3284, %r3283, %r5756;
	add.s32 	%r3285, %r5761, %r3284;
	add.s32 	%r3286, %r3285, 362437;
	cvt.rn.f32.u32 	%f1552, %r3286;
	fma.rn.f32 	%f1553, %f1552, 0f2F800000, 0f2F000000;
	shr.u32 	%r3287, %r5759, 2;
	xor.b32  	%r3288, %r3287, %r5759;
	shl.b32 	%r3289, %r3284, 4;
	shl.b32 	%r3290, %r3288, 1;
	xor.b32  	%r3291, %r3290, %r3289;
	xor.b32  	%r3292, %r3291, %r3288;
	xor.b32  	%r3293, %r3292, %r3284;
	add.s32 	%r3294, %r5761, %r3293;
	add.s32 	%r3295, %r3294, 724874;
	cvt.rn.f32.u32 	%f1554, %r3295;
	fma.rn.f32 	%f1555, %f1554, 0f2F800000, 0f2F000000;
	mul.f32 	%f1556, %f1555, %f1555;
	fma.rn.f32 	%f1557, %f1553, %f1553, %f1556;
	sqrt.rn.f32 	%f1558, %f1557;
	setp.le.f32 	%p223, %f1558, 0f3F800000;
	add.f32 	%f1559, %f2816, 0f3F800000;
	selp.f32 	%f1560, %f1559, %f2816, %p223;
	shr.u32 	%r3296, %r5758, 2;
	xor.b32  	%r3297, %r3296, %r5758;
	shl.b32 	%r3298, %r3293, 4;
	shl.b32 	%r3299, %r3297, 1;
	xor.b32  	%r3300, %r3299, %r3298;
	xor.b32  	%r3301, %r3300, %r3297;
	xor.b32  	%r3302, %r3301, %r3293;
	add.s32 	%r3303, %r5761, %r3302;
	add.s32 	%r3304, %r3303, 1087311;
	cvt.rn.f32.u32 	%f1561, %r3304;
	fma.rn.f32 	%f1562, %f1561, 0f2F800000, 0f2F000000;
	shr.u32 	%r3305, %r5757, 2;
	xor.b32  	%r3306, %r3305, %r5757;
	shl.b32 	%r3307, %r3302, 4;
	shl.b32 	%r3308, %r3306, 1;
	xor.b32  	%r3309, %r3308, %r3307;
	xor.b32  	%r3310, %r3309, %r3306;
	xor.b32  	%r5760, %r3310, %r3302;
	add.s32 	%r3311, %r5761, %r5760;
	add.s32 	%r3312, %r3311, 1449748;
	cvt.rn.f32.u32 	%f1563, %r3312;
	fma.rn.f32 	%f1564, %f1563, 0f2F800000, 0f2F000000;
	mul.f32 	%f1565, %f1564, %f1564;
	fma.rn.f32 	%f1566, %f1562, %f1562, %f1565;
	sqrt.rn.f32 	%f1567, %f1566;
	setp.le.f32 	%p224, %f1567, 0f3F800000;
	add.f32 	%f1568, %f1560, 0f3F800000;
	selp.f32 	%f1569, %f1568, %f1560, %p224;
	shr.u32 	%r3313, %r5756, 2;
	xor.b32  	%r3314, %r3313, %r5756;
	shl.b32 	%r3315, %r5760, 4;
	shl.b32 	%r3316, %r3314, 1;
	xor.b32  	%r3317, %r3316, %r3315;
	xor.b32  	%r3318, %r3317, %r3314;
	xor.b32  	%r5759, %r3318, %r5760;
	add.s32 	%r3319, %r5761, %r5759;
	add.s32 	%r3320, %r3319, 1812185;
	cvt.rn.f32.u32 	%f1570, %r3320;
	fma.rn.f32 	%f1571, %f1570, 0f2F800000, 0f2F000000;
	shr.u32 	%r3321, %r3284, 2;
	xor.b32  	%r3322, %r3321, %r3284;
	shl.b32 	%r3323, %r5759, 4;
	shl.b32 	%r3324, %r3322, 1;
	xor.b32  	%r3325, %r3324, %r3323;
	xor.b32  	%r3326, %r3325, %r3322;
	xor.b32  	%r5758, %r3326, %r5759;
	add.s32 	%r3327, %r5761, %r5758;
	add.s32 	%r3328, %r3327, 2174622;
	cvt.rn.f32.u32 	%f1572, %r3328;
	fma.rn.f32 	%f1573, %f1572, 0f2F800000, 0f2F000000;
	mul.f32 	%f1574, %f1573, %f1573;
	fma.rn.f32 	%f1575, %f1571, %f1571, %f1574;
	sqrt.rn.f32 	%f1576, %f1575;
	setp.le.f32 	%p225, %f1576, 0f3F800000;
	add.f32 	%f1577, %f1569, 0f3F800000;
	selp.f32 	%f1578, %f1577, %f1569, %p225;
	shr.u32 	%r3329, %r3293, 2;
	xor.b32  	%r3330, %r3329, %r3293;
	shl.b32 	%r3331, %r5758, 4;
	shl.b32 	%r3332, %r3330, 1;
	xor.b32  	%r3333, %r3332, %r3331;
	xor.b32  	%r3334, %r3333, %r3330;
	xor.b32  	%r5757, %r3334, %r5758;
	add.s32 	%r3335, %r5761, %r5757;
	add.s32 	%r3336, %r3335, 2537059;
	cvt.rn.f32.u32 	%f1579, %r3336;
	fma.rn.f32 	%f1580, %f1579, 0f2F800000, 0f2F000000;
	shr.u32 	%r3337, %r3302, 2;
	xor.b32  	%r3338, %r3337, %r3302;
	shl.b32 	%r3339, %r5757, 4;
	shl.b32 	%r3340, %r3338, 1;
	xor.b32  	%r3341, %r3340, %r3339;
	xor.b32  	%r3342, %r3341, %r3338;
	xor.b32  	%r5756, %r3342, %r5757;
	add.s32 	%r5761, %r5761, 2899496;
	add.s32 	%r3343, %r5756, %r5761;
	cvt.rn.f32.u32 	%f1581, %r3343;
	fma.rn.f32 	%f1582, %f1581, 0f2F800000, 0f2F000000;
	mul.f32 	%f1583, %f1582, %f1582;
	fma.rn.f32 	%f1584, %f1580, %f1580, %f1583;
	sqrt.rn.f32 	%f1585, %f1584;
	setp.le.f32 	%p226, %f1585, 0f3F800000;
	add.f32 	%f1586, %f1578, 0f3F800000;
	selp.f32 	%f2816, %f1586, %f1578, %p226;
	add.s32 	%r5755, %r5755, 4;
	setp.ne.s32 	%p227, %r5755, %r541;
	@%p227 bra 	$L__BB4_174;
$L__BB4_175:
	setp.eq.s32 	%p228, %r540, 0;
	@%p228 bra 	$L__BB4_179;
	setp.eq.s32 	%p229, %r540, 1;
	shr.u32 	%r3344, %r5760, 2;
	xor.b32  	%r3345, %r3344, %r5760;
	shl.b32 	%r3346, %r5756, 4;
	shl.b32 	%r3347, %r3345, 1;
	xor.b32  	%r3348, %r3347, %r3346;
	xor.b32  	%r3349, %r3348, %r3345;
	xor.b32  	%r621, %r3349, %r5756;
	add.s32 	%r3350, %r5761, %r621;
	add.s32 	%r3351, %r3350, 362437;
	cvt.rn.f32.u32 	%f1587, %r3351;
	fma.rn.f32 	%f1588, %f1587, 0f2F800000, 0f2F000000;
	shr.u32 	%r3352, %r5759, 2;
	xor.b32  	%r3353, %r3352, %r5759;
	shl.b32 	%r3354, %r621, 4;
	shl.b32 	%r3355, %r3353, 1;
	xor.b32  	%r3356, %r3355, %r3354;
	xor.b32  	%r3357, %r3356, %r3353;
	xor.b32  	%r622, %r3357, %r621;
	add.s32 	%r3358, %r5761, %r622;
	add.s32 	%r3359, %r3358, 724874;
	cvt.rn.f32.u32 	%f1589, %r3359;
	fma.rn.f32 	%f1590, %f1589, 0f2F800000, 0f2F000000;
	mul.f32 	%f1591, %f1590, %f1590;
	fma.rn.f32 	%f1592, %f1588, %f1588, %f1591;
	sqrt.rn.f32 	%f1593, %f1592;
	setp.le.f32 	%p230, %f1593, 0f3F800000;
	add.f32 	%f1594, %f2816, 0f3F800000;
	selp.f32 	%f2816, %f1594, %f2816, %p230;
	@%p229 bra 	$L__BB4_179;
	setp.eq.s32 	%p231, %r540, 2;
	shr.u32 	%r3360, %r5758, 2;
	xor.b32  	%r3361, %r3360, %r5758;
	shl.b32 	%r3362, %r622, 4;
	shl.b32 	%r3363, %r3361, 1;
	xor.b32  	%r3364, %r3363, %r3362;
	xor.b32  	%r3365, %r3364, %r3361;
	xor.b32  	%r3366, %r3365, %r622;
	add.s32 	%r3367, %r5761, %r3366;
	add.s32 	%r3368, %r3367, 1087311;
	cvt.rn.f32.u32 	%f1595, %r3368;
	fma.rn.f32 	%f1596, %f1595, 0f2F800000, 0f2F000000;
	shr.u32 	%r3369, %r5757, 2;
	xor.b32  	%r3370, %r3369, %r5757;
	shl.b32 	%r3371, %r3366, 4;
	shl.b32 	%r3372, %r3370, 1;
	xor.b32  	%r3373, %r3372, %r3371;
	xor.b32  	%r3374, %r3373, %r3370;
	xor.b32  	%r623, %r3374, %r3366;
	add.s32 	%r3375, %r5761, %r623;
	add.s32 	%r3376, %r3375, 1449748;
	cvt.rn.f32.u32 	%f1597, %r3376;
	fma.rn.f32 	%f1598, %f1597, 0f2F800000, 0f2F000000;
	mul.f32 	%f1599, %f1598, %f1598;
	fma.rn.f32 	%f1600, %f1596, %f1596, %f1599;
	sqrt.rn.f32 	%f1601, %f1600;
	setp.le.f32 	%p232, %f1601, 0f3F800000;
	add.f32 	%f1602, %f2816, 0f3F800000;
	selp.f32 	%f2816, %f1602, %f2816, %p232;
	@%p231 bra 	$L__BB4_179;
	shr.u32 	%r3377, %r5756, 2;
	xor.b32  	%r3378, %r3377, %r5756;
	shl.b32 	%r3379, %r623, 4;
	shl.b32 	%r3380, %r3378, 1;
	xor.b32  	%r3381, %r3380, %r3379;
	xor.b32  	%r3382, %r3381, %r3378;
	xor.b32  	%r3383, %r3382, %r623;
	add.s32 	%r3384, %r5761, %r3383;
	add.s32 	%r3385, %r3384, 1812185;
	cvt.rn.f32.u32 	%f1603, %r3385;
	fma.rn.f32 	%f1604, %f1603, 0f2F800000, 0f2F000000;
	shr.u32 	%r3386, %r621, 2;
	xor.b32  	%r3387, %r3386, %r621;
	shl.b32 	%r3388, %r3383, 4;
	shl.b32 	%r3389, %r3387, 1;
	xor.b32  	%r3390, %r3389, %r3388;
	xor.b32  	%r3391, %r3390, %r3387;
	xor.b32  	%r3392, %r3391, %r3383;
	add.s32 	%r3393, %r5761, %r3392;
	add.s32 	%r3394, %r3393, 2174622;
	cvt.rn.f32.u32 	%f1605, %r3394;
	fma.rn.f32 	%f1606, %f1605, 0f2F800000, 0f2F000000;
	mul.f32 	%f1607, %f1606, %f1606;
	fma.rn.f32 	%f1608, %f1604, %f1604, %f1607;
	sqrt.rn.f32 	%f1609, %f1608;
	setp.le.f32 	%p233, %f1609, 0f3F800000;
	add.f32 	%f1610, %f2816, 0f3F800000;
	selp.f32 	%f2816, %f1610, %f2816, %p233;
$L__BB4_179:
	setp.lt.u32 	%p234, %r539, 3;
	mul.f32 	%f242, %f2816, 0f40800000;
	add.s32 	%r3397, %r542, 768;
	xor.b32  	%r3398, %r3397, -1429050551;
	mul.lo.s32 	%r3399, %r3398, 1099087573;
	add.s32 	%r5769, %r3399, 5783321;
	xor.b32  	%r5772, %r3399, 362436069;
	add.s32 	%r5773, %r3399, 123456789;
	add.s32 	%r5774, %r3399, -638133224;
	mov.b32 	%r5771, -123459836;
	mov.b32 	%r5770, -589760388;
	mov.f32 	%f2820, 0f00000000;
	@%p234 bra 	$L__BB4_182;
	mov.b32 	%r5768, 0;
	mov.b32 	%r5771, -123459836;
	mov.b32 	%r5770, -589760388;
	mov.f32 	%f2820, 0f00000000;
$L__BB4_181:
	shr.u32 	%r3403, %r5773, 2;
	xor.b32  	%r3404, %r3403, %r5773;
	shl.b32 	%r3405, %r5769, 4;
	shl.b32 	%r3406, %r3404, 1;
	xor.b32  	%r3407, %r3406, %r3405;
	xor.b32  	%r3408, %r3407, %r3404;
	xor.b32  	%r3409, %r3408, %r5769;
	add.s32 	%r3410, %r5774, %r3409;
	add.s32 	%r3411, %r3410, 362437;
	cvt.rn.f32.u32 	%f1614, %r3411;
	fma.rn.f32 	%f1615, %f1614, 0f2F800000, 0f2F000000;
	shr.u32 	%r3412, %r5772, 2;
	xor.b32  	%r3413, %r3412, %r5772;
	shl.b32 	%r3414, %r3409, 4;
	shl.b32 	%r3415, %r3413, 1;
	xor.b32  	%r3416, %r3415, %r3414;
	xor.b32  	%r3417, %r3416, %r3413;
	xor.b32  	%r3418, %r3417, %r3409;
	add.s32 	%r3419, %r5774, %r3418;
	add.s32 	%r3420, %r3419, 724874;
	cvt.rn.f32.u32 	%f1616, %r3420;
	fma.rn.f32 	%f1617, %f1616, 0f2F800000, 0f2F000000;
	mul.f32 	%f1618, %f1617, %f1617;
	fma.rn.f32 	%f1619, %f1615, %f1615, %f1618;
	sqrt.rn.f32 	%f1620, %f1619;
	setp.le.f32 	%p235, %f1620, 0f3F800000;
	add.f32 	%f1621, %f2820, 0f3F800000;
	selp.f32 	%f1622, %f1621, %f2820, %p235;
	shr.u32 	%r3421, %r5771, 2;
	xor.b32  	%r3422, %r3421, %r5771;
	shl.b32 	%r3423, %r3418, 4;
	shl.b32 	%r3424, %r3422, 1;
	xor.b32  	%r3425, %r3424, %r3423;
	xor.b32  	%r3426, %r3425, %r3422;
	xor.b32  	%r3427, %r3426, %r3418;
	add.s32 	%r3428, %r5774, %r3427;
	add.s32 	%r3429, %r3428, 1087311;
	cvt.rn.f32.u32 	%f1623, %r3429;
	fma.rn.f32 	%f1624, %f1623, 0f2F800000, 0f2F000000;
	shr.u32 	%r3430, %r5770, 2;
	xor.b32  	%r3431, %r3430, %r5770;
	shl.b32 	%r3432, %r3427, 4;
	shl.b32 	%r3433, %r3431, 1;
	xor.b32  	%r3434, %r3433, %r3432;
	xor.b32  	%r3435, %r3434, %r3431;
	xor.b32  	%r5773, %r3435, %r3427;
	add.s32 	%r3436, %r5774, %r5773;
	add.s32 	%r3437, %r3436, 1449748;
	cvt.rn.f32.u32 	%f1625, %r3437;
	fma.rn.f32 	%f1626, %f1625, 0f2F800000, 0f2F000000;
	mul.f32 	%f1627, %f1626, %f1626;
	fma.rn.f32 	%f1628, %f1624, %f1624, %f1627;
	sqrt.rn.f32 	%f1629, %f1628;
	setp.le.f32 	%p236, %f1629, 0f3F800000;
	add.f32 	%f1630, %f1622, 0f3F800000;
	selp.f32 	%f1631, %f1630, %f1622, %p236;
	shr.u32 	%r3438, %r5769, 2;
	xor.b32  	%r3439, %r3438, %r5769;
	shl.b32 	%r3440, %r5773, 4;
	shl.b32 	%r3441, %r3439, 1;
	xor.b32  	%r3442, %r3441, %r3440;
	xor.b32  	%r3443, %r3442, %r3439;
	xor.b32  	%r5772, %r3443, %r5773;
	add.s32 	%r3444, %r5774, %r5772;
	add.s32 	%r3445, %r3444, 1812185;
	cvt.rn.f32.u32 	%f1632, %r3445;
	fma.rn.f32 	%f1633, %f1632, 0f2F800000, 0f2F000000;
	shr.u32 	%r3446, %r3409, 2;
	xor.b32  	%r3447, %r3446, %r3409;
	shl.b32 	%r3448, %r5772, 4;
	shl.b32 	%r3449, %r3447, 1;
	xor.b32  	%r3450, %r3449, %r3448;
	xor.b32  	%r3451, %r3450, %r3447;
	xor.b32  	%r5771, %r3451, %r5772;
	add.s32 	%r3452, %r5774, %r5771;
	add.s32 	%r3453, %r3452, 2174622;
	cvt.rn.f32.u32 	%f1634, %r3453;
	fma.rn.f32 	%f1635, %f1634, 0f2F800000, 0f2F000000;
	mul.f32 	%f1636, %f1635, %f1635;
	fma.rn.f32 	%f1637, %f1633, %f1633, %f1636;
	sqrt.rn.f32 	%f1638, %f1637;
	setp.le.f32 	%p237, %f1638, 0f3F800000;
	add.f32 	%f1639, %f1631, 0f3F800000;
	selp.f32 	%f1640, %f1639, %f1631, %p237;
	shr.u32 	%r3454, %r3418, 2;
	xor.b32  	%r3455, %r3454, %r3418;
	shl.b32 	%r3456, %r5771, 4;
	shl.b32 	%r3457, %r3455, 1;
	xor.b32  	%r3458, %r3457, %r3456;
	xor.b32  	%r3459, %r3458, %r3455;
	xor.b32  	%r5770, %r3459, %r5771;
	add.s32 	%r3460, %r5774, %r5770;
	add.s32 	%r3461, %r3460, 2537059;
	cvt.rn.f32.u32 	%f1641, %r3461;
	fma.rn.f32 	%f1642, %f1641, 0f2F800000, 0f2F000000;
	shr.u32 	%r3462, %r3427, 2;
	xor.b32  	%r3463, %r3462, %r3427;
	shl.b32 	%r3464, %r5770, 4;
	shl.b32 	%r3465, %r3463, 1;
	xor.b32  	%r3466, %r3465, %r3464;
	xor.b32  	%r3467, %r3466, %r3463;
	xor.b32  	%r5769, %r3467, %r5770;
	add.s32 	%r5774, %r5774, 2899496;
	add.s32 	%r3468, %r5769, %r5774;
	cvt.rn.f32.u32 	%f1643, %r3468;
	fma.rn.f32 	%f1644, %f1643, 0f2F800000, 0f2F000000;
	mul.f32 	%f1645, %f1644, %f1644;
	fma.rn.f32 	%f1646, %f1642, %f1642, %f1645;
	sqrt.rn.f32 	%f1647, %f1646;
	setp.le.f32 	%p238, %f1647, 0f3F800000;
	add.f32 	%f1648, %f1640, 0f3F800000;
	selp.f32 	%f2820, %f1648, %f1640, %p238;
	add.s32 	%r5768, %r5768, 4;
	setp.ne.s32 	%p239, %r5768, %r541;
	@%p239 bra 	$L__BB4_181;
$L__BB4_182:
	setp.eq.s32 	%p240, %r540, 0;
	@%p240 bra 	$L__BB4_186;
	setp.eq.s32 	%p241, %r540, 1;
	shr.u32 	%r3469, %r5773, 2;
	xor.b32  	%r3470, %r3469, %r5773;
	shl.b32 	%r3471, %r5769, 4;
	shl.b32 	%r3472, %r3470, 1;
	xor.b32  	%r3473, %r3472, %r3471;
	xor.b32  	%r3474, %r3473, %r3470;
	xor.b32  	%r648, %r3474, %r5769;
	add.s32 	%r3475, %r5774, %r648;
	add.s32 	%r3476, %r3475, 362437;
	cvt.rn.f32.u32 	%f1649, %r3476;
	fma.rn.f32 	%f1650, %f1649, 0f2F800000, 0f2F000000;
	shr.u32 	%r3477, %r5772, 2;
	xor.b32  	%r3478, %r3477, %r5772;
	shl.b32 	%r3479, %r648, 4;
	shl.b32 	%r3480, %r3478, 1;
	xor.b32  	%r3481, %r3480, %r3479;
	xor.b32  	%r3482, %r3481, %r3478;
	xor.b32  	%r649, %r3482, %r648;
	add.s32 	%r3483, %r5774, %r649;
	add.s32 	%r3484, %r3483, 724874;
	cvt.rn.f32.u32 	%f1651, %r3484;
	fma.rn.f32 	%f1652, %f1651, 0f2F800000, 0f2F000000;
	mul.f32 	%f1653, %f1652, %f1652;
	fma.rn.f32 	%f1654, %f1650, %f1650, %f1653;
	sqrt.rn.f32 	%f1655, %f1654;
	setp.le.f32 	%p242, %f1655, 0f3F800000;
	add.f32 	%f1656, %f2820, 0f3F800000;
	selp.f32 	%f2820, %f1656, %f2820, %p242;
	@%p241 bra 	$L__BB4_186;
	setp.eq.s32 	%p243, %r540, 2;
	shr.u32 	%r3485, %r5771, 2;
	xor.b32  	%r3486, %r3485, %r5771;
	shl.b32 	%r3487, %r649, 4;
	shl.b32 	%r3488, %r3486, 1;
	xor.b32  	%r3489, %r3488, %r3487;
	xor.b32  	%r3490, %r3489, %r3486;
	xor.b32  	%r3491, %r3490, %r649;
	add.s32 	%r3492, %r5774, %r3491;
	add.s32 	%r3493, %r3492, 1087311;
	cvt.rn.f32.u32 	%f1657, %r3493;
	fma.rn.f32 	%f1658, %f1657, 0f2F800000, 0f2F000000;
	shr.u32 	%r3494, %r5770, 2;
	xor.b32  	%r3495, %r3494, %r5770;
	shl.b32 	%r3496, %r3491, 4;
	shl.b32 	%r3497, %r3495, 1;
	xor.b32  	%r3498, %r3497, %r3496;
	xor.b32  	%r3499, %r3498, %r3495;
	xor.b32  	%r650, %r3499, %r3491;
	add.s32 	%r3500, %r5774, %r650;
	add.s32 	%r3501, %r3500, 1449748;
	cvt.rn.f32.u32 	%f1659, %r3501;
	fma.rn.f32 	%f1660, %f1659, 0f2F800000, 0f2F000000;
	mul.f32 	%f1661, %f1660, %f1660;
	fma.rn.f32 	%f1662, %f1658, %f1658, %f1661;
	sqrt.rn.f32 	%f1663, %f1662;
	setp.le.f32 	%p244, %f1663, 0f3F800000;
	add.f32 	%f1664, %f2820, 0f3F800000;
	selp.f32 	%f2820, %f1664, %f2820, %p244;
	@%p243 bra 	$L__BB4_186;
	shr.u32 	%r3502, %r5769, 2;
	xor.b32  	%r3503, %r3502, %r5769;
	shl.b32 	%r3504, %r650, 4;
	shl.b32 	%r3505, %r3503, 1;
	xor.b32  	%r3506, %r3505, %r3504;
	xor.b32  	%r3507, %r3506, %r3503;
	xor.b32  	%r3508, %r3507, %r650;
	add.s32 	%r3509, %r5774, %r3508;
	add.s32 	%r3510, %r3509, 1812185;
	cvt.rn.f32.u32 	%f1665, %r3510;
	fma.rn.f32 	%f1666, %f1665, 0f2F800000, 0f2F000000;
	shr.u32 	%r3511, %r648, 2;
	xor.b32  	%r3512, %r3511, %r648;
	shl.b32 	%r3513, %r3508, 4;
	shl.b32 	%r3514, %r3512, 1;
	xor.b32  	%r3515, %r3514, %r3513;
	xor.b32  	%r3516, %r3515, %r3512;
	xor.b32  	%r3517, %r3516, %r3508;
	add.s32 	%r3518, %r5774, %r3517;
	add.s32 	%r3519, %r3518, 2174622;
	cvt.rn.f32.u32 	%f1667, %r3519;
	fma.rn.f32 	%f1668, %f1667, 0f2F800000, 0f2F000000;
	mul.f32 	%f1669, %f1668, %f1668;
	fma.rn.f32 	%f1670, %f1666, %f1666, %f1669;
	sqrt.rn.f32 	%f1671, %f1670;
	setp.le.f32 	%p245, %f1671, 0f3F800000;
	add.f32 	%f1672, %f2820, 0f3F800000;
	selp.f32 	%f2820, %f1672, %f2820, %p245;
$L__BB4_186:
	setp.lt.u32 	%p246, %r539, 3;
	mul.f32 	%f251, %f2820, 0f40800000;
	add.s32 	%r3522, %r542, 1024;
	xor.b32  	%r3523, %r3522, -1429050551;
	mul.lo.s32 	%r3524, %r3523, 1099087573;
	add.s32 	%r5782, %r3524, 5783321;
	xor.b32  	%r5785, %r3524, 362436069;
	add.s32 	%r5786, %r3524, 123456789;
	add.s32 	%r5787, %r3524, -638133224;
	mov.b32 	%r5784, -123459836;
	mov.b32 	%r5783, -589760388;
	mov.f32 	%f2824, 0f00000000;
	@%p246 bra 	$L__BB4_189;
	mov.b32 	%r5781, 0;
	mov.b32 	%r5784, -123459836;
	mov.b32 	%r5783, -589760388;
	mov.f32 	%f2824, 0f00000000;
$L__BB4_188:
	shr.u32 	%r3528, %r5786, 2;
	xor.b32  	%r3529, %r3528, %r5786;
	shl.b32 	%r3530, %r5782, 4;
	shl.b32 	%r3531, %r3529, 1;
	xor.b32  	%r3532, %r3531, %r3530;
	xor.b32  	%r3533, %r3532, %r3529;
	xor.b32  	%r3534, %r3533, %r5782;
	add.s32 	%r3535, %r5787, %r3534;
	add.s32 	%r3536, %r3535, 362437;
	cvt.rn.f32.u32 	%f1676, %r3536;
	fma.rn.f32 	%f1677, %f1676, 0f2F800000, 0f2F000000;
	shr.u32 	%r3537, %r5785, 2;
	xor.b32  	%r3538, %r3537, %r5785;
	shl.b32 	%r3539, %r3534, 4;
	shl.b32 	%r3540, %r3538, 1;
	xor.b32  	%r3541, %r3540, %r3539;
	xor.b32  	%r3542, %r3541, %r3538;
	xor.b32  	%r3543, %r3542, %r3534;
	add.s32 	%r3544, %r5787, %r3543;
	add.s32 	%r3545, %r3544, 724874;
	cvt.rn.f32.u32 	%f1678, %r3545;
	fma.rn.f32 	%f1679, %f1678, 0f2F800000, 0f2F000000;
	mul.f32 	%f1680, %f1679, %f1679;
	fma.rn.f32 	%f1681, %f1677, %f1677, %f1680;
	sqrt.rn.f32 	%f1682, %f1681;
	setp.le.f32 	%p247, %f1682, 0f3F800000;
	add.f32 	%f1683, %f2824, 0f3F800000;
	selp.f32 	%f1684, %f1683, %f2824, %p247;
	shr.u32 	%r3546, %r5784, 2;
	xor.b32  	%r3547, %r3546, %r5784;
	shl.b32 	%r3548, %r3543, 4;
	shl.b32 	%r3549, %r3547, 1;
	xor.b32  	%r3550, %r3549, %r3548;
	xor.b32  	%r3551, %r3550, %r3547;
	xor.b32  	%r3552, %r3551, %r3543;
	add.s32 	%r3553, %r5787, %r3552;
	add.s32 	%r3554, %r3553, 1087311;
	cvt.rn.f32.u32 	%f1685, %r3554;
	fma.rn.f32 	%f1686, %f1685, 0f2F800000, 0f2F000000;
	shr.u32 	%r3555, %r5783, 2;
	xor.b32  	%r3556, %r3555, %r5783;
	shl.b32 	%r3557, %r3552, 4;
	shl.b32 	%r3558, %r3556, 1;
	xor.b32  	%r3559, %r3558, %r3557;
	xor.b32  	%r3560, %r3559, %r3556;
	xor.b32  	%r5786, %r3560, %r3552;
	add.s32 	%r3561, %r5787, %r5786;
	add.s32 	%r3562, %r3561, 1449748;
	cvt.rn.f32.u32 	%f1687, %r3562;
	fma.rn.f32 	%f1688, %f1687, 0f2F800000, 0f2F000000;
	mul.f32 	%f1689, %f1688, %f1688;
	fma.rn.f32 	%f1690, %f1686, %f1686, %f1689;
	sqrt.rn.f32 	%f1691, %f1690;
	setp.le.f32 	%p248, %f1691, 0f3F800000;
	add.f32 	%f1692, %f1684, 0f3F800000;
	selp.f32 	%f1693, %f1692, %f1684, %p248;
	shr.u32 	%r3563, %r5782, 2;
	xor.b32  	%r3564, %r3563, %r5782;
	shl.b32 	%r3565, %r5786, 4;
	shl.b32 	%r3566, %r3564, 1;
	xor.b32  	%r3567, %r3566, %r3565;
	xor.b32  	%r3568, %r3567, %r3564;
	xor.b32  	%r5785, %r3568, %r5786;
	add.s32 	%r3569, %r5787, %r5785;
	add.s32 	%r3570, %r3569, 1812185;
	cvt.rn.f32.u32 	%f1694, %r3570;
	fma.rn.f32 	%f1695, %f1694, 0f2F800000, 0f2F000000;
	shr.u32 	%r3571, %r3534, 2;
	xor.b32  	%r3572, %r3571, %r3534;
	shl.b32 	%r3573, %r5785, 4;
	shl.b32 	%r3574, %r3572, 1;
	xor.b32  	%r3575, %r3574, %r3573;
	xor.b32  	%r3576, %r3575, %r3572;
	xor.b32  	%r5784, %r3576, %r5785;
	add.s32 	%r3577, %r5787, %r5784;
	add.s32 	%r3578, %r3577, 2174622;
	cvt.rn.f32.u32 	%f1696, %r3578;
	fma.rn.f32 	%f1697, %f1696, 0f2F800000, 0f2F000000;
	mul.f32 	%f1698, %f1697, %f1697;
	fma.rn.f32 	%f1699, %f1695, %f1695, %f1698;
	sqrt.rn.f32 	%f1700, %f1699;
	setp.le.f32 	%p249, %f1700, 0f3F800000;
	add.f32 	%f1701, %f1693, 0f3F800000;
	selp.f32 	%f1702, %f1701, %f1693, %p249;
	shr.u32 	%r3579, %r3543, 2;
	xor.b32  	%r3580, %r3579, %r3543;
	shl.b32 	%r3581, %r5784, 4;
	shl.b32 	%r3582, %r3580, 1;
	xor.b32  	%r3583, %r3582, %r3581;
	xor.b32  	%r3584, %r3583, %r3580;
	xor.b32  	%r5783, %r3584, %r5784;
	add.s32 	%r3585, %r5787, %r5783;
	add.s32 	%r3586, %r3585, 2537059;
	cvt.rn.f32.u32 	%f1703, %r3586;
	fma.rn.f32 	%f1704, %f1703, 0f2F800000, 0f2F000000;
	shr.u32 	%r3587, %r3552, 2;
	xor.b32  	%r3588, %r3587, %r3552;
	shl.b32 	%r3589, %r5783, 4;
	shl.b32 	%r3590, %r3588, 1;
	xor.b32  	%r3591, %r3590, %r3589;
	xor.b32  	%r3592, %r3591, %r3588;
	xor.b32  	%r5782, %r3592, %r5783;
	add.s32 	%r5787, %r5787, 2899496;
	add.s32 	%r3593, %r5782, %r5787;
	cvt.rn.f32.u32 	%f1705, %r3593;
	fma.rn.f32 	%f1706, %f1705, 0f2F800000, 0f2F000000;
	mul.f32 	%f1707, %f1706, %f1706;
	fma.rn.f32 	%f1708, %f1704, %f1704, %f1707;
	sqrt.rn.f32 	%f1709, %f1708;
	setp.le.f32 	%p250, %f1709, 0f3F800000;
	add.f32 	%f1710, %f1702, 0f3F800000;
	selp.f32 	%f2824, %f1710, %f1702, %p250;
	add.s32 	%r5781, %r5781, 4;
	setp.ne.s32 	%p251, %r5781, %r541;
	@%p251 bra 	$L__BB4_188;
$L__BB4_189:
	setp.eq.s32 	%p252, %r540, 0;
	@%p252 bra 	$L__BB4_193;
	setp.eq.s32 	%p253, %r540, 1;
	shr.u32 	%r3594, %r5786, 2;
	xor.b32  	%r3595, %r3594, %r5786;
	shl.b32 	%r3596, %r5782, 4;
	shl.b32 	%r3597, %r3595, 1;
	xor.b32  	%r3598, %r3597, %r3596;
	xor.b32  	%r3599, %r3598, %r3595;
	xor.b32  	%r675, %r3599, %r5782;
	add.s32 	%r3600, %r5787, %r675;
	add.s32 	%r3601, %r3600, 362437;
	cvt.rn.f32.u32 	%f1711, %r3601;
	fma.rn.f32 	%f1712, %f1711, 0f2F800000, 0f2F000000;
	shr.u32 	%r3602, %r5785, 2;
	xor.b32  	%r3603, %r3602, %r5785;
	shl.b32 	%r3604, %r675, 4;
	shl.b32 	%r3605, %r3603, 1;
	xor.b32  	%r3606, %r3605, %r3604;
	xor.b32  	%r3607, %r3606, %r3603;
	xor.b32  	%r676, %r3607, %r675;
	add.s32 	%r3608, %r5787, %r676;
	add.s32 	%r3609, %r3608, 724874;
	cvt.rn.f32.u32 	%f1713, %r3609;
	fma.rn.f32 	%f1714, %f1713, 0f2F800000, 0f2F000000;
	mul.f32 	%f1715, %f1714, %f1714;
	fma.rn.f32 	%f1716, %f1712, %f1712, %f1715;
	sqrt.rn.f32 	%f1717, %f1716;
	setp.le.f32 	%p254, %f1717, 0f3F800000;
	add.f32 	%f1718, %f2824, 0f3F800000;
	selp.f32 	%f2824, %f1718, %f2824, %p254;
	@%p253 bra 	$L__BB4_193;
	setp.eq.s32 	%p255, %r540, 2;
	shr.u32 	%r3610, %r5784, 2;
	xor.b32  	%r3611, %r3610, %r5784;
	shl.b32 	%r3612, %r676, 4;
	shl.b32 	%r3613, %r3611, 1;
	xor.b32  	%r3614, %r3613, %r3612;
	xor.b32  	%r3615, %r3614, %r3611;
	xor.b32  	%r3616, %r3615, %r676;
	add.s32 	%r3617, %r5787, %r3616;
	add.s32 	%r3618, %r3617, 1087311;
	cvt.rn.f32.u32 	%f1719, %r3618;
	fma.rn.f32 	%f1720, %f1719, 0f2F800000, 0f2F000000;
	shr.u32 	%r3619, %r5783, 2;
	xor.b32  	%r3620, %r3619, %r5783;
	shl.b32 	%r3621, %r3616, 4;
	shl.b32 	%r3622, %r3620, 1;
	xor.b32  	%r3623, %r3622, %r3621;
	xor.b32  	%r3624, %r3623, %r3620;
	xor.b32  	%r677, %r3624, %r3616;
	add.s32 	%r3625, %r5787, %r677;
	add.s32 	%r3626, %r3625, 1449748;
	cvt.rn.f32.u32 	%f1721, %r3626;
	fma.rn.f32 	%f1722, %f1721, 0f2F800000, 0f2F000000;
	mul.f32 	%f1723, %f1722, %f1722;
	fma.rn.f32 	%f1724, %f1720, %f1720, %f1723;
	sqrt.rn.f32 	%f1725, %f1724;
	setp.le.f32 	%p256, %f1725, 0f3F800000;
	add.f32 	%f1726, %f2824, 0f3F800000;
	selp.f32 	%f2824, %f1726, %f2824, %p256;
	@%p255 bra 	$L__BB4_193;
	shr.u32 	%r3627, %r5782, 2;
	xor.b32  	%r3628, %r3627, %r5782;
	shl.b32 	%r3629, %r677, 4;
	shl.b32 	%r3630, %r3628, 1;
	xor.b32  	%r3631, %r3630, %r3629;
	xor.b32  	%r3632, %r3631, %r3628;
	xor.b32  	%r3633, %r3632, %r677;
	add.s32 	%r3634, %r5787, %r3633;
	add.s32 	%r3635, %r3634, 1812185;
	cvt.rn.f32.u32 	%f1727, %r3635;
	fma.rn.f32 	%f1728, %f1727, 0f2F800000, 0f2F000000;
	shr.u32 	%r3636, %r675, 2;
	xor.b32  	%r3637, %r3636, %r675;
	shl.b32 	%r3638, %r3633, 4;
	shl.b32 	%r3639, %r3637, 1;
	xor.b32  	%r3640, %r3639, %r3638;
	xor.b32  	%r3641, %r3640, %r3637;
	xor.b32  	%r3642, %r3641, %r3633;
	add.s32 	%r3643, %r5787, %r3642;
	add.s32 	%r3644, %r3643, 2174622;
	cvt.rn.f32.u32 	%f1729, %r3644;
	fma.rn.f32 	%f1730, %f1729, 0f2F800000, 0f2F000000;
	mul.f32 	%f1731, %f1730, %f1730;
	fma.rn.f32 	%f1732, %f1728, %f1728, %f1731;
	sqrt.rn.f32 	%f1733, %f1732;
	setp.le.f32 	%p257, %f1733, 0f3F800000;
	add.f32 	%f1734, %f2824, 0f3F800000;
	selp.f32 	%f2824, %f1734, %f2824, %p257;
$L__BB4_193:
	setp.lt.u32 	%p258, %r539, 3;
	mul.f32 	%f260, %f2824, 0f40800000;
	add.s32 	%r3647, %r542, 1280;
	xor.b32  	%r3648, %r3647, -1429050551;
	mul.lo.s32 	%r3649, %r3648, 1099087573;
	add.s32 	%r5795, %r3649, 5783321;
	xor.b32  	%r5798, %r3649, 362436069;
	add.s32 	%r5799, %r3649, 123456789;
	add.s32 	%r5800, %r3649, -638133224;
	mov.b32 	%r5797, -123459836;
	mov.b32 	%r5796, -589760388;
	mov.f32 	%f2828, 0f00000000;
	@%p258 bra 	$L__BB4_196;
	mov.b32 	%r5794, 0;
	mov.b32 	%r5797, -123459836;
	mov.b32 	%r5796, -589760388;
	mov.f32 	%f2828, 0f00000000;
$L__BB4_195:
	shr.u32 	%r3653, %r5799, 2;
	xor.b32  	%r3654, %r3653, %r5799;
	shl.b32 	%r3655, %r5795, 4;
	shl.b32 	%r3656, %r3654, 1;
	xor.b32  	%r3657, %r3656, %r3655;
	xor.b32  	%r3658, %r3657, %r3654;
	xor.b32  	%r3659, %r3658, %r5795;
	add.s32 	%r3660, %r5800, %r3659;
	add.s32 	%r3661, %r3660, 362437;
	cvt.rn.f32.u32 	%f1738, %r3661;
	fma.rn.f32 	%f1739, %f1738, 0f2F800000, 0f2F000000;
	shr.u32 	%r3662, %r5798, 2;
	xor.b32  	%r3663, %r3662, %r5798;
	shl.b32 	%r3664, %r3659, 4;
	shl.b32 	%r3665, %r3663, 1;
	xor.b32  	%r3666, %r3665, %r3664;
	xor.b32  	%r3667, %r3666, %r3663;
	xor.b32  	%r3668, %r3667, %r3659;
	add.s32 	%r3669, %r5800, %r3668;
	add.s32 	%r3670, %r3669, 724874;
	cvt.rn.f32.u32 	%f1740, %r3670;
	fma.rn.f32 	%f1741, %f1740, 0f2F800000, 0f2F000000;
	mul.f32 	%f1742, %f1741, %f1741;
	fma.rn.f32 	%f1743, %f1739, %f1739, %f1742;
	sqrt.rn.f32 	%f1744, %f1743;
	setp.le.f32 	%p259, %f1744, 0f3F800000;
	add.f32 	%f1745, %f2828, 0f3F800000;
	selp.f32 	%f1746, %f1745, %f2828, %p259;
	shr.u32 	%r3671, %r5797, 2;
	xor.b32  	%r3672, %r3671, %r5797;
	shl.b32 	%r3673, %r3668, 4;
	shl.b32 	%r3674, %r3672, 1;
	xor.b32  	%r3675, %r3674, %r3673;
	xor.b32  	%r3676, %r3675, %r3672;
	xor.b32  	%r3677, %r3676, %r3668;
	add.s32 	%r3678, %r5800, %r3677;
	add.s32 	%r3679, %r3678, 1087311;
	cvt.rn.f32.u32 	%f1747, %r3679;
	fma.rn.f32 	%f1748, %f1747, 0f2F800000, 0f2F000000;
	shr.u32 	%r3680, %r5796, 2;
	xor.b32  	%r3681, %r3680, %r5796;
	shl.b32 	%r3682, %r3677, 4;
	shl.b32 	%r3683, %r3681, 1;
	xor.b32  	%r3684, %r3683, %r3682;
	xor.b32  	%r3685, %r3684, %r3681;
	xor.b32  	%r5799, %r3685, %r3677;
	add.s32 	%r3686, %r5800, %r5799;
	add.s32 	%r3687, %r3686, 1449748;
	cvt.rn.f32.u32 	%f1749, %r3687;
	fma.rn.f32 	%f1750, %f1749, 0f2F800000, 0f2F000000;
	mul.f32 	%f1751, %f1750, %f1750;
	fma.rn.f32 	%f1752, %f1748, %f1748, %f1751;
	sqrt.rn.f32 	%f1753, %f1752;
	setp.le.f32 	%p260, %f1753, 0f3F800000;
	add.f32 	%f1754, %f1746, 0f3F800000;
	selp.f32 	%f1755, %f1754, %f1746, %p260;
	shr.u32 	%r3688, %r5795, 2;
	xor.b32  	%r3689, %r3688, %r5795;
	shl.b32 	%r3690, %r5799, 4;
	shl.b32 	%r3691, %r3689, 1;
	xor.b32  	%r3692, %r3691, %r3690;
	xor.b32  	%r3693, %r3692, %r3689;
	xor.b32  	%r5798, %r3693, %r5799;
	add.s32 	%r3694, %r5800, %r5798;
	add.s32 	%r3695, %r3694, 1812185;
	cvt.rn.f32.u32 	%f1756, %r3695;
	fma.rn.f32 	%f1757, %f1756, 0f2F800000, 0f2F000000;
	shr.u32 	%r3696, %r3659, 2;
	xor.b32  	%r3697, %r3696, %r3659;
	shl.b32 	%r3698, %r5798, 4;
	shl.b32 	%r3699, %r3697, 1;
	xor.b32  	%r3700, %r3699, %r3698;
	xor.b32  	%r3701, %r3700, %r3697;
	xor.b32  	%r5797, %r3701, %r5798;
	add.s32 	%r3702, %r5800, %r5797;
	add.s32 	%r3703, %r3702, 2174622;
	cvt.rn.f32.u32 	%f1758, %r3703;
	fma.rn.f32 	%f1759, %f1758, 0f2F800000, 0f2F000000;
	mul.f32 	%f1760, %f1759, %f1759;
	fma.rn.f32 	%f1761, %f1757, %f1757, %f1760;
	sqrt.rn.f32 	%f1762, %f1761;
	setp.le.f32 	%p261, %f1762, 0f3F800000;
	add.f32 	%f1763, %f1755, 0f3F800000;
	selp.f32 	%f1764, %f1763, %f1755, %p261;
	shr.u32 	%r3704, %r3668, 2;
	xor.b32  	%r3705, %r3704, %r3668;
	shl.b32 	%r3706, %r5797, 4;
	shl.b32 	%r3707, %r3705, 1;
	xor.b32  	%r3708, %r3707, %r3706;
	xor.b32  	%r3709, %r3708, %r3705;
	xor.b32  	%r5796, %r3709, %r5797;
	add.s32 	%r3710, %r5800, %r5796;
	add.s32 	%r3711, %r3710, 2537059;
	cvt.rn.f32.u32 	%f1765, %r3711;
	fma.rn.f32 	%f1766, %f1765, 0f2F800000, 0f2F000000;
	shr.u32 	%r3712, %r3677, 2;
	xor.b32  	%r3713, %r3712, %r3677;
	shl.b32 	%r3714, %r5796, 4;
	shl.b32 	%r3715, %r3713, 1;
	xor.b32  	%r3716, %r3715, %r3714;
	xor.b32  	%r3717, %r3716, %r3713;
	xor.b32  	%r5795, %r3717, %r5796;
	add.s32 	%r5800, %r5800, 2899496;
	add.s32 	%r3718, %r5795, %r5800;
	cvt.rn.f32.u32 	%f1767, %r3718;
	fma.rn.f32 	%f1768, %f1767, 0f2F800000, 0f2F000000;
	mul.f32 	%f1769, %f1768, %f1768;
	fma.rn.f32 	%f1770, %f1766, %f1766, %f1769;
	sqrt.rn.f32 	%f1771, %f1770;
	setp.le.f32 	%p262, %f1771, 0f3F800000;
	add.f32 	%f1772, %f1764, 0f3F800000;
	selp.f32 	%f2828, %f1772, %f1764, %p262;
	add.s32 	%r5794, %r5794, 4;
	setp.ne.s32 	%p263, %r5794, %r541;
	@%p263 bra 	$L__BB4_195;
$L__BB4_196:
	setp.eq.s32 	%p264, %r540, 0;
	@%p264 bra 	$L__BB4_200;
	setp.eq.s32 	%p265, %r540, 1;
	shr.u32 	%r3719, %r5799, 2;
	xor.b32  	%r3720, %r3719, %r5799;
	shl.b32 	%r3721, %r5795, 4;
	shl.b32 	%r3722, %r3720, 1;
	xor.b32  	%r3723, %r3722, %r3721;
	xor.b32  	%r3724, %r3723, %r3720;
	xor.b32  	%r702, %r3724, %r5795;
	add.s32 	%r3725, %r5800, %r702;
	add.s32 	%r3726, %r3725, 362437;
	cvt.rn.f32.u32 	%f1773, %r3726;
	fma.rn.f32 	%f1774, %f1773, 0f2F800000, 0f2F000000;
	shr.u32 	%r3727, %r5798, 2;
	xor.b32  	%r3728, %r3727, %r5798;
	shl.b32 	%r3729, %r702, 4;
	shl.b32 	%r3730, %r3728, 1;
	xor.b32  	%r3731, %r3730, %r3729;
	xor.b32  	%r3732, %r3731, %r3728;
	xor.b32  	%r703, %r3732, %r702;
	add.s32 	%r3733, %r5800, %r703;
	add.s32 	%r3734, %r3733, 724874;
	cvt.rn.f32.u32 	%f1775, %r3734;
	fma.rn.f32 	%f1776, %f1775, 0f2F800000, 0f2F000000;
	mul.f32 	%f1777, %f1776, %f1776;
	fma.rn.f32 	%f1778, %f1774, %f1774, %f1777;
	sqrt.rn.f32 	%f1779, %f1778;
	setp.le.f32 	%p266, %f1779, 0f3F800000;
	add.f32 	%f1780, %f2828, 0f3F800000;
	selp.f32 	%f2828, %f1780, %f2828, %p266;
	@%p265 bra 	$L__BB4_200;
	setp.eq.s32 	%p267, %r540, 2;
	shr.u32 	%r3735, %r5797, 2;
	xor.b32  	%r3736, %r3735, %r5797;
	shl.b32 	%r3737, %r703, 4;
	shl.b32 	%r3738, %r3736, 1;
	xor.b32  	%r3739, %r3738, %r3737;
	xor.b32  	%r3740, %r3739, %r3736;
	xor.b32  	%r3741, %r3740, %r703;
	add.s32 	%r3742, %r5800, %r3741;
	add.s32 	%r3743, %r3742, 1087311;
	cvt.rn.f32.u32 	%f1781, %r3743;
	fma.rn.f32 	%f1782, %f1781, 0f2F800000, 0f2F000000;
	shr.u32 	%r3744, %r5796, 2;
	xor.b32  	%r3745, %r3744, %r5796;
	shl.b32 	%r3746, %r3741, 4;
	shl.b32 	%r3747, %r3745, 1;
	xor.b32  	%r3748, %r3747, %r3746;
	xor.b32  	%r3749, %r3748, %r3745;
	xor.b32  	%r704, %r3749, %r3741;
	add.s32 	%r3750, %r5800, %r704;
	add.s32 	%r3751, %r3750, 1449748;
	cvt.rn.f32.u32 	%f1783, %r3751;
	fma.rn.f32 	%f1784, %f1783, 0f2F800000, 0f2F000000;
	mul.f32 	%f1785, %f1784, %f1784;
	fma.rn.f32 	%f1786, %f1782, %f1782, %f1785;
	sqrt.rn.f32 	%f1787, %f1786;
	setp.le.f32 	%p268, %f1787, 0f3F800000;
	add.f32 	%f1788, %f2828, 0f3F800000;
	selp.f32 	%f2828, %f1788, %f2828, %p268;
	@%p267 bra 	$L__BB4_200;
	shr.u32 	%r3752, %r5795, 2;
	xor.b32  	%r3753, %r3752, %r5795;
	shl.b32 	%r3754, %r704, 4;
	shl.b32 	%r3755, %r3753, 1;
	xor.b32  	%r3756, %r3755, %r3754;
	xor.b32  	%r3757, %r3756, %r3753;
	xor.b32  	%r3758, %r3757, %r704;
	add.s32 	%r3759, %r5800, %r3758;
	add.s32 	%r3760, %r3759, 1812185;
	cvt.rn.f32.u32 	%f1789, %r3760;
	fma.rn.f32 	%f1790, %f1789, 0f2F800000, 0f2F000000;
	shr.u32 	%r3761, %r702, 2;
	xor.b32  	%r3762, %r3761, %r702;
	shl.b32 	%r3763, %r3758, 4;
	shl.b32 	%r3764, %r3762, 1;
	xor.b32  	%r3765, %r3764, %r3763;
	xor.b32  	%r3766, %r3765, %r3762;
	xor.b32  	%r3767, %r3766, %r3758;
	add.s32 	%r3768, %r5800, %r3767;
	add.s32 	%r3769, %r3768, 2174622;
	cvt.rn.f32.u32 	%f1791, %r3769;
	fma.rn.f32 	%f1792, %f1791, 0f2F800000, 0f2F000000;
	mul.f32 	%f1793, %f1792, %f1792;
	fma.rn.f32 	%f1794, %f1790, %f1790, %f1793;
	sqrt.rn.f32 	%f1795, %f1794;
	setp.le.f32 	%p269, %f1795, 0f3F800000;
	add.f32 	%f1796, %f2828, 0f3F800000;
	selp.f32 	%f2828, %f1796, %f2828, %p269;
$L__BB4_200:
	setp.lt.u32 	%p270, %r539, 3;
	mul.f32 	%f269, %f2828, 0f40800000;
	add.s32 	%r3772, %r542, 1536;
	xor.b32  	%r3773, %r3772, -1429050551;
	mul.lo.s32 	%r3774, %r3773, 1099087573;
	add.s32 	%r5808, %r3774, 5783321;
	xor.b32  	%r5811, %r3774, 362436069;
	add.s32 	%r5812, %r3774, 123456789;
	add.s32 	%r5813, %r3774, -638133224;
	mov.b32 	%r5810, -123459836;
	mov.b32 	%r5809, -589760388;
	mov.f32 	%f2832, 0f00000000;
	@%p270 bra 	$L__BB4_203;
	mov.b32 	%r5807, 0;
	mov.b32 	%r5810, -123459836;
	mov.b32 	%r5809, -589760388;
	mov.f32 	%f2832, 0f00000000;
$L__BB4_202:
	shr.u32 	%r3778, %r5812, 2;
	xor.b32  	%r3779, %r3778, %r5812;
	shl.b32 	%r3780, %r5808, 4;
	shl.b32 	%r3781, %r3779, 1;
	xor.b32  	%r3782, %r3781, %r3780;
	xor.b32  	%r3783, %r3782, %r3779;
	xor.b32  	%r3784, %r3783, %r5808;
	add.s32 	%r3785, %r5813, %r3784;
	add.s32 	%r3786, %r3785, 362437;
	cvt.rn.f32.u32 	%f1800, %r3786;
	fma.rn.f32 	%f1801, %f1800, 0f2F800000, 0f2F000000;
	shr.u32 	%r3787, %r5811, 2;
	xor.b32  	%r3788, %r3787, %r5811;
	shl.b32 	%r3789, %r3784, 4;
	shl.b32 	%r3790, %r3788, 1;
	xor.b32  	%r3791, %r3790, %r3789;
	xor.b32  	%r3792, %r3791, %r3788;
	xor.b32  	%r3793, %r3792, %r3784;
	add.s32 	%r3794, %r5813, %r3793;
	add.s32 	%r3795, %r3794, 724874;
	cvt.rn.f32.u32 	%f1802, %r3795;
	fma.rn.f32 	%f1803, %f1802, 0f2F800000, 0f2F000000;
	mul.f32 	%f1804, %f1803, %f1803;
	fma.rn.f32 	%f1805, %f1801, %f1801, %f1804;
	sqrt.rn.f32 	%f1806, %f1805;
	setp.le.f32 	%p271, %f1806, 0f3F800000;
	add.f32 	%f1807, %f2832, 0f3F800000;
	selp.f32 	%f1808, %f1807, %f2832, %p271;
	shr.u32 	%r3796, %r5810, 2;
	xor.b32  	%r3797, %r3796, %r5810;
	shl.b32 	%r3798, %r3793, 4;
	shl.b32 	%r3799, %r3797, 1;
	xor.b32  	%r3800, %r3799, %r3798;
	xor.b32  	%r3801, %r3800, %r3797;
	xor.b32  	%r3802, %r3801, %r3793;
	add.s32 	%r3803, %r5813, %r3802;
	add.s32 	%r3804, %r3803, 1087311;
	cvt.rn.f32.u32 	%f1809, %r3804;
	fma.rn.f32 	%f1810, %f1809, 0f2F800000, 0f2F000000;
	shr.u32 	%r3805, %r5809, 2;
	xor.b32  	%r3806, %r3805, %r5809;
	shl.b32 	%r3807, %r3802, 4;
	shl.b32 	%r3808, %r3806, 1;
	xor.b32  	%r3809, %r3808, %r3807;
	xor.b32  	%r3810, %r3809, %r3806;
	xor.b32  	%r5812, %r3810, %r3802;
	add.s32 	%r3811, %r5813, %r5812;
	add.s32 	%r3812, %r3811, 1449748;
	cvt.rn.f32.u32 	%f1811, %r3812;
	fma.rn.f32 	%f1812, %f1811, 0f2F800000, 0f2F000000;
	mul.f32 	%f1813, %f1812, %f1812;
	fma.rn.f32 	%f1814, %f1810, %f1810, %f1813;
	sqrt.rn.f32 	%f1815, %f1814;
	setp.le.f32 	%p272, %f1815, 0f3F800000;
	add.f32 	%f1816, %f1808, 0f3F800000;
	selp.f32 	%f1817, %f1816, %f1808, %p272;
	shr.u32 	%r3813, %r5808, 2;
	xor.b32  	%r3814, %r3813, %r5808;
	shl.b32 	%r3815, %r5812, 4;
	shl.b32 	%r3816, %r3814, 1;
	xor.b32  	%r3817, %r3816, %r3815;
	xor.b32  	%r3818, %r3817, %r3814;
	xor.b32  	%r5811, %r3818, %r5812;
	add.s32 	%r3819, %r5813, %r5811;
	add.s32 	%r3820, %r3819, 1812185;
	cvt.rn.f32.u32 	%f1818, %r3820;
	fma.rn.f32 	%f1819, %f1818, 0f2F800000, 0f2F000000;
	shr.u32 	%r3821, %r3784, 2;
	xor.b32  	%r3822, %r3821, %r3784;
	shl.b32 	%r3823, %r5811, 4;
	shl.b32 	%r3824, %r3822, 1;
	xor.b32  	%r3825, %r3824, %r3823;
	xor.b32  	%r3826, %r3825, %r3822;
	xor.b32  	%r5810, %r3826, %r5811;
	add.s32 	%r3827, %r5813, %r5810;
	add.s32 	%r3828, %r3827, 2174622;
	cvt.rn.f32.u32 	%f1820, %r3828;
	fma.rn.f32 	%f1821, %f1820, 0f2F800000, 0f2F000000;
	mul.f32 	%f1822, %f1821, %f1821;
	fma.rn.f32 	%f1823, %f1819, %f1819, %f1822;
	sqrt.rn.f32 	%f1824, %f1823;
	setp.le.f32 	%p273, %f1824, 0f3F800000;
	add.f32 	%f1825, %f1817, 0f3F800000;
	selp.f32 	%f1826, %f1825, %f1817, %p273;
	shr.u32 	%r3829, %r3793, 2;
	xor.b32  	%r3830, %r3829, %r3793;
	shl.b32 	%r3831, %r5810, 4;
	shl.b32 	%r3832, %r3830, 1;
	xor.b32  	%r3833, %r3832, %r3831;
	xor.b32  	%r3834, %r3833, %r3830;
	xor.b32  	%r5809, %r3834, %r5810;
	add.s32 	%r3835, %r5813, %r5809;
	add.s32 	%r3836, %r3835, 2537059;
	cvt.rn.f32.u32 	%f1827, %r3836;
	fma.rn.f32 	%f1828, %f1827, 0f2F800000, 0f2F000000;
	shr.u32 	%r3837, %r3802, 2;
	xor.b32  	%r3838, %r3837, %r3802;
	shl.b32 	%r3839, %r5809, 4;
	shl.b32 	%r3840, %r3838, 1;
	xor.b32  	%r3841, %r3840, %r3839;
	xor.b32  	%r3842, %r3841, %r3838;
	xor.b32  	%r5808, %r3842, %r5809;
	add.s32 	%r5813, %r5813, 2899496;
	add.s32 	%r3843, %r5808, %r5813;
	cvt.rn.f32.u32 	%f1829, %r3843;
	fma.rn.f32 	%f1830, %f1829, 0f2F800000, 0f2F000000;
	mul.f32 	%f1831, %f1830, %f1830;
	fma.rn.f32 	%f1832, %f1828, %f1828, %f1831;
	sqrt.rn.f32 	%f1833, %f1832;
	setp.le.f32 	%p274, %f1833, 0f3F800000;
	add.f32 	%f1834, %f1826, 0f3F800000;
	selp.f32 	%f2832, %f1834, %f1826, %p274;
	add.s32 	%r5807, %r5807, 4;
	setp.ne.s32 	%p275, %r5807, %r541;
	@%p275 bra 	$L__BB4_202;
$L__BB4_203:
	setp.eq.s32 	%p276, %r540, 0;
	@%p276 bra 	$L__BB4_207;
	setp.eq.s32 	%p277, %r540, 1;
	shr.u32 	%r3844, %r5812, 2;
	xor.b32  	%r3845, %r3844, %r5812;
	shl.b32 	%r3846, %r5808, 4;
	shl.b32 	%r3847, %r3845, 1;
	xor.b32  	%r3848, %r3847, %r3846;
	xor.b32  	%r3849, %r3848, %r3845;
	xor.b32  	%r729, %r3849, %r5808;
	add.s32 	%r3850, %r5813, %r729;
	add.s32 	%r3851, %r3850, 362437;
	cvt.rn.f32.u32 	%f1835, %r3851;
	fma.rn.f32 	%f1836, %f1835, 0f2F800000, 0f2F000000;
	shr.u32 	%r3852, %r5811, 2;
	xor.b32  	%r3853, %r3852, %r5811;
	shl.b32 	%r3854, %r729, 4;
	shl.b32 	%r3855, %r3853, 1;
	xor.b32  	%r3856, %r3855, %r3854;
	xor.b32  	%r3857, %r3856, %r3853;
	xor.b32  	%r730, %r3857, %r729;
	add.s32 	%r3858, %r5813, %r730;
	add.s32 	%r3859, %r3858, 724874;
	cvt.rn.f32.u32 	%f1837, %r3859;
	fma.rn.f32 	%f1838, %f1837, 0f2F800000, 0f2F000000;
	mul.f32 	%f1839, %f1838, %f1838;
	fma.rn.f32 	%f1840, %f1836, %f1836, %f1839;
	sqrt.rn.f32 	%f1841, %f1840;
	setp.le.f32 	%p278, %f1841, 0f3F800000;
	add.f32 	%f1842, %f2832, 0f3F800000;
	selp.f32 	%f2832, %f1842, %f2832, %p278;
	@%p277 bra 	$L__BB4_207;
	setp.eq.s32 	%p279, %r540, 2;
	shr.u32 	%r3860, %r5810, 2;
	xor.b32  	%r3861, %r3860, %r5810;
	shl.b32 	%r3862, %r730, 4;
	shl.b32 	%r3863, %r3861, 1;
	xor.b32  	%r3864, %r3863, %r3862;
	xor.b32  	%r3865, %r3864, %r3861;
	xor.b32  	%r3866, %r3865, %r730;
	add.s32 	%r3867, %r5813, %r3866;
	add.s32 	%r3868, %r3867, 1087311;
	cvt.rn.f32.u32 	%f1843, %r3868;
	fma.rn.f32 	%f1844, %f1843, 0f2F800000, 0f2F000000;
	shr.u32 	%r3869, %r5809, 2;
	xor.b32  	%r3870, %r3869, %r5809;
	shl.b32 	%r3871, %r3866, 4;
	shl.b32 	%r3872, %r3870, 1;
	xor.b32  	%r3873, %r3872, %r3871;
	xor.b32  	%r3874, %r3873, %r3870;
	xor.b32  	%r731, %r3874, %r3866;
	add.s32 	%r3875, %r5813, %r731;
	add.s32 	%r3876, %r3875, 1449748;
	cvt.rn.f32.u32 	%f1845, %r3876;
	fma.rn.f32 	%f1846, %f1845, 0f2F800000, 0f2F000000;
	mul.f32 	%f1847, %f1846, %f1846;
	fma.rn.f32 	%f1848, %f1844, %f1844, %f1847;
	sqrt.rn.f32 	%f1849, %f1848;
	setp.le.f32 	%p280, %f1849, 0f3F800000;
	add.f32 	%f1850, %f2832, 0f3F800000;
	selp.f32 	%f2832, %f1850, %f2832, %p280;
	@%p279 bra 	$L__BB4_207;
	shr.u32 	%r3877, %r5808, 2;
	xor.b32  	%r3878, %r3877, %r5808;
	shl.b32 	%r3879, %r731, 4;
	shl.b32 	%r3880, %r3878, 1;
	xor.b32  	%r3881, %r3880, %r3879;
	xor.b32  	%r3882, %r3881, %r3878;
	xor.b32  	%r3883, %r3882, %r731;
	add.s32 	%r3884, %r5813, %r3883;
	add.s32 	%r3885, %r3884, 1812185;
	cvt.rn.f32.u32 	%f1851, %r3885;
	fma.rn.f32 	%f1852, %f1851, 0f2F800000, 0f2F000000;
	shr.u32 	%r3886, %r729, 2;
	xor.b32  	%r3887, %r3886, %r729;
	shl.b32 	%r3888, %r3883, 4;
	shl.b32 	%r3889, %r3887, 1;
	xor.b32  	%r3890, %r3889, %r3888;
	xor.b32  	%r3891, %r3890, %r3887;
	xor.b32  	%r3892, %r3891, %r3883;
	add.s32 	%r3893, %r5813, %r3892;
	add.s32 	%r3894, %r3893, 2174622;
	cvt.rn.f32.u32 	%f1853, %r3894;
	fma.rn.f32 	%f1854, %f1853, 0f2F800000, 0f2F000000;
	mul.f32 	%f1855, %f1854, %f1854;
	fma.rn.f32 	%f1856, %f1852, %f1852, %f1855;
	sqrt.rn.f32 	%f1857, %f1856;
	setp.le.f32 	%p281, %f1857, 0f3F800000;
	add.f32 	%f1858, %f2832, 0f3F800000;
	selp.f32 	%f2832, %f1858, %f2832, %p281;
$L__BB4_207:
	setp.lt.u32 	%p282, %r539, 3;
	mul.f32 	%f278, %f2832, 0f40800000;
	add.s32 	%r3897, %r542, 1792;
	xor.b32  	%r3898, %r3897, -1429050551;
	mul.lo.s32 	%r3899, %r3898, 1099087573;
	add.s32 	%r5821, %r3899, 5783321;
	xor.b32  	%r5824, %r3899, 362436069;
	add.s32 	%r5825, %r3899, 123456789;
	add.s32 	%r5826, %r3899, -638133224;
	mov.b32 	%r5823, -123459836;
	mov.b32 	%r5822, -589760388;
	mov.f32 	%f2836, 0f00000000;
	@%p282 bra 	$L__BB4_210;
	mov.b32 	%r5820, 0;
	mov.b32 	%r5823, -123459836;
	mov.b32 	%r5822, -589760388;
	mov.f32 	%f2836, 0f00000000;
$L__BB4_209:
	shr.u32 	%r3903, %r5825, 2;
	xor.b32  	%r3904, %r3903, %r5825;
	shl.b32 	%r3905, %r5821, 4;
	shl.b32 	%r3906, %r3904, 1;
	xor.b32  	%r3907, %r3906, %r3905;
	xor.b32  	%r3908, %r3907, %r3904;
	xor.b32  	%r3909, %r3908, %r5821;
	add.s32 	%r3910, %r5826, %r3909;
	add.s32 	%r3911, %r3910, 362437;
	cvt.rn.f32.u32 	%f1862, %r3911;
	fma.rn.f32 	%f1863, %f1862, 0f2F800000, 0f2F000000;
	shr.u32 	%r3912, %r5824, 2;
	xor.b32  	%r3913, %r3912, %r5824;
	shl.b32 	%r3914, %r3909, 4;
	shl.b32 	%r3915, %r3913, 1;
	xor.b32  	%r3916, %r3915, %r3914;
	xor.b32  	%r3917, %r3916, %r3913;
	xor.b32  	%r3918, %r3917, %r3909;
	add.s32 	%r3919, %r5826, %r3918;
	add.s32 	%r3920, %r3919, 724874;
	cvt.rn.f32.u32 	%f1864, %r3920;
	fma.rn.f32 	%f1865, %f1864, 0f2F800000, 0f2F000000;
	mul.f32 	%f1866, %f1865, %f1865;
	fma.rn.f32 	%f1867, %f1863, %f1863, %f1866;
	sqrt.rn.f32 	%f1868, %f1867;
	setp.le.f32 	%p283, %f1868, 0f3F800000;
	add.f32 	%f1869, %f2836, 0f3F800000;
	selp.f32 	%f1870, %f1869, %f2836, %p283;
	shr.u32 	%r3921, %r5823, 2;
	xor.b32  	%r3922, %r3921, %r5823;
	shl.b32 	%r3923, %r3918, 4;
	shl.b32 	%r3924, %r3922, 1;
	xor.b32  	%r3925, %r3924, %r3923;
	xor.b32  	%r3926, %r3925, %r3922;
	xor.b32  	%r3927, %r3926, %r3918;
	add.s32 	%r3928, %r5826, %r3927;
	add.s32 	%r3929, %r3928, 1087311;
	cvt.rn.f32.u32 	%f1871, %r3929;
	fma.rn.f32 	%f1872, %f1871, 0f2F800000, 0f2F000000;
	shr.u32 	%r3930, %r5822, 2;
	xor.b32  	%r3931, %r3930, %r5822;
	shl.b32 	%r3932, %r3927, 4;
	shl.b32 	%r3933, %r3931, 1;
	xor.b32  	%r3934, %r3933, %r3932;
	xor.b32  	%r3935, %r3934, %r3931;
	xor.b32  	%r5825, %r3935, %r3927;
	add.s32 	%r3936, %r5826, %r5825;
	add.s32 	%r3937, %r3936, 1449748;
	cvt.rn.f32.u32 	%f1873, %r3937;
	fma.rn.f32 	%f1874, %f1873, 0f2F800000, 0f2F000000;
	mul.f32 	%f1875, %f1874, %f1874;
	fma.rn.f32 	%f1876, %f1872, %f1872, %f1875;
	sqrt.rn.f32 	%f1877, %f1876;
	setp.le.f32 	%p284, %f1877, 0f3F800000;
	add.f32 	%f1878, %f1870, 0f3F800000;
	selp.f32 	%f1879, %f1878, %f1870, %p284;
	shr.u32 	%r3938, %r5821, 2;
	xor.b32  	%r3939, %r3938, %r5821;
	shl.b32 	%r3940, %r5825, 4;
	shl.b32 	%r3941, %r3939, 1;
	xor.b32  	%r3942, %r3941, %r3940;
	xor.b32  	%r3943, %r3942, %r3939;
	xor.b32  	%r5824, %r3943, %r5825;
	add.s32 	%r3944, %r5826, %r5824;
	add.s32 	%r3945, %r3944, 1812185;
	cvt.rn.f32.u32 	%f1880, %r3945;
	fma.rn.f32 	%f1881, %f1880, 0f2F800000, 0f2F000000;
	shr.u32 	%r3946, %r3909, 2;
	xor.b32  	%r3947, %r3946, %r3909;
	shl.b32 	%r3948, %r5824, 4;
	shl.b32 	%r3949, %r3947, 1;
	xor.b32  	%r3950, %r3949, %r3948;
	xor.b32  	%r3951, %r3950, %r3947;
	xor.b32  	%r5823, %r3951, %r5824;
	add.s32 	%r3952, %r5826, %r5823;
	add.s32 	%r3953, %r3952, 2174622;
	cvt.rn.f32.u32 	%f1882, %r3953;
	fma.rn.f32 	%f1883, %f1882, 0f2F800000, 0f2F000000;
	mul.f32 	%f1884, %f1883, %f1883;
	fma.rn.f32 	%f1885, %f1881, %f1881, %f1884;
	sqrt.rn.f32 	%f1886, %f1885;
	setp.le.f32 	%p285, %f1886, 0f3F800000;
	add.f32 	%f1887, %f1879, 0f3F800000;
	selp.f32 	%f1888, %f1887, %f1879, %p285;
	shr.u32 	%r3954, %r3918, 2;
	xor.b32  	%r3955, %r3954, %r3918;
	shl.b32 	%r3956, %r5823, 4;
	shl.b32 	%r3957, %r3955, 1;
	xor.b32  	%r3958, %r3957, %r3956;
	xor.b32  	%r3959, %r3958, %r3955;
	xor.b32  	%r5822, %r3959, %r5823;
	add.s32 	%r3960, %r5826, %r5822;
	add.s32 	%r3961, %r3960, 2537059;
	cvt.rn.f32.u32 	%f1889, %r3961;
	fma.rn.f32 	%f1890, %f1889, 0f2F800000, 0f2F000000;
	shr.u32 	%r3962, %r3927, 2;
	xor.b32  	%r3963, %r3962, %r3927;
	shl.b32 	%r3964, %r5822, 4;
	shl.b32 	%r3965, %r3963, 1;
	xor.b32  	%r3966, %r3965, %r3964;
	xor.b32  	%r3967, %r3966, %r3963;
	xor.b32  	%r5821, %r3967, %r5822;
	add.s32 	%r5826, %r5826, 2899496;
	add.s32 	%r3968, %r5821, %r5826;
	cvt.rn.f32.u32 	%f1891, %r3968;
	fma.rn.f32 	%f1892, %f1891, 0f2F800000, 0f2F000000;
	mul.f32 	%f1893, %f1892, %f1892;
	fma.rn.f32 	%f1894, %f1890, %f1890, %f1893;
	sqrt.rn.f32 	%f1895, %f1894;
	setp.le.f32 	%p286, %f1895, 0f3F800000;
	add.f32 	%f1896, %f1888, 0f3F800000;
	selp.f32 	%f2836, %f1896, %f1888, %p286;
	add.s32 	%r5820, %r5820, 4;
	setp.ne.s32 	%p287, %r5820, %r541;
	@%p287 bra 	$L__BB4_209;
$L__BB4_210:
	setp.eq.s32 	%p288, %r540, 0;
	@%p288 bra 	$L__BB4_214;
	setp.eq.s32 	%p289, %r540, 1;
	shr.u32 	%r3969, %r5825, 2;
	xor.b32  	%r3970, %r3969, %r5825;
	shl.b32 	%r3971, %r5821, 4;
	shl.b32 	%r3972, %r3970, 1;
	xor.b32  	%r3973, %r3972, %r3971;
	xor.b32  	%r3974, %r3973, %r3970;
	xor.b32  	%r756, %r3974, %r5821;
	add.s32 	%r3975, %r5826, %r756;
	add.s32 	%r3976, %r3975, 362437;
	cvt.rn.f32.u32 	%f1897, %r3976;
	fma.rn.f32 	%f1898, %f1897, 0f2F800000, 0f2F000000;
	shr.u32 	%r3977, %r5824, 2;
	xor.b32  	%r3978, %r3977, %r5824;
	shl.b32 	%r3979, %r756, 4;
	shl.b32 	%r3980, %r3978, 1;
	xor.b32  	%r3981, %r3980, %r3979;
	xor.b32  	%r3982, %r3981, %r3978;
	xor.b32  	%r757, %r3982, %r756;
	add.s32 	%r3983, %r5826, %r757;
	add.s32 	%r3984, %r3983, 724874;
	cvt.rn.f32.u32 	%f1899, %r3984;
	fma.rn.f32 	%f1900, %f1899, 0f2F800000, 0f2F000000;
	mul.f32 	%f1901, %f1900, %f1900;
	fma.rn.f32 	%f1902, %f1898, %f1898, %f1901;
	sqrt.rn.f32 	%f1903, %f1902;
	setp.le.f32 	%p290, %f1903, 0f3F800000;
	add.f32 	%f1904, %f2836, 0f3F800000;
	selp.f32 	%f2836, %f1904, %f2836, %p290;
	@%p289 bra 	$L__BB4_214;
	setp.eq.s32 	%p291, %r540, 2;
	shr.u32 	%r3985, %r5823, 2;
	xor.b32  	%r3986, %r3985, %r5823;
	shl.b32 	%r3987, %r757, 4;
	shl.b32 	%r3988, %r3986, 1;
	xor.b32  	%r3989, %r3988, %r3987;
	xor.b32  	%r3990, %r3989, %r3986;
	xor.b32  	%r3991, %r3990, %r757;
	add.s32 	%r3992, %r5826, %r3991;
	add.s32 	%r3993, %r3992, 1087311;
	cvt.rn.f32.u32 	%f1905, %r3993;
	fma.rn.f32 	%f1906, %f1905, 0f2F800000, 0f2F000000;
	shr.u32 	%r3994, %r5822, 2;
	xor.b32  	%r3995, %r3994, %r5822;
	shl.b32 	%r3996, %r3991, 4;
	shl.b32 	%r3997, %r3995, 1;
	xor.b32  	%r3998, %r3997, %r3996;
	xor.b32  	%r3999, %r3998, %r3995;
	xor.b32  	%r758, %r3999, %r3991;
	add.s32 	%r4000, %r5826, %r758;
	add.s32 	%r4001, %r4000, 1449748;
	cvt.rn.f32.u32 	%f1907, %r4001;
	fma.rn.f32 	%f1908, %f1907, 0f2F800000, 0f2F000000;
	mul.f32 	%f1909, %f1908, %f1908;
	fma.rn.f32 	%f1910, %f1906, %f1906, %f1909;
	sqrt.rn.f32 	%f1911, %f1910;
	setp.le.f32 	%p292, %f1911, 0f3F800000;
	add.f32 	%f1912, %f2836, 0f3F800000;
	selp.f32 	%f2836, %f1912, %f2836, %p292;
	@%p291 bra 	$L__BB4_214;
	shr.u32 	%r4002, %r5821, 2;
	xor.b32  	%r4003, %r4002, %r5821;
	shl.b32 	%r4004, %r758, 4;
	shl.b32 	%r4005, %r4003, 1;
	xor.b32  	%r4006, %r4005, %r4004;
	xor.b32  	%r4007, %r4006, %r4003;
	xor.b32  	%r4008, %r4007, %r758;
	add.s32 	%r4009, %r5826, %r4008;
	add.s32 	%r4010, %r4009, 1812185;
	cvt.rn.f32.u32 	%f1913, %r4010;
	fma.rn.f32 	%f1914, %f1913, 0f2F800000, 0f2F000000;
	shr.u32 	%r4011, %r756, 2;
	xor.b32  	%r4012, %r4011, %r756;
	shl.b32 	%r4013, %r4008, 4;
	shl.b32 	%r4014, %r4012, 1;
	xor.b32  	%r4015, %r4014, %r4013;
	xor.b32  	%r4016, %r4015, %r4012;
	xor.b32  	%r4017, %r4016, %r4008;
	add.s32 	%r4018, %r5826, %r4017;
	add.s32 	%r4019, %r4018, 2174622;
	cvt.rn.f32.u32 	%f1915, %r4019;
	fma.rn.f32 	%f1916, %f1915, 0f2F800000, 0f2F000000;
	mul.f32 	%f1917, %f1916, %f1916;
	fma.rn.f32 	%f1918, %f1914, %f1914, %f1917;
	sqrt.rn.f32 	%f1919, %f1918;
	setp.le.f32 	%p293, %f1919, 0f3F800000;
	add.f32 	%f1920, %f2836, 0f3F800000;
	selp.f32 	%f2836, %f1920, %f2836, %p293;
$L__BB4_214:
	setp.lt.u32 	%p294, %r539, 3;
	mul.f32 	%f287, %f2836, 0f40800000;
	add.s32 	%r4022, %r542, 2048;
	xor.b32  	%r4023, %r4022, -1429050551;
	mul.lo.s32 	%r4024, %r4023, 1099087573;
	add.s32 	%r5834, %r4024, 5783321;
	xor.b32  	%r5837, %r4024, 362436069;
	add.s32 	%r5838, %r4024, 123456789;
	add.s32 	%r5839, %r4024, -638133224;
	mov.b32 	%r5836, -123459836;
	mov.b32 	%r5835, -589760388;
	mov.f32 	%f2840, 0f00000000;
	@%p294 bra 	$L__BB4_217;
	mov.b32 	%r5833, 0;
	mov.b32 	%r5836, -123459836;
	mov.b32 	%r5835, -589760388;
	mov.f32 	%f2840, 0f00000000;
$L__BB4_216:
	shr.u32 	%r4028, %r5838, 2;
	xor.b32  	%r4029, %r4028, %r5838;
	shl.b32 	%r4030, %r5834, 4;
	shl.b32 	%r4031, %r4029, 1;
	xor.b32  	%r4032, %r4031, %r4030;
	xor.b32  	%r4033, %r4032, %r4029;
	xor.b32  	%r4034, %r4033, %r5834;
	add.s32 	%r4035, %r5839, %r4034;
	add.s32 	%r4036, %r4035, 362437;
	cvt.rn.f32.u32 	%f1924, %r4036;
	fma.rn.f32 	%f1925, %f1924, 0f2F800000, 0f2F000000;
	shr.u32 	%r4037, %r5837, 2;
	xor.b32  	%r4038, %r4037, %r5837;
	shl.b32 	%r4039, %r4034, 4;
	shl.b32 	%r4040, %r4038, 1;
	xor.b32  	%r4041, %r4040, %r4039;
	xor.b32  	%r4042, %r4041, %r4038;
	xor.b32  	%r4043, %r4042, %r4034;
	add.s32 	%r4044, %r5839, %r4043;
	add.s32 	%r4045, %r4044, 724874;
	cvt.rn.f32.u32 	%f1926, %r4045;
	fma.rn.f32 	%f1927, %f1926, 0f2F800000, 0f2F000000;
	mul.f32 	%f1928, %f1927, %f1927;
	fma.rn.f32 	%f1929, %f1925, %f1925, %f1928;
	sqrt.rn.f32 	%f1930, %f1929;
	setp.le.f32 	%p295, %f1930, 0f3F800000;
	add.f32 	%f1931, %f2840, 0f3F800000;
	selp.f32 	%f1932, %f1931, %f2840, %p295;
	shr.u32 	%r4046, %r5836, 2;
	xor.b32  	%r4047, %r4046, %r5836;
	shl.b32 	%r4048, %r4043, 4;
	shl.b32 	%r4049, %r4047, 1;
	xor.b32  	%r4050, %r4049, %r4048;
	xor.b32  	%r4051, %r4050, %r4047;
	xor.b32  	%r4052, %r4051, %r4043;
	add.s32 	%r4053, %r5839, %r4052;
	add.s32 	%r4054, %r4053, 1087311;
	cvt.rn.f32.u32 	%f1933, %r4054;
	fma.rn.f32 	%f1934, %f1933, 0f2F800000, 0f2F000000;
	shr.u32 	%r4055, %r5835, 2;
	xor.b32  	%r4056, %r4055, %r5835;
	shl.b32 	%r4057, %r4052, 4;
	shl.b32 	%r4058, %r4056, 1;
	xor.b32  	%r4059, %r4058, %r4057;
	xor.b32  	%r4060, %r4059, %r4056;
	xor.b32  	%r5838, %r4060, %r4052;
	add.s32 	%r4061, %r5839, %r5838;
	add.s32 	%r4062, %r4061, 1449748;
	cvt.rn.f32.u32 	%f1935, %r4062;
	fma.rn.f32 	%f1936, %f1935, 0f2F800000, 0f2F000000;
	mul.f32 	%f1937, %f1936, %f1936;
	fma.rn.f32 	%f1938, %f1934, %f1934, %f1937;
	sqrt.rn.f32 	%f1939, %f1938;
	setp.le.f32 	%p296, %f1939, 0f3F800000;
	add.f32 	%f1940, %f1932, 0f3F800000;
	selp.f32 	%f1941, %f1940, %f1932, %p296;
	shr.u32 	%r4063, %r5834, 2;
	xor.b32  	%r4064, %r4063, %r5834;
	shl.b32 	%r4065, %r5838, 4;
	shl.b32 	%r4066, %r4064, 1;
	xor.b32  	%r4067, %r4066, %r4065;
	xor.b32  	%r4068, %r4067, %r4064;
	xor.b32  	%r5837, %r4068, %r5838;
	add.s32 	%r4069, %r5839, %r5837;
	add.s32 	%r4070, %r4069, 1812185;
	cvt.rn.f32.u32 	%f1942, %r4070;
	fma.rn.f32 	%f1943, %f1942, 0f2F800000, 0f2F000000;
	shr.u32 	%r4071, %r4034, 2;
	xor.b32  	%r4072, %r4071, %r4034;
	shl.b32 	%r4073, %r5837, 4;
	shl.b32 	%r4074, %r4072, 1;
	xor.b32  	%r4075, %r4074, %r4073;
	xor.b32  	%r4076, %r4075, %r4072;
	xor.b32  	%r5836, %r4076, %r5837;
	add.s32 	%r4077, %r5839, %r5836;
	add.s32 	%r4078, %r4077, 2174622;
	cvt.rn.f32.u32 	%f1944, %r4078;
	fma.rn.f32 	%f1945, %f1944, 0f2F800000, 0f2F000000;
	mul.f32 	%f1946, %f1945, %f1945;
	fma.rn.f32 	%f1947, %f1943, %f1943, %f1946;
	sqrt.rn.f32 	%f1948, %f1947;
	setp.le.f32 	%p297, %f1948, 0f3F800000;
	add.f32 	%f1949, %f1941, 0f3F800000;
	selp.f32 	%f1950, %f1949, %f1941, %p297;
	shr.u32 	%r4079, %r4043, 2;
	xor.b32  	%r4080, %r4079, %r4043;
	shl.b32 	%r4081, %r5836, 4;
	shl.b32 	%r4082, %r4080, 1;
	xor.b32  	%r4083, %r4082, %r4081;
	xor.b32  	%r4084, %r4083, %r4080;
	xor.b32  	%r5835, %r4084, %r5836;
	add.s32 	%r4085, %r5839, %r5835;
	add.s32 	%r4086, %r4085, 2537059;
	cvt.rn.f32.u32 	%f1951, %r4086;
	fma.rn.f32 	%f1952, %f1951, 0f2F800000, 0f2F000000;
	shr.u32 	%r4087, %r4052, 2;
	xor.b32  	%r4088, %r4087, %r4052;
	shl.b32 	%r4089, %r5835, 4;
	shl.b32 	%r4090, %r4088, 1;
	xor.b32  	%r4091, %r4090, %r4089;
	xor.b32  	%r4092, %r4091, %r4088;
	xor.b32  	%r5834, %r4092, %r5835;
	add.s32 	%r5839, %r5839, 2899496;
	add.s32 	%r4093, %r5834, %r5839;
	cvt.rn.f32.u32 	%f1953, %r4093;
	fma.rn.f32 	%f1954, %f1953, 0f2F800000, 0f2F000000;
	mul.f32 	%f1955, %f1954, %f1954;
	fma.rn.f32 	%f1956, %f1952, %f1952, %f1955;
	sqrt.rn.f32 	%f1957, %f1956;
	setp.le.f32 	%p298, %f1957, 0f3F800000;
	add.f32 	%f1958, %f1950, 0f3F800000;
	selp.f32 	%f2840, %f1958, %f1950, %p298;
	add.s32 	%r5833, %r5833, 4;
	setp.ne.s32 	%p299, %r5833, %r541;
	@%p299 bra 	$L__BB4_216;
$L__BB4_217:
	setp.eq.s32 	%p300, %r540, 0;
	@%p300 bra 	$L__BB4_221;
	setp.eq.s32 	%p301, %r540, 1;
	shr.u32 	%r4094, %r5838, 2;
	xor.b32  	%r4095, %r4094, %r5838;
	shl.b32 	%r4096, %r5834, 4;
	shl.b32 	%r4097, %r4095, 1;
	xor.b32  	%r4098, %r4097, %r4096;
	xor.b32  	%r4099, %r4098, %r4095;
	xor.b32  	%r783, %r4099, %r5834;
	add.s32 	%r4100, %r5839, %r783;
	add.s32 	%r4101, %r4100, 362437;
	cvt.rn.f32.u32 	%f1959, %r4101;
	fma.rn.f32 	%f1960, %f1959, 0f2F800000, 0f2F000000;
	shr.u32 	%r4102, %r5837, 2;
	xor.b32  	%r4103, %r4102, %r5837;
	shl.b32 	%r4104, %r783, 4;
	shl.b32 	%r4105, %r4103, 1;
	xor.b32  	%r4106, %r4105, %r4104;
	xor.b32  	%r4107, %r4106, %r4103;
	xor.b32  	%r784, %r4107, %r783;
	add.s32 	%r4108, %r5839, %r784;
	add.s32 	%r4109, %r4108, 724874;
	cvt.rn.f32.u32 	%f1961, %r4109;
	fma.rn.f32 	%f1962, %f1961, 0f2F800000, 0f2F000000;
	mul.f32 	%f1963, %f1962, %f1962;
	fma.rn.f32 	%f1964, %f1960, %f1960, %f1963;
	sqrt.rn.f32 	%f1965, %f1964;
	setp.le.f32 	%p302, %f1965, 0f3F800000;
	add.f32 	%f1966, %f2840, 0f3F800000;
	selp.f32 	%f2840, %f1966, %f2840, %p302;
	@%p301 bra 	$L__BB4_221;
	setp.eq.s32 	%p303, %r540, 2;
	shr.u32 	%r4110, %r5836, 2;
	xor.b32  	%r4111, %r4110, %r5836;
	shl.b32 	%r4112, %r784, 4;
	shl.b32 	%r4113, %r4111, 1;
	xor.b32  	%r4114, %r4113, %r4112;
	xor.b32  	%r4115, %r4114, %r4111;
	xor.b32  	%r4116, %r4115, %r784;
	add.s32 	%r4117, %r5839, %r4116;
	add.s32 	%r4118, %r4117, 1087311;
	cvt.rn.f32.u32 	%f1967, %r4118;
	fma.rn.f32 	%f1968, %f1967, 0f2F800000, 0f2F000000;
	shr.u32 	%r4119, %r5835, 2;
	xor.b32  	%r4120, %r4119, %r5835;
	shl.b32 	%r4121, %r4116, 4;
	shl.b32 	%r4122, %r4120, 1;
	xor.b32  	%r4123, %r4122, %r4121;
	xor.b32  	%r4124, %r4123, %r4120;
	xor.b32  	%r785, %r4124, %r4116;
	add.s32 	%r4125, %r5839, %r785;
	add.s32 	%r4126, %r4125, 1449748;
	cvt.rn.f32.u32 	%f1969, %r4126;
	fma.rn.f32 	%f1970, %f1969, 0f2F800000, 0f2F000000;
	mul.f32 	%f1971, %f1970, %f1970;
	fma.rn.f32 	%f1972, %f1968, %f1968, %f1971;
	sqrt.rn.f32 	%f1973, %f1972;
	setp.le.f32 	%p304, %f1973, 0f3F800000;
	add.f32 	%f1974, %f2840, 0f3F800000;
	selp.f32 	%f2840, %f1974, %f2840, %p304;
	@%p303 bra 	$L__BB4_221;
	shr.u32 	%r4127, %r5834, 2;
	xor.b32  	%r4128, %r4127, %r5834;
	shl.b32 	%r4129, %r785, 4;
	shl.b32 	%r4130, %r4128, 1;
	xor.b32  	%r4131, %r4130, %r4129;
	xor.b32  	%r4132, %r4131, %r4128;
	xor.b32  	%r4133, %r4132, %r785;
	add.s32 	%r4134, %r5839, %r4133;
	add.s32 	%r4135, %r4134, 1812185;
	cvt.rn.f32.u32 	%f1975, %r4135;
	fma.rn.f32 	%f1976, %f1975, 0f2F800000, 0f2F000000;
	shr.u32 	%r4136, %r783, 2;
	xor.b32  	%r4137, %r4136, %r783;
	shl.b32 	%r4138, %r4133, 4;
	shl.b32 	%r4139, %r4137, 1;
	xor.b32  	%r4140, %r4139, %r4138;
	xor.b32  	%r4141, %r4140, %r4137;
	xor.b32  	%r4142, %r4141, %r4133;
	add.s32 	%r4143, %r5839, %r4142;
	add.s32 	%r4144, %r4143, 2174622;
	cvt.rn.f32.u32 	%f1977, %r4144;
	fma.rn.f32 	%f1978, %f1977, 0f2F800000, 0f2F000000;
	mul.f32 	%f1979, %f1978, %f1978;
	fma.rn.f32 	%f1980, %f1976, %f1976, %f1979;
	sqrt.rn.f32 	%f1981, %f1980;
	setp.le.f32 	%p305, %f1981, 0f3F800000;
	add.f32 	%f1982, %f2840, 0f3F800000;
	selp.f32 	%f2840, %f1982, %f2840, %p305;
$L__BB4_221:
	setp.lt.u32 	%p306, %r539, 3;
	mul.f32 	%f296, %f2840, 0f40800000;
	add.s32 	%r4147, %r542, 2304;
	xor.b32  	%r4148, %r4147, -1429050551;
	mul.lo.s32 	%r4149, %r4148, 1099087573;
	add.s32 	%r5847, %r4149, 5783321;
	xor.b32  	%r5850, %r4149, 362436069;
	add.s32 	%r5851, %r4149, 123456789;
	add.s32 	%r5852, %r4149, -638133224;
	mov.b32 	%r5849, -123459836;
	mov.b32 	%r5848, -589760388;
	mov.f32 	%f2844, 0f00000000;
	@%p306 bra 	$L__BB4_224;
	mov.b32 	%r5846, 0;
	mov.b32 	%r5849, -123459836;
	mov.b32 	%r5848, -589760388;
	mov.f32 	%f2844, 0f00000000;
$L__BB4_223:
	shr.u32 	%r4153, %r5851, 2;
	xor.b32  	%r4154, %r4153, %r5851;
	shl.b32 	%r4155, %r5847, 4;
	shl.b32 	%r4156, %r4154, 1;
	xor.b32  	%r4157, %r4156, %r4155;
	xor.b32  	%r4158, %r4157, %r4154;
	xor.b32  	%r4159, %r4158, %r5847;
	add.s32 	%r4160, %r5852, %r4159;
	add.s32 	%r4161, %r4160, 362437;
	cvt.rn.f32.u32 	%f1986, %r4161;
	fma.rn.f32 	%f1987, %f1986, 0f2F800000, 0f2F000000;
	shr.u32 	%r4162, %r5850, 2;
	xor.b32  	%r4163, %r4162, %r5850;
	shl.b32 	%r4164, %r4159, 4;
	shl.b32 	%r4165, %r4163, 1;
	xor.b32  	%r4166, %r4165, %r4164;
	xor.b32  	%r4167, %r4166, %r4163;
	xor.b32  	%r4168, %r4167, %r4159;
	add.s32 	%r4169, %r5852, %r4168;
	add.s32 	%r4170, %r4169, 724874;
	cvt.rn.f32.u32 	%f1988, %r4170;
	fma.rn.f32 	%f1989, %f1988, 0f2F800000, 0f2F000000;
	mul.f32 	%f1990, %f1989, %f1989;
	fma.rn.f32 	%f1991, %f1987, %f1987, %f1990;
	sqrt.rn.f32 	%f1992, %f1991;
	setp.le.f32 	%p307, %f1992, 0f3F800000;
	add.f32 	%f1993, %f2844, 0f3F800000;
	selp.f32 	%f1994, %f1993, %f2844, %p307;
	shr.u32 	%r4171, %r5849, 2;
	xor.b32  	%r4172, %r4171, %r5849;
	shl.b32 	%r4173, %r4168, 4;
	shl.b32 	%r4174, %r4172, 1;
	xor.b32  	%r4175, %r4174, %r4173;
	xor.b32  	%r4176, %r4175, %r4172;
	xor.b32  	%r4177, %r4176, %r4168;
	add.s32 	%r4178, %r5852, %r4177;
	add.s32 	%r4179, %r4178, 1087311;
	cvt.rn.f32.u32 	%f1995, %r4179;
	fma.rn.f32 	%f1996, %f1995, 0f2F800000, 0f2F000000;
	shr.u32 	%r4180, %r5848, 2;
	xor.b32  	%r4181, %r4180, %r5848;
	shl.b32 	%r4182, %r4177, 4;
	shl.b32 	%r4183, %r4181, 1;
	xor.b32  	%r4184, %r4183, %r4182;
	xor.b32  	%r4185, %r4184, %r4181;
	xor.b32  	%r5851, %r4185, %r4177;
	add.s32 	%r4186, %r5852, %r5851;
	add.s32 	%r4187, %r4186, 1449748;
	cvt.rn.f32.u32 	%f1997, %r4187;
	fma.rn.f32 	%f1998, %f1997, 0f2F800000, 0f2F000000;
	mul.f32 	%f1999, %f1998, %f1998;
	fma.rn.f32 	%f2000, %f1996, %f1996, %f1999;
	sqrt.rn.f32 	%f2001, %f2000;
	setp.le.f32 	%p308, %f2001, 0f3F800000;
	add.f32 	%f2002, %f1994, 0f3F800000;
	selp.f32 	%f2003, %f2002, %f1994, %p308;
	shr.u32 	%r4188, %r5847, 2;
	xor.b32  	%r4189, %r4188, %r5847;
	shl.b32 	%r4190, %r5851, 4;
	shl.b32 	%r4191, %r4189, 1;
	xor.b32  	%r4192, %r4191, %r4190;
	xor.b32  	%r4193, %r4192, %r4189;
	xor.b32  	%r5850, %r4193, %r5851;
	add.s32 	%r4194, %r5852, %r5850;
	add.s32 	%r4195, %r4194, 1812185;
	cvt.rn.f32.u32 	%f2004, %r4195;
	fma.rn.f32 	%f2005, %f2004, 0f2F800000, 0f2F000000;
	shr.u32 	%r4196, %r4159, 2;
	xor.b32  	%r4197, %r4196, %r4159;
	shl.b32 	%r4198, %r5850, 4;
	shl.b32 	%r4199, %r4197, 1;
	xor.b32  	%r4200, %r4199, %r4198;
	xor.b32  	%r4201, %r4200, %r4197;
	xor.b32  	%r5849, %r4201, %r5850;
	add.s32 	%r4202, %r5852, %r5849;
	add.s32 	%r4203, %r4202, 2174622;
	cvt.rn.f32.u32 	%f2006, %r4203;
	fma.rn.f32 	%f2007, %f2006, 0f2F800000, 0f2F000000;
	mul.f32 	%f2008, %f2007, %f2007;
	fma.rn.f32 	%f2009, %f2005, %f2005, %f2008;
	sqrt.rn.f32 	%f2010, %f2009;
	setp.le.f32 	%p309, %f2010, 0f3F800000;
	add.f32 	%f2011, %f2003, 0f3F800000;
	selp.f32 	%f2012, %f2011, %f2003, %p309;
	shr.u32 	%r4204, %r4168, 2;
	xor.b32  	%r4205, %r4204, %r4168;
	shl.b32 	%r4206, %r5849, 4;
	shl.b32 	%r4207, %r4205, 1;
	xor.b32  	%r4208, %r4207, %r4206;
	xor.b32  	%r4209, %r4208, %r4205;
	xor.b32  	%r5848, %r4209, %r5849;
	add.s32 	%r4210, %r5852, %r5848;
	add.s32 	%r4211, %r4210, 2537059;
	cvt.rn.f32.u32 	%f2013, %r4211;
	fma.rn.f32 	%f2014, %f2013, 0f2F800000, 0f2F000000;
	shr.u32 	%r4212, %r4177, 2;
	xor.b32  	%r4213, %r4212, %r4177;
	shl.b32 	%r4214, %r5848, 4;
	shl.b32 	%r4215, %r4213, 1;
	xor.b32  	%r4216, %r4215, %r4214;
	xor.b32  	%r4217, %r4216, %r4213;
	xor.b32  	%r5847, %r4217, %r5848;
	add.s32 	%r5852, %r5852, 2899496;
	add.s32 	%r4218, %r5847, %r5852;
	cvt.rn.f32.u32 	%f2015, %r4218;
	fma.rn.f32 	%f2016, %f2015, 0f2F800000, 0f2F000000;
	mul.f32 	%f2017, %f2016, %f2016;
	fma.rn.f32 	%f2018, %f2014, %f2014, %f2017;
	sqrt.rn.f32 	%f2019, %f2018;
	setp.le.f32 	%p310, %f2019, 0f3F800000;
	add.f32 	%f2020, %f2012, 0f3F800000;
	selp.f32 	%f2844, %f2020, %f2012, %p310;
	add.s32 	%r5846, %r5846, 4;
	setp.ne.s32 	%p311, %r5846, %r541;
	@%p311 bra 	$L__BB4_223;
$L__BB4_224:
	setp.eq.s32 	%p312, %r540, 0;
	@%p312 bra 	$L__BB4_228;
	setp.eq.s32 	%p313, %r540, 1;
	shr.u32 	%r4219, %r5851, 2;
	xor.b32  	%r4220, %r4219, %r5851;
	shl.b32 	%r4221, %r5847, 4;
	shl.b32 	%r4222, %r4220, 1;
	xor.b32  	%r4223, %r4222, %r4221;
	xor.b32  	%r4224, %r4223, %r4220;
	xor.b32  	%r810, %r4224, %r5847;
	add.s32 	%r4225, %r5852, %r810;
	add.s32 	%r4226, %r4225, 362437;
	cvt.rn.f32.u32 	%f2021, %r4226;
	fma.rn.f32 	%f2022, %f2021, 0f2F800000, 0f2F000000;
	shr.u32 	%r4227, %r5850, 2;
	xor.b32  	%r4228, %r4227, %r5850;
	shl.b32 	%r4229, %r810, 4;
	shl.b32 	%r4230, %r4228, 1;
	xor.b32  	%r4231, %r4230, %r4229;
	xor.b32  	%r4232, %r4231, %r4228;
	xor.b32  	%r811, %r4232, %r810;
	add.s32 	%r4233, %r5852, %r811;
	add.s32 	%r4234, %r4233, 724874;
	cvt.rn.f32.u32 	%f2023, %r4234;
	fma.rn.f32 	%f2024, %f2023, 0f2F800000, 0f2F000000;
	mul.f32 	%f2025, %f2024, %f2024;
	fma.rn.f32 	%f2026, %f2022, %f2022, %f2025;
	sqrt.rn.f32 	%f2027, %f2026;
	setp.le.f32 	%p314, %f2027, 0f3F800000;
	add.f32 	%f2028, %f2844, 0f3F800000;
	selp.f32 	%f2844, %f2028, %f2844, %p314;
	@%p313 bra 	$L__BB4_228;
	setp.eq.s32 	%p315, %r540, 2;
	shr.u32 	%r4235, %r5849, 2;
	xor.b32  	%r4236, %r4235, %r5849;
	shl.b32 	%r4237, %r811, 4;
	shl.b32 	%r4238, %r4236, 1;
	xor.b32  	%r4239, %r4238, %r4237;
	xor.b32  	%r4240, %r4239, %r4236;
	xor.b32  	%r4241, %r4240, %r811;
	add.s32 	%r4242, %r5852, %r4241;
	add.s32 	%r4243, %r4242, 1087311;
	cvt.rn.f32.u32 	%f2029, %r4243;
	fma.rn.f32 	%f2030, %f2029, 0f2F800000, 0f2F000000;
	shr.u32 	%r4244, %r5848, 2;
	xor.b32  	%r4245, %r4244, %r5848;
	shl.b32 	%r4246, %r4241, 4;
	shl.b32 	%r4247, %r4245, 1;
	xor.b32  	%r4248, %r4247, %r4246;
	xor.b32  	%r4249, %r4248, %r4245;
	xor.b32  	%r812, %r4249, %r4241;
	add.s32 	%r4250, %r5852, %r812;
	add.s32 	%r4251, %r4250, 1449748;
	cvt.rn.f32.u32 	%f2031, %r4251;
	fma.rn.f32 	%f2032, %f2031, 0f2F800000, 0f2F000000;
	mul.f32 	%f2033, %f2032, %f2032;
	fma.rn.f32 	%f2034, %f2030, %f2030, %f2033;
	sqrt.rn.f32 	%f2035, %f2034;
	setp.le.f32 	%p316, %f2035, 0f3F800000;
	add.f32 	%f2036, %f2844, 0f3F800000;
	selp.f32 	%f2844, %f2036, %f2844, %p316;
	@%p315 bra 	$L__BB4_228;
	shr.u32 	%r4252, %r5847, 2;
	xor.b32  	%r4253, %r4252, %r5847;
	shl.b32 	%r4254, %r812, 4;
	shl.b32 	%r4255, %r4253, 1;
	xor.b32  	%r4256, %r4255, %r4254;
	xor.b32  	%r4257, %r4256, %r4253;
	xor.b32  	%r4258, %r4257, %r812;
	add.s32 	%r4259, %r5852, %r4258;
	add.s32 	%r4260, %r4259, 1812185;
	cvt.rn.f32.u32 	%f2037, %r4260;
	fma.rn.f32 	%f2038, %f2037, 0f2F800000, 0f2F000000;
	shr.u32 	%r4261, %r810, 2;
	xor.b32  	%r4262, %r4261, %r810;
	shl.b32 	%r4263, %r4258, 4;
	shl.b32 	%r4264, %r4262, 1;
	xor.b32  	%r4265, %r4264, %r4263;
	xor.b32  	%r4266, %r4265, %r4262;
	xor.b32  	%r4267, %r4266, %r4258;
	add.s32 	%r4268, %r5852, %r4267;
	add.s32 	%r4269, %r4268, 2174622;
	cvt.rn.f32.u32 	%f2039, %r4269;
	fma.rn.f32 	%f2040, %f2039, 0f2F800000, 0f2F000000;
	mul.f32 	%f2041, %f2040, %f2040;
	fma.rn.f32 	%f2042, %f2038, %f2038, %f2041;
	sqrt.rn.f32 	%f2043, %f2042;
	setp.le.f32 	%p317, %f2043, 0f3F800000;
	add.f32 	%f2044, %f2844, 0f3F800000;
	selp.f32 	%f2844, %f2044, %f2844, %p317;
$L__BB4_228:
	setp.lt.u32 	%p318, %r539, 3;
	mul.f32 	%f305, %f2844, 0f40800000;
	add.s32 	%r4272, %r542, 2560;
	xor.b32  	%r4273, %r4272, -1429050551;
	mul.lo.s32 	%r4274, %r4273, 1099087573;
	add.s32 	%r5860, %r4274, 5783321;
	xor.b32  	%r5863, %r4274, 362436069;
	add.s32 	%r5864, %r4274, 123456789;
	add.s32 	%r5865, %r4274, -638133224;
	mov.b32 	%r5862, -123459836;
	mov.b32 	%r5861, -589760388;
	mov.f32 	%f2848, 0f00000000;
	@%p318 bra 	$L__BB4_231;
	mov.b32 	%r5859, 0;
	mov.b32 	%r5862, -123459836;
	mov.b32 	%r5861, -589760388;
	mov.f32 	%f2848, 0f00000000;
$L__BB4_230:
	shr.u32 	%r4278, %r5864, 2;
	xor.b32  	%r4279, %r4278, %r5864;
	shl.b32 	%r4280, %r5860, 4;
	shl.b32 	%r4281, %r4279, 1;
	xor.b32  	%r4282, %r4281, %r4280;
	xor.b32  	%r4283, %r4282, %r4279;
	xor.b32  	%r4284, %r4283, %r5860;
	add.s32 	%r4285, %r5865, %r4284;
	add.s32 	%r4286, %r4285, 362437;
	cvt.rn.f32.u32 	%f2048, %r4286;
	fma.rn.f32 	%f2049, %f2048, 0f2F800000, 0f2F000000;
	shr.u32 	%r4287, %r5863, 2;
	xor.b32  	%r4288, %r4287, %r5863;
	shl.b32 	%r4289, %r4284, 4;
	shl.b32 	%r4290, %r4288, 1;
	xor.b32  	%r4291, %r4290, %r4289;
	xor.b32  	%r4292, %r4291, %r4288;
	xor.b32  	%r4293, %r4292, %r4284;
	add.s32 	%r4294, %r5865, %r4293;
	add.s32 	%r4295, %r4294, 724874;
	cvt.rn.f32.u32 	%f2050, %r4295;
	fma.rn.f32 	%f2051, %f2050, 0f2F800000, 0f2F000000;
	mul.f32 	%f2052, %f2051, %f2051;
	fma.rn.f32 	%f2053, %f2049, %f2049, %f2052;
	sqrt.rn.f32 	%f2054, %f2053;
	setp.le.f32 	%p319, %f2054, 0f3F800000;
	add.f32 	%f2055, %f2848, 0f3F800000;
	selp.f32 	%f2056, %f2055, %f2848, %p319;
	shr.u32 	%r4296, %r5862, 2;
	xor.b32  	%r4297, %r4296, %r5862;
	shl.b32 	%r4298, %r4293, 4;
	shl.b32 	%r4299, %r4297, 1;
	xor.b32  	%r4300, %r4299, %r4298;
	xor.b32  	%r4301, %r4300, %r4297;
	xor.b32  	%r4302, %r4301, %r4293;
	add.s32 	%r4303, %r5865, %r4302;
	add.s32 	%r4304, %r4303, 1087311;
	cvt.rn.f32.u32 	%f2057, %r4304;
	fma.rn.f32 	%f2058, %f2057, 0f2F800000, 0f2F000000;
	shr.u32 	%r4305, %r5861, 2;
	xor.b32  	%r4306, %r4305, %r5861;
	shl.b32 	%r4307, %r4302, 4;
	shl.b32 	%r4308, %r4306, 1;
	xor.b32  	%r4309, %r4308, %r4307;
	xor.b32  	%r4310, %r4309, %r4306;
	xor.b32  	%r5864, %r4310, %r4302;
	add.s32 	%r4311, %r5865, %r5864;
	add.s32 	%r4312, %r4311, 1449748;
	cvt.rn.f32.u32 	%f2059, %r4312;
	fma.rn.f32 	%f2060, %f2059, 0f2F800000, 0f2F000000;
	mul.f32 	%f2061, %f2060, %f2060;
	fma.rn.f32 	%f2062, %f2058, %f2058, %f2061;
	sqrt.rn.f32 	%f2063, %f2062;
	setp.le.f32 	%p320, %f2063, 0f3F800000;
	add.f32 	%f2064, %f2056, 0f3F800000;
	selp.f32 	%f2065, %f2064, %f2056, %p320;
	shr.u32 	%r4313, %r5860, 2;
	xor.b32  	%r4314, %r4313, %r5860;
	shl.b32 	%r4315, %r5864, 4;
	shl.b32 	%r4316, %r4314, 1;
	xor.b32  	%r4317, %r4316, %r4315;
	xor.b32  	%r4318, %r4317, %r4314;
	xor.b32  	%r5863, %r4318, %r5864;
	add.s32 	%r4319, %r5865, %r5863;
	add.s32 	%r4320, %r4319, 1812185;
	cvt.rn.f32.u32 	%f2066, %r4320;
	fma.rn.f32 	%f2067, %f2066, 0f2F800000, 0f2F000000;
	shr.u32 	%r4321, %r4284, 2;
	xor.b32  	%r4322, %r4321, %r4284;
	shl.b32 	%r4323, %r5863, 4;
	shl.b32 	%r4324, %r4322, 1;
	xor.b32  	%r4325, %r4324, %r4323;
	xor.b32  	%r4326, %r4325, %r4322;
	xor.b32  	%r5862, %r4326, %r5863;
	add.s32 	%r4327, %r5865, %r5862;
	add.s32 	%r4328, %r4327, 2174622;
	cvt.rn.f32.u32 	%f2068, %r4328;
	fma.rn.f32 	%f2069, %f2068, 0f2F800000, 0f2F000000;
	mul.f32 	%f2070, %f2069, %f2069;
	fma.rn.f32 	%f2071, %f2067, %f2067, %f2070;
	sqrt.rn.f32 	%f2072, %f2071;
	setp.le.f32 	%p321, %f2072, 0f3F800000;
	add.f32 	%f2073, %f2065, 0f3F800000;
	selp.f32 	%f2074, %f2073, %f2065, %p321;
	shr.u32 	%r4329, %r4293, 2;
	xor.b32  	%r4330, %r4329, %r4293;
	shl.b32 	%r4331, %r5862, 4;
	shl.b32 	%r4332, %r4330, 1;
	xor.b32  	%r4333, %r4332, %r4331;
	xor.b32  	%r4334, %r4333, %r4330;
	xor.b32  	%r5861, %r4334, %r5862;
	add.s32 	%r4335, %r5865, %r5861;
	add.s32 	%r4336, %r4335, 2537059;
	cvt.rn.f32.u32 	%f2075, %r4336;
	fma.rn.f32 	%f2076, %f2075, 0f2F800000, 0f2F000000;
	shr.u32 	%r4337, %r4302, 2;
	xor.b32  	%r4338, %r4337, %r4302;
	shl.b32 	%r4339, %r5861, 4;
	shl.b32 	%r4340, %r4338, 1;
	xor.b32  	%r4341, %r4340, %r4339;
	xor.b32  	%r4342, %r4341, %r4338;
	xor.b32  	%r5860, %r4342, %r5861;
	add.s32 	%r5865, %r5865, 2899496;
	add.s32 	%r4343, %r5860, %r5865;
	cvt.rn.f32.u32 	%f2077, %r4343;
	fma.rn.f32 	%f2078, %f2077, 0f2F800000, 0f2F000000;
	mul.f32 	%f2079, %f2078, %f2078;
	fma.rn.f32 	%f2080, %f2076, %f2076, %f2079;
	sqrt.rn.f32 	%f2081, %f2080;
	setp.le.f32 	%p322, %f2081, 0f3F800000;
	add.f32 	%f2082, %f2074, 0f3F800000;
	selp.f32 	%f2848, %f2082, %f2074, %p322;
	add.s32 	%r5859, %r5859, 4;
	setp.ne.s32 	%p323, %r5859, %r541;
	@%p323 bra 	$L__BB4_230;
$L__BB4_231:
	setp.eq.s32 	%p324, %r540, 0;
	@%p324 bra 	$L__BB4_235;
	setp.eq.s32 	%p325, %r540, 1;
	shr.u32 	%r4344, %r5864, 2;
	xor.b32  	%r4345, %r4344, %r5864;
	shl.b32 	%r4346, %r5860, 4;
	shl.b32 	%r4347, %r4345, 1;
	xor.b32  	%r4348, %r4347, %r4346;
	xor.b32  	%r4349, %r4348, %r4345;
	xor.b32  	%r837, %r4349, %r5860;
	add.s32 	%r4350, %r5865, %r837;
	add.s32 	%r4351, %r4350, 362437;
	cvt.rn.f32.u32 	%f2083, %r4351;
	fma.rn.f32 	%f2084, %f2083, 0f2F800000, 0f2F000000;
	shr.u32 	%r4352, %r5863, 2;
	xor.b32  	%r4353, %r4352, %r5863;
	shl.b32 	%r4354, %r837, 4;
	shl.b32 	%r4355, %r4353, 1;
	xor.b32  	%r4356, %r4355, %r4354;
	xor.b32  	%r4357, %r4356, %r4353;
	xor.b32  	%r838, %r4357, %r837;
	add.s32 	%r4358, %r5865, %r838;
	add.s32 	%r4359, %r4358, 724874;
	cvt.rn.f32.u32 	%f2085, %r4359;
	fma.rn.f32 	%f2086, %f2085, 0f2F800000, 0f2F000000;
	mul.f32 	%f2087, %f2086, %f2086;
	fma.rn.f32 	%f2088, %f2084, %f2084, %f2087;
	sqrt.rn.f32 	%f2089, %f2088;
	setp.le.f32 	%p326, %f2089, 0f3F800000;
	add.f32 	%f2090, %f2848, 0f3F800000;
	selp.f32 	%f2848, %f2090, %f2848, %p326;
	@%p325 bra 	$L__BB4_235;
	setp.eq.s32 	%p327, %r540, 2;
	shr.u32 	%r4360, %r5862, 2;
	xor.b32  	%r4361, %r4360, %r5862;
	shl.b32 	%r4362, %r838, 4;
	shl.b32 	%r4363, %r4361, 1;
	xor.b32  	%r4364, %r4363, %r4362;
	xor.b32  	%r4365, %r4364, %r4361;
	xor.b32  	%r4366, %r4365, %r838;
	add.s32 	%r4367, %r5865, %r4366;
	add.s32 	%r4368, %r4367, 1087311;
	cvt.rn.f32.u32 	%f2091, %r4368;
	fma.rn.f32 	%f2092, %f2091, 0f2F800000, 0f2F000000;
	shr.u32 	%r4369, %r5861, 2;
	xor.b32  	%r4370, %r4369, %r5861;
	shl.b32 	%r4371, %r4366, 4;
	shl.b32 	%r4372, %r4370, 1;
	xor.b32  	%r4373, %r4372, %r4371;
	xor.b32  	%r4374, %r4373, %r4370;
	xor.b32  	%r839, %r4374, %r4366;
	add.s32 	%r4375, %r5865, %r839;
	add.s32 	%r4376, %r4375, 1449748;
	cvt.rn.f32.u32 	%f2093, %r4376;
	fma.rn.f32 	%f2094, %f2093, 0f2F800000, 0f2F000000;
	mul.f32 	%f2095, %f2094, %f2094;
	fma.rn.f32 	%f2096, %f2092, %f2092, %f2095;
	sqrt.rn.f32 	%f2097, %f2096;
	setp.le.f32 	%p328, %f2097, 0f3F800000;
	add.f32 	%f2098, %f2848, 0f3F800000;
	selp.f32 	%f2848, %f2098, %f2848, %p328;
	@%p327 bra 	$L__BB4_235;
	shr.u32 	%r4377, %r5860, 2;
	xor.b32  	%r4378, %r4377, %r5860;
	shl.b32 	%r4379, %r839, 4;
	shl.b32 	%r4380, %r4378, 1;
	xor.b32  	%r4381, %r4380, %r4379;
	xor.b32  	%r4382, %r4381, %r4378;
	xor.b32  	%r4383, %r4382, %r839;
	add.s32 	%r4384, %r5865, %r4383;
	add.s32 	%r4385, %r4384, 1812185;
	cvt.rn.f32.u32 	%f2099, %r4385;
	fma.rn.f32 	%f2100, %f2099, 0f2F800000, 0f2F000000;
	shr.u32 	%r4386, %r837, 2;
	xor.b32  	%r4387, %r4386, %r837;
	shl.b32 	%r4388, %r4383, 4;
	shl.b32 	%r4389, %r4387, 1;
	xor.b32  	%r4390, %r4389, %r4388;
	xor.b32  	%r4391, %r4390, %r4387;
	xor.b32  	%r4392, %r4391, %r4383;
	add.s32 	%r4393, %r5865, %r4392;
	add.s32 	%r4394, %r4393, 2174622;
	cvt.rn.f32.u32 	%f2101, %r4394;
	fma.rn.f32 	%f2102, %f2101, 0f2F800000, 0f2F000000;
	mul.f32 	%f2103, %f2102, %f2102;
	fma.rn.f32 	%f2104, %f2100, %f2100, %f2103;
	sqrt.rn.f32 	%f2105, %f2104;
	setp.le.f32 	%p329, %f2105, 0f3F800000;
	add.f32 	%f2106, %f2848, 0f3F800000;
	selp.f32 	%f2848, %f2106, %f2848, %p329;
$L__BB4_235:
	setp.lt.u32 	%p330, %r539, 3;
	mul.f32 	%f314, %f2848, 0f40800000;
	add.s32 	%r4397, %r542, 2816;
	xor.b32  	%r4398, %r4397, -1429050551;
	mul.lo.s32 	%r4399, %r4398, 1099087573;
	add.s32 	%r5873, %r4399, 5783321;
	xor.b32  	%r5876, %r4399, 362436069;
	add.s32 	%r5877, %r4399, 123456789;
	add.s32 	%r5878, %r4399, -638133224;
	mov.b32 	%r5875, -123459836;
	mov.b32 	%r5874, -589760388;
	mov.f32 	%f2852, 0f00000000;
	@%p330 bra 	$L__BB4_238;
	mov.b32 	%r5872, 0;
	mov.b32 	%r5875, -123459836;
	mov.b32 	%r5874, -589760388;
	mov.f32 	%f2852, 0f00000000;
$L__BB4_237:
	shr.u32 	%r4403, %r5877, 2;
	xor.b32  	%r4404, %r4403, %r5877;
	shl.b32 	%r4405, %r5873, 4;
	shl.b32 	%r4406, %r4404, 1;
	xor.b32  	%r4407, %r4406, %r4405;
	xor.b32  	%r4408, %r4407, %r4404;
	xor.b32  	%r4409, %r4408, %r5873;
	add.s32 	%r4410, %r5878, %r4409;
	add.s32 	%r4411, %r4410, 362437;
	cvt.rn.f32.u32 	%f2110, %r4411;
	fma.rn.f32 	%f2111, %f2110, 0f2F800000, 0f2F000000;
	shr.u32 	%r4412, %r5876, 2;
	xor.b32  	%r4413, %r4412, %r5876;
	shl.b32 	%r4414, %r4409, 4;
	shl.b32 	%r4415, %r4413, 1;
	xor.b32  	%r4416, %r4415, %r4414;
	xor.b32  	%r4417, %r4416, %r4413;
	xor.b32  	%r4418, %r4417, %r4409;
	add.s32 	%r4419, %r5878, %r4418;
	add.s32 	%r4420, %r4419, 724874;
	cvt.rn.f32.u32 	%f2112, %r4420;
	fma.rn.f32 	%f2113, %f2112, 0f2F800000, 0f2F000000;
	mul.f32 	%f2114, %f2113, %f2113;
	fma.rn.f32 	%f2115, %f2111, %f2111, %f2114;
	sqrt.rn.f32 	%f2116, %f2115;
	setp.le.f32 	%p331, %f2116, 0f3F800000;
	add.f32 	%f2117, %f2852, 0f3F800000;
	selp.f32 	%f2118, %f2117, %f2852, %p331;
	shr.u32 	%r4421, %r5875, 2;
	xor.b32  	%r4422, %r4421, %r5875;
	shl.b32 	%r4423, %r4418, 4;
	shl.b32 	%r4424, %r4422, 1;
	xor.b32  	%r4425, %r4424, %r4423;
	xor.b32  	%r4426, %r4425, %r4422;
	xor.b32  	%r4427, %r4426, %r4418;
	add.s32 	%r4428, %r5878, %r4427;
	add.s32 	%r4429, %r4428, 1087311;
	cvt.rn.f32.u32 	%f2119, %r4429;
	fma.rn.f32 	%f2120, %f2119, 0f2F800000, 0f2F000000;
	shr.u32 	%r4430, %r5874, 2;
	xor.b32  	%r4431, %r4430, %r5874;
	shl.b32 	%r4432, %r4427, 4;
	shl.b32 	%r4433, %r4431, 1;
	xor.b32  	%r4434, %r4433, %r4432;
	xor.b32  	%r4435, %r4434, %r4431;
	xor.b32  	%r5877, %r4435, %r4427;
	add.s32 	%r4436, %r5878, %r5877;
	add.s32 	%r4437, %r4436, 1449748;
	cvt.rn.f32.u32 	%f2121, %r4437;
	fma.rn.f32 	%f2122, %f2121, 0f2F800000, 0f2F000000;
	mul.f32 	%f2123, %f2122, %f2122;
	fma.rn.f32 	%f2124, %f2120, %f2120, %f2123;
	sqrt.rn.f32 	%f2125, %f2124;
	setp.le.f32 	%p332, %f2125, 0f3F800000;
	add.f32 	%f2126, %f2118, 0f3F800000;
	selp.f32 	%f2127, %f2126, %f2118, %p332;
	shr.u32 	%r4438, %r5873, 2;
	xor.b32  	%r4439, %r4438, %r5873;
	shl.b32 	%r4440, %r5877, 4;
	shl.b32 	%r4441, %r4439, 1;
	xor.b32  	%r4442, %r4441, %r4440;
	xor.b32  	%r4443, %r4442, %r4439;
	xor.b32  	%r5876, %r4443, %r5877;
	add.s32 	%r4444, %r5878, %r5876;
	add.s32 	%r4445, %r4444, 1812185;
	cvt.rn.f32.u32 	%f2128, %r4445;
	fma.rn.f32 	%f2129, %f2128, 0f2F800000, 0f2F000000;
	shr.u32 	%r4446, %r4409, 2;
	xor.b32  	%r4447, %r4446, %r4409;
	shl.b32 	%r4448, %r5876, 4;
	shl.b32 	%r4449, %r4447, 1;
	xor.b32  	%r4450, %r4449, %r4448;
	xor.b32  	%r4451, %r4450, %r4447;
	xor.b32  	%r5875, %r4451, %r5876;
	add.s32 	%r4452, %r5878, %r5875;
	add.s32 	%r4453, %r4452, 2174622;
	cvt.rn.f32.u32 	%f2130, %r4453;
	fma.rn.f32 	%f2131, %f2130, 0f2F800000, 0f2F000000;
	mul.f32 	%f2132, %f2131, %f2131;
	fma.rn.f32 	%f2133, %f2129, %f2129, %f2132;
	sqrt.rn.f32 	%f2134, %f2133;
	setp.le.f32 	%p333, %f2134, 0f3F800000;
	add.f32 	%f2135, %f2127, 0f3F800000;
	selp.f32 	%f2136, %f2135, %f2127, %p333;
	shr.u32 	%r4454, %r4418, 2;
	xor.b32  	%r4455, %r4454, %r4418;
	shl.b32 	%r4456, %r5875, 4;
	shl.b32 	%r4457, %r4455, 1;
	xor.b32  	%r4458, %r4457, %r4456;
	xor.b32  	%r4459, %r4458, %r4455;
	xor.b32  	%r5874, %r4459, %r5875;
	add.s32 	%r4460, %r5878, %r5874;
	add.s32 	%r4461, %r4460, 2537059;
	cvt.rn.f32.u32 	%f2137, %r4461;
	fma.rn.f32 	%f2138, %f2137, 0f2F800000, 0f2F000000;
	shr.u32 	%r4462, %r4427, 2;
	xor.b32  	%r4463, %r4462, %r4427;
	shl.b32 	%r4464, %r5874, 4;
	shl.b32 	%r4465, %r4463, 1;
	xor.b32  	%r4466, %r4465, %r4464;
	xor.b32  	%r4467, %r4466, %r4463;
	xor.b32  	%r5873, %r4467, %r5874;
	add.s32 	%r5878, %r5878, 2899496;
	add.s32 	%r4468, %r5873, %r5878;
	cvt.rn.f32.u32 	%f2139, %r4468;
	fma.rn.f32 	%f2140, %f2139, 0f2F800000, 0f2F000000;
	mul.f32 	%f2141, %f2140, %f2140;
	fma.rn.f32 	%f2142, %f2138, %f2138, %f2141;
	sqrt.rn.f32 	%f2143, %f2142;
	setp.le.f32 	%p334, %f2143, 0f3F800000;
	add.f32 	%f2144, %f2136, 0f3F800000;
	selp.f32 	%f2852, %f2144, %f2136, %p334;
	add.s32 	%r5872, %r5872, 4;
	setp.ne.s32 	%p335, %r5872, %r541;
	@%p335 bra 	$L__BB4_237;
$L__BB4_238:
	setp.eq.s32 	%p336, %r540, 0;
	@%p336 bra 	$L__BB4_242;
	setp.eq.s32 	%p337, %r540, 1;
	shr.u32 	%r4469, %r5877, 2;
	xor.b32  	%r4470, %r4469, %r5877;
	shl.b32 	%r4471, %r5873, 4;
	shl.b32 	%r4472, %r4470, 1;
	xor.b32  	%r4473, %r4472, %r4471;
	xor.b32  	%r4474, %r4473, %r4470;
	xor.b32  	%r864, %r4474, %r5873;
	add.s32 	%r4475, %r5878, %r864;
	add.s32 	%r4476, %r4475, 362437;
	cvt.rn.f32.u32 	%f2145, %r4476;
	fma.rn.f32 	%f2146, %f2145, 0f2F800000, 0f2F000000;
	shr.u32 	%r4477, %r5876, 2;
	xor.b32  	%r4478, %r4477, %r5876;
	shl.b32 	%r4479, %r864, 4;
	shl.b32 	%r4480, %r4478, 1;
	xor.b32  	%r4481, %r4480, %r4479;
	xor.b32  	%r4482, %r4481, %r4478;
	xor.b32  	%r865, %r4482, %r864;
	add.s32 	%r4483, %r5878, %r865;
	add.s32 	%r4484, %r4483, 724874;
	cvt.rn.f32.u32 	%f2147, %r4484;
	fma.rn.f32 	%f2148, %f2147, 0f2F800000, 0f2F000000;
	mul.f32 	%f2149, %f2148, %f2148;
	fma.rn.f32 	%f2150, %f2146, %f2146, %f2149;
	sqrt.rn.f32 	%f2151, %f2150;
	setp.le.f32 	%p338, %f2151, 0f3F800000;
	add.f32 	%f2152, %f2852, 0f3F800000;
	selp.f32 	%f2852, %f2152, %f2852, %p338;
	@%p337 bra 	$L__BB4_242;
	setp.eq.s32 	%p339, %r540, 2;
	shr.u32 	%r4485, %r5875, 2;
	xor.b32  	%r4486, %r4485, %r5875;
	shl.b32 	%r4487, %r865, 4;
	shl.b32 	%r4488, %r4486, 1;
	xor.b32  	%r4489, %r4488, %r4487;
	xor.b32  	%r4490, %r4489, %r4486;
	xor.b32  	%r4491, %r4490, %r865;
	add.s32 	%r4492, %r5878, %r4491;
	add.s32 	%r4493, %r4492, 1087311;
	cvt.rn.f32.u32 	%f2153, %r4493;
	fma.rn.f32 	%f2154, %f2153, 0f2F800000, 0f2F000000;
	shr.u32 	%r4494, %r5874, 2;
	xor.b32  	%r4495, %r4494, %r5874;
	shl.b32 	%r4496, %r4491, 4;
	shl.b32 	%r4497, %r4495, 1;
	xor.b32  	%r4498, %r4497, %r4496;
	xor.b32  	%r4499, %r4498, %r4495;
	xor.b32  	%r866, %r4499, %r4491;
	add.s32 	%r4500, %r5878, %r866;
	add.s32 	%r4501, %r4500, 1449748;
	cvt.rn.f32.u32 	%f2155, %r4501;
	fma.rn.f32 	%f2156, %f2155, 0f2F800000, 0f2F000000;
	mul.f32 	%f2157, %f2156, %f2156;
	fma.rn.f32 	%f2158, %f2154, %f2154, %f2157;
	sqrt.rn.f32 	%f2159, %f2158;
	setp.le.f32 	%p340, %f2159, 0f3F800000;
	add.f32 	%f2160, %f2852, 0f3F800000;
	selp.f32 	%f2852, %f2160, %f2852, %p340;
	@%p339 bra 	$L__BB4_242;
	shr.u32 	%r4502, %r5873, 2;
	xor.b32  	%r4503, %r4502, %r5873;
	shl.b32 	%r4504, %r866, 4;
	shl.b32 	%r4505, %r4503, 1;
	xor.b32  	%r4506, %r4505, %r4504;
	xor.b32  	%r4507, %r4506, %r4503;
	xor.b32  	%r4508, %r4507, %r866;
	add.s32 	%r4509, %r5878, %r4508;
	add.s32 	%r4510, %r4509, 1812185;
	cvt.rn.f32.u32 	%f2161, %r4510;
	fma.rn.f32 	%f2162, %f2161, 0f2F800000, 0f2F000000;
	shr.u32 	%r4511, %r864, 2;
	xor.b32  	%r4512, %r4511, %r864;
	shl.b32 	%r4513, %r4508, 4;
	shl.b32 	%r4514, %r4512, 1;
	xor.b32  	%r4515, %r4514, %r4513;
	xor.b32  	%r4516, %r4515, %r4512;
	xor.b32  	%r4517, %r4516, %r4508;
	add.s32 	%r4518, %r5878, %r4517;
	add.s32 	%r4519, %r4518, 2174622;
	cvt.rn.f32.u32 	%f2163, %r4519;
	fma.rn.f32 	%f2164, %f2163, 0f2F800000, 0f2F000000;
	mul.f32 	%f2165, %f2164, %f2164;
	fma.rn.f32 	%f2166, %f2162, %f2162, %f2165;
	sqrt.rn.f32 	%f2167, %f2166;
	setp.le.f32 	%p341, %f2167, 0f3F800000;
	add.f32 	%f2168, %f2852, 0f3F800000;
	selp.f32 	%f2852, %f2168, %f2852, %p341;
$L__BB4_242:
	setp.lt.u32 	%p342, %r539, 3;
	mul.f32 	%f323, %f2852, 0f40800000;
	add.s32 	%r4522, %r542, 3072;
	xor.b32  	%r4523, %r4522, -1429050551;
	mul.lo.s32 	%r4524, %r4523, 1099087573;
	add.s32 	%r5886, %r4524, 5783321;
	xor.b32  	%r5889, %r4524, 362436069;
	add.s32 	%r5890, %r4524, 123456789;
	add.s32 	%r5891, %r4524, -638133224;
	mov.b32 	%r5888, -123459836;
	mov.b32 	%r5887, -589760388;
	mov.f32 	%f2856, 0f00000000;
	@%p342 bra 	$L__BB4_245;
	mov.b32 	%r5885, 0;
	mov.b32 	%r5888, -123459836;
	mov.b32 	%r5887, -589760388;
	mov.f32 	%f2856, 0f00000000;
$L__BB4_244:
	shr.u32 	%r4528, %r5890, 2;
	xor.b32  	%r4529, %r4528, %r5890;
	shl.b32 	%r4530, %r5886, 4;
	shl.b32 	%r4531, %r4529, 1;
	xor.b32  	%r4532, %r4531, %r4530;
	xor.b32  	%r4533, %r4532, %r4529;
	xor.b32  	%r4534, %r4533, %r5886;
	add.s32 	%r4535, %r5891, %r4534;
	add.s32 	%r4536, %r4535, 362437;
	cvt.rn.f32.u32 	%f2172, %r4536;
	fma.rn.f32 	%f2173, %f2172, 0f2F800000, 0f2F000000;
	shr.u32 	%r4537, %r5889, 2;
	xor.b32  	%r4538, %r4537, %r5889;
	shl.b32 	%r4539, %r4534, 4;
	shl.b32 	%r4540, %r4538, 1;
	xor.b32  	%r4541, %r4540, %r4539;
	xor.b32  	%r4542, %r4541, %r4538;
	xor.b32  	%r4543, %r4542, %r4534;
	add.s32 	%r4544, %r5891, %r4543;
	add.s32 	%r4545, %r4544, 724874;
	cvt.rn.f32.u32 	%f2174, %r4545;
	fma.rn.f32 	%f2175, %f2174, 0f2F800000, 0f2F000000;
	mul.f32 	%f2176, %f2175, %f2175;
	fma.rn.f32 	%f2177, %f2173, %f2173, %f2176;
	sqrt.rn.f32 	%f2178, %f2177;
	setp.le.f32 	%p343, %f2178, 0f3F800000;
	add.f32 	%f2179, %f2856, 0f3F800000;
	selp.f32 	%f2180, %f2179, %f2856, %p343;
	shr.u32 	%r4546, %r5888, 2;
	xor.b32  	%r4547, %r4546, %r5888;
	shl.b32 	%r4548, %r4543, 4;
	shl.b32 	%r4549, %r4547, 1;
	xor.b32  	%r4550, %r4549, %r4548;
	xor.b32  	%r4551, %r4550, %r4547;
	xor.b32  	%r4552, %r4551, %r4543;
	add.s32 	%r4553, %r5891, %r4552;
	add.s32 	%r4554, %r4553, 1087311;
	cvt.rn.f32.u32 	%f2181, %r4554;
	fma.rn.f32 	%f2182, %f2181, 0f2F800000, 0f2F000000;
	shr.u32 	%r4555, %r5887, 2;
	xor.b32  	%r4556, %r4555, %r5887;
	shl.b32 	%r4557, %r4552, 4;
	shl.b32 	%r4558, %r4556, 1;
	xor.b32  	%r4559, %r4558, %r4557;
	xor.b32  	%r4560, %r4559, %r4556;
	xor.b32  	%r5890, %r4560, %r4552;
	add.s32 	%r4561, %r5891, %r5890;
	add.s32 	%r4562, %r4561, 1449748;
	cvt.rn.f32.u32 	%f2183, %r4562;
	fma.rn.f32 	%f2184, %f2183, 0f2F800000, 0f2F000000;
	mul.f32 	%f2185, %f2184, %f2184;
	fma.rn.f32 	%f2186, %f2182, %f2182, %f2185;
	sqrt.rn.f32 	%f2187, %f2186;
	setp.le.f32 	%p344, %f2187, 0f3F800000;
	add.f32 	%f2188, %f2180, 0f3F800000;
	selp.f32 	%f2189, %f2188, %f2180, %p344;
	shr.u32 	%r4563, %r5886, 2;
	xor.b32  	%r4564, %r4563, %r5886;
	shl.b32 	%r4565, %r5890, 4;
	shl.b32 	%r4566, %r4564, 1;
	xor.b32  	%r4567, %r4566, %r4565;
	xor.b32  	%r4568, %r4567, %r4564;
	xor.b32  	%r5889, %r4568, %r5890;
	add.s32 	%r4569, %r5891, %r5889;
	add.s32 	%r4570, %r4569, 1812185;
	cvt.rn.f32.u32 	%f2190, %r4570;
	fma.rn.f32 	%f2191, %f2190, 0f2F800000, 0f2F000000;
	shr.u32 	%r4571, %r4534, 2;
	xor.b32  	%r4572, %r4571, %r4534;
	shl.b32 	%r4573, %r5889, 4;
	shl.b32 	%r4574, %r4572, 1;
	xor.b32  	%r4575, %r4574, %r4573;
	xor.b32  	%r4576, %r4575, %r4572;
	xor.b32  	%r5888, %r4576, %r5889;
	add.s32 	%r4577, %r5891, %r5888;
	add.s32 	%r4578, %r4577, 2174622;
	cvt.rn.f32.u32 	%f2192, %r4578;
	fma.rn.f32 	%f2193, %f2192, 0f2F800000, 0f2F000000;
	mul.f32 	%f2194, %f2193, %f2193;
	fma.rn.f32 	%f2195, %f2191, %f2191, %f2194;
	sqrt.rn.f32 	%f2196, %f2195;
	setp.le.f32 	%p345, %f2196, 0f3F800000;
	add.f32 	%f2197, %f2189, 0f3F800000;
	selp.f32 	%f2198, %f2197, %f2189, %p345;
	shr.u32 	%r4579, %r4543, 2;
	xor.b32  	%r4580, %r4579, %r4543;
	shl.b32 	%r4581, %r5888, 4;
	shl.b32 	%r4582, %r4580, 1;
	xor.b32  	%r4583, %r4582, %r4581;
	xor.b32  	%r4584, %r4583, %r4580;
	xor.b32  	%r5887, %r4584, %r5888;
	add.s32 	%r4585, %r5891, %r5887;
	add.s32 	%r4586, %r4585, 2537059;
	cvt.rn.f32.u32 	%f2199, %r4586;
	fma.rn.f32 	%f2200, %f2199, 0f2F800000, 0f2F000000;
	shr.u32 	%r4587, %r4552, 2;
	xor.b32  	%r4588, %r4587, %r4552;
	shl.b32 	%r4589, %r5887, 4;
	shl.b32 	%r4590, %r4588, 1;
	xor.b32  	%r4591, %r4590, %r4589;
	xor.b32  	%r4592, %r4591, %r4588;
	xor.b32  	%r5886, %r4592, %r5887;
	add.s32 	%r5891, %r5891, 2899496;
	add.s32 	%r4593, %r5886, %r5891;
	cvt.rn.f32.u32 	%f2201, %r4593;
	fma.rn.f32 	%f2202, %f2201, 0f2F800000, 0f2F000000;
	mul.f32 	%f2203, %f2202, %f2202;
	fma.rn.f32 	%f2204, %f2200, %f2200, %f2203;
	sqrt.rn.f32 	%f2205, %f2204;
	setp.le.f32 	%p346, %f2205, 0f3F800000;
	add.f32 	%f2206, %f2198, 0f3F800000;
	selp.f32 	%f2856, %f2206, %f2198, %p346;
	add.s32 	%r5885, %r5885, 4;
	setp.ne.s32 	%p347, %r5885, %r541;
	@%p347 bra 	$L__BB4_244;
$L__BB4_245:
	setp.eq.s32 	%p348, %r540, 0;
	@%p348 bra 	$L__BB4_249;
	setp.eq.s32 	%p349, %r540, 1;
	shr.u32 	%r4594, %r5890, 2;
	xor.b32  	%r4595, %r4594, %r5890;
	shl.b32 	%r4596, %r5886, 4;
	shl.b32 	%r4597, %r4595, 1;
	xor.b32  	%r4598, %r4597, %r4596;
	xor.b32  	%r4599, %r4598, %r4595;
	xor.b32  	%r891, %r4599, %r5886;
	add.s32 	%r4600, %r5891, %r891;
	add.s32 	%r4601, %r4600, 362437;
	cvt.rn.f32.u32 	%f2207, %r4601;
	fma.rn.f32 	%f2208, %f2207, 0f2F800000, 0f2F000000;
	shr.u32 	%r4602, %r5889, 2;
	xor.b32  	%r4603, %r4602, %r5889;
	shl.b32 	%r4604, %r891, 4;
	shl.b32 	%r4605, %r4603, 1;
	xor.b32  	%r4606, %r4605, %r4604;
	xor.b32  	%r4607, %r4606, %r4603;
	xor.b32  	%r892, %r4607, %r891;
	add.s32 	%r4608, %r5891, %r892;
	add.s32 	%r4609, %r4608, 724874;
	cvt.rn.f32.u32 	%f2209, %r4609;
	fma.rn.f32 	%f2210, %f2209, 0f2F800000, 0f2F000000;
	mul.f32 	%f2211, %f2210, %f2210;
	fma.rn.f32 	%f2212, %f2208, %f2208, %f2211;
	sqrt.rn.f32 	%f2213, %f2212;
	setp.le.f32 	%p350, %f2213, 0f3F800000;
	add.f32 	%f2214, %f2856, 0f3F800000;
	selp.f32 	%f2856, %f2214, %f2856, %p350;
	@%p349 bra 	$L__BB4_249;
	setp.eq.s32 	%p351, %r540, 2;
	shr.u32 	%r4610, %r5888, 2;
	xor.b32  	%r4611, %r4610, %r5888;
	shl.b32 	%r4612, %r892, 4;
	shl.b32 	%r4613, %r4611, 1;
	xor.b32  	%r4614, %r4613, %r4612;
	xor.b32  	%r4615, %r4614, %r4611;
	xor.b32  	%r4616, %r4615, %r892;
	add.s32 	%r4617, %r5891, %r4616;
	add.s32 	%r4618, %r4617, 1087311;
	cvt.rn.f32.u32 	%f2215, %r4618;
	fma.rn.f32 	%f2216, %f2215, 0f2F800000, 0f2F000000;
	shr.u32 	%r4619, %r5887, 2;
	xor.b32  	%r4620, %r4619, %r5887;
	shl.b32 	%r4621, %r4616, 4;
	shl.b32 	%r4622, %r4620, 1;
	xor.b32  	%r4623, %r4622, %r4621;
	xor.b32  	%r4624, %r4623, %r4620;
	xor.b32  	%r893, %r4624, %r4616;
	add.s32 	%r4625, %r5891, %r893;
	add.s32 	%r4626, %r4625, 1449748;
	cvt.rn.f32.u32 	%f2217, %r4626;
	fma.rn.f32 	%f2218, %f2217, 0f2F800000, 0f2F000000;
	mul.f32 	%f2219, %f2218, %f2218;
	fma.rn.f32 	%f2220, %f2216, %f2216, %f2219;
	sqrt.rn.f32 	%f2221, %f2220;
	setp.le.f32 	%p352, %f2221, 0f3F800000;
	add.f32 	%f2222, %f2856, 0f3F800000;
	selp.f32 	%f2856, %f2222, %f2856, %p352;
	@%p351 bra 	$L__BB4_249;
	shr.u32 	%r4627, %r5886, 2;
	xor.b32  	%r4628, %r4627, %r5886;
	shl.b32 	%r4629, %r893, 4;
	shl.b32 	%r4630, %r4628, 1;
	xor.b32  	%r4631, %r4630, %r4629;
	xor.b32  	%r4632, %r4631, %r4628;
	xor.b32  	%r4633, %r4632, %r893;
	add.s32 	%r4634, %r5891, %r4633;
	add.s32 	%r4635, %r4634, 1812185;
	cvt.rn.f32.u32 	%f2223, %r4635;
	fma.rn.f32 	%f2224, %f2223, 0f2F800000, 0f2F000000;
	shr.u32 	%r4636, %r891, 2;
	xor.b32  	%r4637, %r4636, %r891;
	shl.b32 	%r4638, %r4633, 4;
	shl.b32 	%r4639, %r4637, 1;
	xor.b32  	%r4640, %r4639, %r4638;
	xor.b32  	%r4641, %r4640, %r4637;
	xor.b32  	%r4642, %r4641, %r4633;
	add.s32 	%r4643, %r5891, %r4642;
	add.s32 	%r4644, %r4643, 2174622;
	cvt.rn.f32.u32 	%f2225, %r4644;
	fma.rn.f32 	%f2226, %f2225, 0f2F800000, 0f2F000000;
	mul.f32 	%f2227, %f2226, %f2226;
	fma.rn.f32 	%f2228, %f2224, %f2224, %f2227;
	sqrt.rn.f32 	%f2229, %f2228;
	setp.le.f32 	%p353, %f2229, 0f3F800000;
	add.f32 	%f2230, %f2856, 0f3F800000;
	selp.f32 	%f2856, %f2230, %f2856, %p353;
$L__BB4_249:
	setp.lt.u32 	%p354, %r539, 3;
	mul.f32 	%f332, %f2856, 0f40800000;
	add.s32 	%r4647, %r542, 3328;
	xor.b32  	%r4648, %r4647, -1429050551;
	mul.lo.s32 	%r4649, %r4648, 1099087573;
	add.s32 	%r5899, %r4649, 5783321;
	xor.b32  	%r5902, %r4649, 362436069;
	add.s32 	%r5903, %r4649, 123456789;
	add.s32 	%r5904, %r4649, -638133224;
	mov.b32 	%r5901, -123459836;
	mov.b32 	%r5900, -589760388;
	mov.f32 	%f2860, 0f00000000;
	@%p354 bra 	$L__BB4_252;
	mov.b32 	%r5898, 0;
	mov.b32 	%r5901, -123459836;
	mov.b32 	%r5900, -589760388;
	mov.f32 	%f2860, 0f00000000;
$L__BB4_251:
	shr.u32 	%r4653, %r5903, 2;
	xor.b32  	%r4654, %r4653, %r5903;
	shl.b32 	%r4655, %r5899, 4;
	shl.b32 	%r4656, %r4654, 1;
	xor.b32  	%r4657, %r4656, %r4655;
	xor.b32  	%r4658, %r4657, %r4654;
	xor.b32  	%r4659, %r4658, %r5899;
	add.s32 	%r4660, %r5904, %r4659;
	add.s32 	%r4661, %r4660, 362437;
	cvt.rn.f32.u32 	%f2234, %r4661;
	fma.rn.f32 	%f2235, %f2234, 0f2F800000, 0f2F000000;
	shr.u32 	%r4662, %r5902, 2;
	xor.b32  	%r4663, %r4662, %r5902;
	shl.b32 	%r4664, %r4659, 4;
	shl.b32 	%r4665, %r4663, 1;
	xor.b32  	%r4666, %r4665, %r4664;
	xor.b32  	%r4667, %r4666, %r4663;
	xor.b32  	%r4668, %r4667, %r4659;
	add.s32 	%r4669, %r5904, %r4668;
	add.s32 	%r4670, %r4669, 724874;
	cvt.rn.f32.u32 	%f2236, %r4670;
	fma.rn.f32 	%f2237, %f2236, 0f2F800000, 0f2F000000;
	mul.f32 	%f2238, %f2237, %f2237;
	fma.rn.f32 	%f2239, %f2235, %f2235, %f2238;
	sqrt.rn.f32 	%f2240, %f2239;
	setp.le.f32 	%p355, %f2240, 0f3F800000;
	add.f32 	%f2241, %f2860, 0f3F800000;
	selp.f32 	%f2242, %f2241, %f2860, %p355;
	shr.u32 	%r4671, %r5901, 2;
	xor.b32  	%r4672, %r4671, %r5901;
	shl.b32 	%r4673, %r4668, 4;
	shl.b32 	%r4674, %r4672, 1;
	xor.b32  	%r4675, %r4674, %r4673;
	xor.b32  	%r4676, %r4675, %r4672;
	xor.b32  	%r4677, %r4676, %r4668;
	add.s32 	%r4678, %r5904, %r4677;
	add.s32 	%r4679, %r4678, 1087311;
	cvt.rn.f32.u32 	%f2243, %r4679;
	fma.rn.f32 	%f2244, %f2243, 0f2F800000, 0f2F000000;
	shr.u32 	%r4680, %r5900, 2;
	xor.b32  	%r4681, %r4680, %r5900;
	shl.b32 	%r4682, %r4677, 4;
	shl.b32 	%r4683, %r4681, 1;
	xor.b32  	%r4684, %r4683, %r4682;
	xor.b32  	%r4685, %r4684, %r4681;
	xor.b32  	%r5903, %r4685, %r4677;
	add.s32 	%r4686, %r5904, %r5903;
	add.s32 	%r4687, %r4686, 1449748;
	cvt.rn.f32.u32 	%f2245, %r4687;
	fma.rn.f32 	%f2246, %f2245, 0f2F800000, 0f2F000000;
	mul.f32 	%f2247, %f2246, %f2246;
	fma.rn.f32 	%f2248, %f2244, %f2244, %f2247;
	sqrt.rn.f32 	%f2249, %f2248;
	setp.le.f32 	%p356, %f2249, 0f3F800000;
	add.f32 	%f2250, %f2242, 0f3F800000;
	selp.f32 	%f2251, %f2250, %f2242, %p356;
	shr.u32 	%r4688, %r5899, 2;
	xor.b32  	%r4689, %r4688, %r5899;
	shl.b32 	%r4690, %r5903, 4;
	shl.b32 	%r4691, %r4689, 1;
	xor.b32  	%r4692, %r4691, %r4690;
	xor.b32  	%r4693, %r4692, %r4689;
	xor.b32  	%r5902, %r4693, %r5903;
	add.s32 	%r4694, %r5904, %r5902;
	add.s32 	%r4695, %r4694, 1812185;
	cvt.rn.f32.u32 	%f2252, %r4695;
	fma.rn.f32 	%f2253, %f2252, 0f2F800000, 0f2F000000;
	shr.u32 	%r4696, %r4659, 2;
	xor.b32  	%r4697, %r4696, %r4659;
	shl.b32 	%r4698, %r5902, 4;
	shl.b32 	%r4699, %r4697, 1;
	xor.b32  	%r4700, %r4699, %r4698;
	xor.b32  	%r4701, %r4700, %r4697;
	xor.b32  	%r5901, %r4701, %r5902;
	add.s32 	%r4702, %r5904, %r5901;
	add.s32 	%r4703, %r4702, 2174622;
	cvt.rn.f32.u32 	%f2254, %r4703;
	fma.rn.f32 	%f2255, %f2254, 0f2F800000, 0f2F000000;
	mul.f32 	%f2256, %f2255, %f2255;
	fma.rn.f32 	%f2257, %f2253, %f2253, %f2256;
	sqrt.rn.f32 	%f2258, %f2257;
	setp.le.f32 	%p357, %f2258, 0f3F800000;
	add.f32 	%f2259, %f2251, 0f3F800000;
	selp.f32 	%f2260, %f2259, %f2251, %p357;
	shr.u32 	%r4704, %r4668, 2;
	xor.b32  	%r4705, %r4704, %r4668;
	shl.b32 	%r4706, %r5901, 4;
	shl.b32 	%r4707, %r4705, 1;
	xor.b32  	%r4708, %r4707, %r4706;
	xor.b32  	%r4709, %r4708, %r4705;
	xor.b32  	%r5900, %r4709, %r5901;
	add.s32 	%r4710, %r5904, %r5900;
	add.s32 	%r4711, %r4710, 2537059;
	cvt.rn.f32.u32 	%f2261, %r4711;
	fma.rn.f32 	%f2262, %f2261, 0f2F800000, 0f2F000000;
	shr.u32 	%r4712, %r4677, 2;
	xor.b32  	%r4713, %r4712, %r4677;
	shl.b32 	%r4714, %r5900, 4;
	shl.b32 	%r4715, %r4713, 1;
	xor.b32  	%r4716, %r4715, %r4714;
	xor.b32  	%r4717, %r4716, %r4713;
	xor.b32  	%r5899, %r4717, %r5900;
	add.s32 	%r5904, %r5904, 2899496;
	add.s32 	%r4718, %r5899, %r5904;
	cvt.rn.f32.u32 	%f2263, %r4718;
	fma.rn.f32 	%f2264, %f2263, 0f2F800000, 0f2F000000;
	mul.f32 	%f2265, %f2264, %f2264;
	fma.rn.f32 	%f2266, %f2262, %f2262, %f2265;
	sqrt.rn.f32 	%f2267, %f2266;
	setp.le.f32 	%p358, %f2267, 0f3F800000;
	add.f32 	%f2268, %f2260, 0f3F800000;
	selp.f32 	%f2860, %f2268, %f2260, %p358;
	add.s32 	%r5898, %r5898, 4;
	setp.ne.s32 	%p359, %r5898, %r541;
	@%p359 bra 	$L__BB4_251;
$L__BB4_252:
	setp.eq.s32 	%p360, %r540, 0;
	@%p360 bra 	$L__BB4_256;
	setp.eq.s32 	%p361, %r540, 1;
	shr.u32 	%r4719, %r5903, 2;
	xor.b32  	%r4720, %r4719, %r5903;
	shl.b32 	%r4721, %r5899, 4;
	shl.b32 	%r4722, %r4720, 1;
	xor.b32  	%r4723, %r4722, %r4721;
	xor.b32  	%r4724, %r4723, %r4720;
	xor.b32  	%r918, %r4724, %r5899;
	add.s32 	%r4725, %r5904, %r918;
	add.s32 	%r4726, %r4725, 362437;
	cvt.rn.f32.u32 	%f2269, %r4726;
	fma.rn.f32 	%f2270, %f2269, 0f2F800000, 0f2F000000;
	shr.u32 	%r4727, %r5902, 2;
	xor.b32  	%r4728, %r4727, %r5902;
	shl.b32 	%r4729, %r918, 4;
	shl.b32 	%r4730, %r4728, 1;
	xor.b32  	%r4731, %r4730, %r4729;
	xor.b32  	%r4732, %r4731, %r4728;
	xor.b32  	%r919, %r4732, %r918;
	add.s32 	%r4733, %r5904, %r919;
	add.s32 	%r4734, %r4733, 724874;
	cvt.rn.f32.u32 	%f2271, %r4734;
	fma.rn.f32 	%f2272, %f2271, 0f2F800000, 0f2F000000;
	mul.f32 	%f2273, %f2272, %f2272;
	fma.rn.f32 	%f2274, %f2270, %f2270, %f2273;
	sqrt.rn.f32 	%f2275, %f2274;
	setp.le.f32 	%p362, %f2275, 0f3F800000;
	add.f32 	%f2276, %f2860, 0f3F800000;
	selp.f32 	%f2860, %f2276, %f2860, %p362;
	@%p361 bra 	$L__BB4_256;
	setp.eq.s32 	%p363, %r540, 2;
	shr.u32 	%r4735, %r5901, 2;
	xor.b32  	%r4736, %r4735, %r5901;
	shl.b32 	%r4737, %r919, 4;
	shl.b32 	%r4738, %r4736, 1;
	xor.b32  	%r4739, %r4738, %r4737;
	xor.b32  	%r4740, %r4739, %r4736;
	xor.b32  	%r4741, %r4740, %r919;
	add.s32 	%r4742, %r5904, %r4741;
	add.s32 	%r4743, %r4742, 1087311;
	cvt.rn.f32.u32 	%f2277, %r4743;
	fma.rn.f32 	%f2278, %f2277, 0f2F800000, 0f2F000000;
	shr.u32 	%r4744, %r5900, 2;
	xor.b32  	%r4745, %r4744, %r5900;
	shl.b32 	%r4746, %r4741, 4;
	shl.b32 	%r4747, %r4745, 1;
	xor.b32  	%r4748, %r4747, %r4746;
	xor.b32  	%r4749, %r4748, %r4745;
	xor.b32  	%r920, %r4749, %r4741;
	add.s32 	%r4750, %r5904, %r920;
	add.s32 	%r4751, %r4750, 1449748;
	cvt.rn.f32.u32 	%f2279, %r4751;
	fma.rn.f32 	%f2280, %f2279, 0f2F800000, 0f2F000000;
	mul.f32 	%f2281, %f2280, %f2280;
	fma.rn.f32 	%f2282, %f2278, %f2278, %f2281;
	sqrt.rn.f32 	%f2283, %f2282;
	setp.le.f32 	%p364, %f2283, 0f3F800000;
	add.f32 	%f2284, %f2860, 0f3F800000;
	selp.f32 	%f2860, %f2284, %f2860, %p364;
	@%p363 bra 	$L__BB4_256;
	shr.u32 	%r4752, %r5899, 2;
	xor.b32  	%r4753, %r4752, %r5899;
	shl.b32 	%r4754, %r920, 4;
	shl.b32 	%r4755, %r4753, 1;
	xor.b32  	%r4756, %r4755, %r4754;
	xor.b32  	%r4757, %r4756, %r4753;
	xor.b32  	%r4758, %r4757, %r920;
	add.s32 	%r4759, %r5904, %r4758;
	add.s32 	%r4760, %r4759, 1812185;
	cvt.rn.f32.u32 	%f2285, %r4760;
	fma.rn.f32 	%f2286, %f2285, 0f2F800000, 0f2F000000;
	shr.u32 	%r4761, %r918, 2;
	xor.b32  	%r4762, %r4761, %r918;
	shl.b32 	%r4763, %r4758, 4;
	shl.b32 	%r4764, %r4762, 1;
	xor.b32  	%r4765, %r4764, %r4763;
	xor.b32  	%r4766, %r4765, %r4762;
	xor.b32  	%r4767, %r4766, %r4758;
	add.s32 	%r4768, %r5904, %r4767;
	add.s32 	%r4769, %r4768, 2174622;
	cvt.rn.f32.u32 	%f2287, %r4769;
	fma.rn.f32 	%f2288, %f2287, 0f2F800000, 0f2F000000;
	mul.f32 	%f2289, %f2288, %f2288;
	fma.rn.f32 	%f2290, %f2286, %f2286, %f2289;
	sqrt.rn.f32 	%f2291, %f2290;
	setp.le.f32 	%p365, %f2291, 0f3F800000;
	add.f32 	%f2292, %f2860, 0f3F800000;
	selp.f32 	%f2860, %f2292, %f2860, %p365;
$L__BB4_256:
	setp.lt.u32 	%p366, %r539, 3;
	mul.f32 	%f341, %f2860, 0f40800000;
	add.s32 	%r4772, %r542, 3584;
	xor.b32  	%r4773, %r4772, -1429050551;
	mul.lo.s32 	%r4774, %r4773, 1099087573;
	add.s32 	%r5912, %r4774, 5783321;
	xor.b32  	%r5915, %r4774, 362436069;
	add.s32 	%r5916, %r4774, 123456789;
	add.s32 	%r5917, %r4774, -638133224;
	mov.b32 	%r5914, -123459836;
	mov.b32 	%r5913, -589760388;
	mov.f32 	%f2864, 0f00000000;
	@%p366 bra 	$L__BB4_259;
	mov.b32 	%r5911, 0;
	mov.b32 	%r5914, -123459836;
	mov.b32 	%r5913, -589760388;
	mov.f32 	%f2864, 0f00000000;
$L__BB4_258:
	shr.u32 	%r4778, %r5916, 2;
	xor.b32  	%r4779, %r4778, %r5916;
	shl.b32 	%r4780, %r5912, 4;
	shl.b32 	%r4781, %r4779, 1;
	xor.b32  	%r4782, %r4781, %r4780;
	xor.b32  	%r4783, %r4782, %r4779;
	xor.b32  	%r4784, %r4783, %r5912;
	add.s32 	%r4785, %r5917, %r4784;
	add.s32 	%r4786, %r4785, 362437;
	cvt.rn.f32.u32 	%f2296, %r4786;
	fma.rn.f32 	%f2297, %f2296, 0f2F800000, 0f2F000000;
	shr.u32 	%r4787, %r5915, 2;
	xor.b32  	%r4788, %r4787, %r5915;
	shl.b32 	%r4789, %r4784, 4;
	shl.b32 	%r4790, %r4788, 1;
	xor.b32  	%r4791, %r4790, %r4789;
	xor.b32  	%r4792, %r4791, %r4788;
	xor.b32  	%r4793, %r4792, %r4784;
	add.s32 	%r4794, %r5917, %r4793;
	add.s32 	%r4795, %r4794, 724874;
	cvt.rn.f32.u32 	%f2298, %r4795;
	fma.rn.f32 	%f2299, %f2298, 0f2F800000, 0f2F000000;
	mul.f32 	%f2300, %f2299, %f2299;
	fma.rn.f32 	%f2301, %f2297, %f2297, %f2300;
	sqrt.rn.f32 	%f2302, %f2301;
	setp.le.f32 	%p367, %f2302, 0f3F800000;
	add.f32 	%f2303, %f2864, 0f3F800000;
	selp.f32 	%f2304, %f2303, %f2864, %p367;
	shr.u32 	%r4796, %r5914, 2;
	xor.b32  	%r4797, %r4796, %r5914;
	shl.b32 	%r4798, %r4793, 4;
	shl.b32 	%r4799, %r4797, 1;
	xor.b32  	%r4800, %r4799, %r4798;
	xor.b32  	%r4801, %r4800, %r4797;
	xor.b32  	%r4802, %r4801, %r4793;
	add.s32 	%r4803, %r5917, %r4802;
	add.s32 	%r4804, %r4803, 1087311;
	cvt.rn.f32.u32 	%f2305, %r4804;
	fma.rn.f32 	%f2306, %f2305, 0f2F800000, 0f2F000000;
	shr.u32 	%r4805, %r5913, 2;
	xor.b32  	%r4806, %r4805, %r5913;
	shl.b32 	%r4807, %r4802, 4;
	shl.b32 	%r4808, %r4806, 1;
	xor.b32  	%r4809, %r4808, %r4807;
	xor.b32  	%r4810, %r4809, %r4806;
	xor.b32  	%r5916, %r4810, %r4802;
	add.s32 	%r4811, %r5917, %r5916;
	add.s32 	%r4812, %r4811, 1449748;
	cvt.rn.f32.u32 	%f2307, %r4812;
	fma.rn.f32 	%f2308, %f2307, 0f2F800000, 0f2F000000;
	mul.f32 	%f2309, %f2308, %f2308;
	fma.rn.f32 	%f2310, %f2306, %f2306, %f2309;
	sqrt.rn.f32 	%f2311, %f2310;
	setp.le.f32 	%p368, %f2311, 0f3F800000;
	add.f32 	%f2312, %f2304, 0f3F800000;
	selp.f32 	%f2313, %f2312, %f2304, %p368;
	shr.u32 	%r4813, %r5912, 2;
	xor.b32  	%r4814, %r4813, %r5912;
	shl.b32 	%r4815, %r5916, 4;
	shl.b32 	%r4816, %r4814, 1;
	xor.b32  	%r4817, %r4816, %r4815;
	xor.b32  	%r4818, %r4817, %r4814;
	xor.b32  	%r5915, %r4818, %r5916;
	add.s32 	%r4819, %r5917, %r5915;
	add.s32 	%r4820, %r4819, 1812185;
	cvt.rn.f32.u32 	%f2314, %r4820;
	fma.rn.f32 	%f2315, %f2314, 0f2F800000, 0f2F000000;
	shr.u32 	%r4821, %r4784, 2;
	xor.b32  	%r4822, %r4821, %r4784;
	shl.b32 	%r4823, %r5915, 4;
	shl.b32 	%r4824, %r4822, 1;
	xor.b32  	%r4825, %r4824, %r4823;
	xor.b32  	%r4826, %r4825, %r4822;
	xor.b32  	%r5914, %r4826, %r5915;
	add.s32 	%r4827, %r5917, %r5914;
	add.s32 	%r4828, %r4827, 2174622;
	cvt.rn.f32.u32 	%f2316, %r4828;
	fma.rn.f32 	%f2317, %f2316, 0f2F800000, 0f2F000000;
	mul.f32 	%f2318, %f2317, %f2317;
	fma.rn.f32 	%f2319, %f2315, %f2315, %f2318;
	sqrt.rn.f32 	%f2320, %f2319;
	setp.le.f32 	%p369, %f2320, 0f3F800000;
	add.f32 	%f2321, %f2313, 0f3F800000;
	selp.f32 	%f2322, %f2321, %f2313, %p369;
	shr.u32 	%r4829, %r4793, 2;
	xor.b32  	%r4830, %r4829, %r4793;
	shl.b32 	%r4831, %r5914, 4;
	shl.b32 	%r4832, %r4830, 1;
	xor.b32  	%r4833, %r4832, %r4831;
	xor.b32  	%r4834, %r4833, %r4830;
	xor.b32  	%r5913, %r4834, %r5914;
	add.s32 	%r4835, %r5917, %r5913;
	add.s32 	%r4836, %r4835, 2537059;
	cvt.rn.f32.u32 	%f2323, %r4836;
	fma.rn.f32 	%f2324, %f2323, 0f2F800000, 0f2F000000;
	shr.u32 	%r4837, %r4802, 2;
	xor.b32  	%r4838, %r4837, %r4802;
	shl.b32 	%r4839, %r5913, 4;
	shl.b32 	%r4840, %r4838, 1;
	xor.b32  	%r4841, %r4840, %r4839;
	xor.b32  	%r4842, %r4841, %r4838;
	xor.b32  	%r5912, %r4842, %r5913;
	add.s32 	%r5917, %r5917, 2899496;
	add.s32 	%r4843, %r5912, %r5917;
	cvt.rn.f32.u32 	%f2325, %r4843;
	fma.rn.f32 	%f2326, %f2325, 0f2F800000, 0f2F000000;
	mul.f32 	%f2327, %f2326, %f2326;
	fma.rn.f32 	%f2328, %f2324, %f2324, %f2327;
	sqrt.rn.f32 	%f2329, %f2328;
	setp.le.f32 	%p370, %f2329, 0f3F800000;
	add.f32 	%f2330, %f2322, 0f3F800000;
	selp.f32 	%f2864, %f2330, %f2322, %p370;
	add.s32 	%r5911, %r5911, 4;
	setp.ne.s32 	%p371, %r5911, %r541;
	@%p371 bra 	$L__BB4_258;
$L__BB4_259:
	setp.eq.s32 	%p372, %r540, 0;
	@%p372 bra 	$L__BB4_263;
	setp.eq.s32 	%p373, %r540, 1;
	shr.u32 	%r4844, %r5916, 2;
	xor.b32  	%r4845, %r4844, %r5916;
	shl.b32 	%r4846, %r5912, 4;
	shl.b32 	%r4847, %r4845, 1;
	xor.b32  	%r4848, %r4847, %r4846;
	xor.b32  	%r4849, %r4848, %r4845;
	xor.b32  	%r945, %r4849, %r5912;
	add.s32 	%r4850, %r5917, %r945;
	add.s32 	%r4851, %r4850, 362437;
	cvt.rn.f32.u32 	%f2331, %r4851;
	fma.rn.f32 	%f2332, %f2331, 0f2F800000, 0f2F000000;
	shr.u32 	%r4852, %r5915, 2;
	xor.b32  	%r4853, %r4852, %r5915;
	shl.b32 	%r4854, %r945, 4;
	shl.b32 	%r4855, %r4853, 1;
	xor.b32  	%r4856, %r4855, %r4854;
	xor.b32  	%r4857, %r4856, %r4853;
	xor.b32  	%r946, %r4857, %r945;
	add.s32 	%r4858, %r5917, %r946;
	add.s32 	%r4859, %r4858, 724874;
	cvt.rn.f32.u32 	%f2333, %r4859;
	fma.rn.f32 	%f2334, %f2333, 0f2F800000, 0f2F000000;
	mul.f32 	%f2335, %f2334, %f2334;
	fma.rn.f32 	%f2336, %f2332, %f2332, %f2335;
	sqrt.rn.f32 	%f2337, %f2336;
	setp.le.f32 	%p374, %f2337, 0f3F800000;
	add.f32 	%f2338, %f2864, 0f3F800000;
	selp.f32 	%f2864, %f2338, %f2864, %p374;
	@%p373 bra 	$L__BB4_263;
	setp.eq.s32 	%p375, %r540, 2;
	shr.u32 	%r4860, %r5914, 2;
	xor.b32  	%r4861, %r4860, %r5914;
	shl.b32 	%r4862, %r946, 4;
	shl.b32 	%r4863, %r4861, 1;
	xor.b32  	%r4864, %r4863, %r4862;
	xor.b32  	%r4865, %r4864, %r4861;
	xor.b32  	%r4866, %r4865, %r946;
	add.s32 	%r4867, %r5917, %r4866;
	add.s32 	%r4868, %r4867, 1087311;
	cvt.rn.f32.u32 	%f2339, %r4868;
	fma.rn.f32 	%f2340, %f2339, 0f2F800000, 0f2F000000;
	shr.u32 	%r4869, %r5913, 2;
	xor.b32  	%r4870, %r4869, %r5913;
	shl.b32 	%r4871, %r4866, 4;
	shl.b32 	%r4872, %r4870, 1;
	xor.b32  	%r4873, %r4872, %r4871;
	xor.b32  	%r4874, %r4873, %r4870;
	xor.b32  	%r947, %r4874, %r4866;
	add.s32 	%r4875, %r5917, %r947;
	add.s32 	%r4876, %r4875, 1449748;
	cvt.rn.f32.u32 	%f2341, %r4876;
	fma.rn.f32 	%f2342, %f2341, 0f2F800000, 0f2F000000;
	mul.f32 	%f2343, %f2342, %f2342;
	fma.rn.f32 	%f2344, %f2340, %f2340, %f2343;
	sqrt.rn.f32 	%f2345, %f2344;
	setp.le.f32 	%p376, %f2345, 0f3F800000;
	add.f32 	%f2346, %f2864, 0f3F800000;
	selp.f32 	%f2864, %f2346, %f2864, %p376;
	@%p375 bra 	$L__BB4_263;
	shr.u32 	%r4877, %r5912, 2;
	xor.b32  	%r4878, %r4877, %r5912;
	shl.b32 	%r4879, %r947, 4;
	shl.b32 	%r4880, %r4878, 1;
	xor.b32  	%r4881, %r4880, %r4879;
	xor.b32  	%r4882, %r4881, %r4878;
	xor.b32  	%r4883, %r4882, %r947;
	add.s32 	%r4884, %r5917, %r4883;
	add.s32 	%r4885, %r4884, 1812185;
	cvt.rn.f32.u32 	%f2347, %r4885;
	fma.rn.f32 	%f2348, %f2347, 0f2F800000, 0f2F000000;
	shr.u32 	%r4886, %r945, 2;
	xor.b32  	%r4887, %r4886, %r945;
	shl.b32 	%r4888, %r4883, 4;
	shl.b32 	%r4889, %r4887, 1;
	xor.b32  	%r4890, %r4889, %r4888;
	xor.b32  	%r4891, %r4890, %r4887;
	xor.b32  	%r4892, %r4891, %r4883;
	add.s32 	%r4893, %r5917, %r4892;
	add.s32 	%r4894, %r4893, 2174622;
	cvt.rn.f32.u32 	%f2349, %r4894;
	fma.rn.f32 	%f2350, %f2349, 0f2F800000, 0f2F000000;
	mul.f32 	%f2351, %f2350, %f2350;
	fma.rn.f32 	%f2352, %f2348, %f2348, %f2351;
	sqrt.rn.f32 	%f2353, %f2352;
	setp.le.f32 	%p377, %f2353, 0f3F800000;
	add.f32 	%f2354, %f2864, 0f3F800000;
	selp.f32 	%f2864, %f2354, %f2864, %p377;
$L__BB4_263:
	setp.lt.u32 	%p378, %r539, 3;
	mul.f32 	%f350, %f2864, 0f40800000;
	add.s32 	%r4897, %r542, 3840;
	xor.b32  	%r4898, %r4897, -1429050551;
	mul.lo.s32 	%r4899, %r4898, 1099087573;
	add.s32 	%r5925, %r4899, 5783321;
	xor.b32  	%r5928, %r4899, 362436069;
	add.s32 	%r5929, %r4899, 123456789;
	add.s32 	%r5930, %r4899, -638133224;
	mov.b32 	%r5927, -123459836;
	mov.b32 	%r5926, -589760388;
	mov.f32 	%f2868, 0f00000000;
	@%p378 bra 	$L__BB4_266;
	mov.b32 	%r5924, 0;
	mov.b32 	%r5927, -123459836;
	mov.b32 	%r5926, -589760388;
	mov.f32 	%f2868, 0f00000000;
$L__BB4_265:
	shr.u32 	%r4903, %r5929, 2;
	xor.b32  	%r4904, %r4903, %r5929;
	shl.b32 	%r4905, %r5925, 4;
	shl.b32 	%r4906, %r4904, 1;
	xor.b32  	%r4907, %r4906, %r4905;
	xor.b32  	%r4908, %r4907, %r4904;
	xor.b32  	%r4909, %r4908, %r5925;
	add.s32 	%r4910, %r5930, %r4909;
	add.s32 	%r4911, %r4910, 362437;
	cvt.rn.f32.u32 	%f2358, %r4911;
	fma.rn.f32 	%f2359, %f2358, 0f2F800000, 0f2F000000;
	shr.u32 	%r4912, %r5928, 2;
	xor.b32  	%r4913, %r4912, %r5928;
	shl.b32 	%r4914, %r4909, 4;
	shl.b32 	%r4915, %r4913, 1;
	xor.b32  	%r4916, %r4915, %r4914;
	xor.b32  	%r4917, %r4916, %r4913;
	xor.b32  	%r4918, %r4917, %r4909;
	add.s32 	%r4919, %r5930, %r4918;
	add.s32 	%r4920, %r4919, 724874;
	cvt.rn.f32.u32 	%f2360, %r4920;
	fma.rn.f32 	%f2361, %f2360, 0f2F800000, 0f2F000000;
	mul.f32 	%f2362, %f2361, %f2361;
	fma.rn.f32 	%f2363, %f2359, %f2359, %f2362;
	sqrt.rn.f32 	%f2364, %f2363;
	setp.le.f32 	%p379, %f2364, 0f3F800000;
	add.f32 	%f2365, %f2868, 0f3F800000;
	selp.f32 	%f2366, %f2365, %f2868, %p379;
	shr.u32 	%r4921, %r5927, 2;
	xor.b32  	%r4922, %r4921, %r5927;
	shl.b32 	%r4923, %r4918, 4;
	shl.b32 	%r4924, %r4922, 1;
	xor.b32  	%r4925, %r4924, %r4923;
	xor.b32  	%r4926, %r4925, %r4922;
	xor.b32  	%r4927, %r4926, %r4918;
	add.s32 	%r4928, %r5930, %r4927;
	add.s32 	%r4929, %r4928, 1087311;
	cvt.rn.f32.u32 	%f2367, %r4929;
	fma.rn.f32 	%f2368, %f2367, 0f2F800000, 0f2F000000;
	shr.u32 	%r4930, %r5926, 2;
	xor.b32  	%r4931, %r4930, %r5926;
	shl.b32 	%r4932, %r4927, 4;
	shl.b32 	%r4933, %r4931, 1;
	xor.b32  	%r4934, %r4933, %r4932;
	xor.b32  	%r4935, %r4934, %r4931;
	xor.b32  	%r5929, %r4935, %r4927;
	add.s32 	%r4936, %r5930, %r5929;
	add.s32 	%r4937, %r4936, 1449748;
	cvt.rn.f32.u32 	%f2369, %r4937;
	fma.rn.f32 	%f2370, %f2369, 0f2F800000, 0f2F000000;
	mul.f32 	%f2371, %f2370, %f2370;
	fma.rn.f32 	%f2372, %f2368, %f2368, %f2371;
	sqrt.rn.f32 	%f2373, %f2372;
	setp.le.f32 	%p380, %f2373, 0f3F800000;
	add.f32 	%f2374, %f2366, 0f3F800000;
	selp.f32 	%f2375, %f2374, %f2366, %p380;
	shr.u32 	%r4938, %r5925, 2;
	xor.b32  	%r4939, %r4938, %r5925;
	shl.b32 	%r4940, %r5929, 4;
	shl.b32 	%r4941, %r4939, 1;
	xor.b32  	%r4942, %r4941, %r4940;
	xor.b32  	%r4943, %r4942, %r4939;
	xor.b32  	%r5928, %r4943, %r5929;
	add.s32 	%r4944, %r5930, %r5928;
	add.s32 	%r4945, %r4944, 1812185;
	cvt.rn.f32.u32 	%f2376, %r4945;
	fma.rn.f32 	%f2377, %f2376, 0f2F800000, 0f2F000000;
	shr.u32 	%r4946, %r4909, 2;
	xor.b32  	%r4947, %r4946, %r4909;
	shl.b32 	%r4948, %r5928, 4;
	shl.b32 	%r4949, %r4947, 1;
	xor.b32  	%r4950, %r4949, %r4948;
	xor.b32  	%r4951, %r4950, %r4947;
	xor.b32  	%r5927, %r4951, %r5928;
	add.s32 	%r4952, %r5930, %r5927;
	add.s32 	%r4953, %r4952, 2174622;
	cvt.rn.f32.u32 	%f2378, %r4953;
	fma.rn.f32 	%f2379, %f2378, 0f2F800000, 0f2F000000;
	mul.f32 	%f2380, %f2379, %f2379;
	fma.rn.f32 	%f2381, %f2377, %f2377, %f2380;
	sqrt.rn.f32 	%f2382, %f2381;
	setp.le.f32 	%p381, %f2382, 0f3F800000;
	add.f32 	%f2383, %f2375, 0f3F800000;
	selp.f32 	%f2384, %f2383, %f2375, %p381;
	shr.u32 	%r4954, %r4918, 2;
	xor.b32  	%r4955, %r4954, %r4918;
	shl.b32 	%r4956, %r5927, 4;
	shl.b32 	%r4957, %r4955, 1;
	xor.b32  	%r4958, %r4957, %r4956;
	xor.b32  	%r4959, %r4958, %r4955;
	xor.b32  	%r5926, %r4959, %r5927;
	add.s32 	%r4960, %r5930, %r5926;
	add.s32 	%r4961, %r4960, 2537059;
	cvt.rn.f32.u32 	%f2385, %r4961;
	fma.rn.f32 	%f2386, %f2385, 0f2F800000, 0f2F000000;
	shr.u32 	%r4962, %r4927, 2;
	xor.b32  	%r4963, %r4962, %r4927;
	shl.b32 	%r4964, %r5926, 4;
	shl.b32 	%r4965, %r4963, 1;
	xor.b32  	%r4966, %r4965, %r4964;
	xor.b32  	%r4967, %r4966, %r4963;
	xor.b32  	%r5925, %r4967, %r5926;
	add.s32 	%r5930, %r5930, 2899496;
	add.s32 	%r4968, %r5925, %r5930;
	cvt.rn.f32.u32 	%f2387, %r4968;
	fma.rn.f32 	%f2388, %f2387, 0f2F800000, 0f2F000000;
	mul.f32 	%f2389, %f2388, %f2388;
	fma.rn.f32 	%f2390, %f2386, %f2386, %f2389;
	sqrt.rn.f32 	%f2391, %f2390;
	setp.le.f32 	%p382, %f2391, 0f3F800000;
	add.f32 	%f2392, %f2384, 0f3F800000;
	selp.f32 	%f2868, %f2392, %f2384, %p382;
	add.s32 	%r5924, %r5924, 4;
	setp.ne.s32 	%p383, %r5924, %r541;
	@%p383 bra 	$L__BB4_265;
$L__BB4_266:
	setp.eq.s32 	%p384, %r540, 0;
	@%p384 bra 	$L__BB4_270;
	setp.eq.s32 	%p385, %r540, 1;
	shr.u32 	%r4969, %r5929, 2;
	xor.b32  	%r4970, %r4969, %r5929;
	shl.b32 	%r4971, %r5925, 4;
	shl.b32 	%r4972, %r4970, 1;
	xor.b32  	%r4973, %r4972, %r4971;
	xor.b32  	%r4974, %r4973, %r4970;
	xor.b32  	%r972, %r4974, %r5925;
	add.s32 	%r4975, %r5930, %r972;
	add.s32 	%r4976, %r4975, 362437;
	cvt.rn.f32.u32 	%f2393, %r4976;
	fma.rn.f32 	%f2394, %f2393, 0f2F800000, 0f2F000000;
	shr.u32 	%r4977, %r5928, 2;
	xor.b32  	%r4978, %r4977, %r5928;
	shl.b32 	%r4979, %r972, 4;
	shl.b32 	%r4980, %r4978, 1;
	xor.b32  	%r4981, %r4980, %r4979;
	xor.b32  	%r4982, %r4981, %r4978;
	xor.b32  	%r973, %r4982, %r972;
	add.s32 	%r4983, %r5930, %r973;
	add.s32 	%r4984, %r4983, 724874;
	cvt.rn.f32.u32 	%f2395, %r4984;
	fma.rn.f32 	%f2396, %f2395, 0f2F800000, 0f2F000000;
	mul.f32 	%f2397, %f2396, %f2396;
	fma.rn.f32 	%f2398, %f2394, %f2394, %f2397;
	sqrt.rn.f32 	%f2399, %f2398;
	setp.le.f32 	%p386, %f2399, 0f3F800000;
	add.f32 	%f2400, %f2868, 0f3F800000;
	selp.f32 	%f2868, %f2400, %f2868, %p386;
	@%p385 bra 	$L__BB4_270;
	setp.eq.s32 	%p387, %r540, 2;
	shr.u32 	%r4985, %r5927, 2;
	xor.b32  	%r4986, %r4985, %r5927;
	shl.b32 	%r4987, %r973, 4;
	shl.b32 	%r4988, %r4986, 1;
	xor.b32  	%r4989, %r4988, %r4987;
	xor.b32  	%r4990, %r4989, %r4986;
	xor.b32  	%r4991, %r4990, %r973;
	add.s32 	%r4992, %r5930, %r4991;
	add.s32 	%r4993, %r4992, 1087311;
	cvt.rn.f32.u32 	%f2401, %r4993;
	fma.rn.f32 	%f2402, %f2401, 0f2F800000, 0f2F000000;
	shr.u32 	%r4994, %r5926, 2;
	xor.b32  	%r4995, %r4994, %r5926;
	shl.b32 	%r4996, %r4991, 4;
	shl.b32 	%r4997, %r4995, 1;
	xor.b32  	%r4998, %r4997, %r4996;
	xor.b32  	%r4999, %r4998, %r4995;
	xor.b32  	%r974, %r4999, %r4991;
	add.s32 	%r5000, %r5930, %r974;
	add.s32 	%r5001, %r5000, 1449748;
	cvt.rn.f32.u32 	%f2403, %r5001;
	fma.rn.f32 	%f2404, %f2403, 0f2F800000, 0f2F000000;
	mul.f32 	%f2405, %f2404, %f2404;
	fma.rn.f32 	%f2406, %f2402, %f2402, %f2405;
	sqrt.rn.f32 	%f2407, %f2406;
	setp.le.f32 	%p388, %f2407, 0f3F800000;
	add.f32 	%f2408, %f2868, 0f3F800000;
	selp.f32 	%f2868, %f2408, %f2868, %p388;
	@%p387 bra 	$L__BB4_270;
	shr.u32 	%r5002, %r5925, 2;
	xor.b32  	%r5003, %r5002, %r5925;
	shl.b32 	%r5004, %r974, 4;
	shl.b32 	%r5005, %r5003, 1;
	xor.b32  	%r5006, %r5005, %r5004;
	xor.b32  	%r5007, %r5006, %r5003;
	xor.b32  	%r5008, %r5007, %r974;
	add.s32 	%r5009, %r5930, %r5008;
	add.s32 	%r5010, %r5009, 1812185;
	cvt.rn.f32.u32 	%f2409, %r5010;
	fma.rn.f32 	%f2410, %f2409, 0f2F800000, 0f2F000000;
	shr.u32 	%r5011, %r972, 2;
	xor.b32  	%r5012, %r5011, %r972;
	shl.b32 	%r5013, %r5008, 4;
	shl.b32 	%r5014, %r5012, 1;
	xor.b32  	%r5015, %r5014, %r5013;
	xor.b32  	%r5016, %r5015, %r5012;
	xor.b32  	%r5017, %r5016, %r5008;
	add.s32 	%r5018, %r5930, %r5017;
	add.s32 	%r5019, %r5018, 2174622;
	cvt.rn.f32.u32 	%f2411, %r5019;
	fma.rn.f32 	%f2412, %f2411, 0f2F800000, 0f2F000000;
	mul.f32 	%f2413, %f2412, %f2412;
	fma.rn.f32 	%f2414, %f2410, %f2410, %f2413;
	sqrt.rn.f32 	%f2415, %f2414;
	setp.le.f32 	%p389, %f2415, 0f3F800000;
	add.f32 	%f2416, %f2868, 0f3F800000;
	selp.f32 	%f2868, %f2416, %f2868, %p389;
$L__BB4_270:
	mul.f32 	%f2417, %f2868, 0f40800000;
	div.rn.f32 	%f2884, %f2417, %f36;
	div.rn.f32 	%f2869, %f224, %f36;
	div.rn.f32 	%f2870, %f233, %f36;
	div.rn.f32 	%f2871, %f242, %f36;
	div.rn.f32 	%f2872, %f251, %f36;
	div.rn.f32 	%f2873, %f260, %f36;
	div.rn.f32 	%f2874, %f269, %f36;
	div.rn.f32 	%f2875, %f278, %f36;
	div.rn.f32 	%f2876, %f287, %f36;
	div.rn.f32 	%f2877, %f296, %f36;
	div.rn.f32 	%f2878, %f305, %f36;
	div.rn.f32 	%f2879, %f314, %f36;
	div.rn.f32 	%f2880, %f323, %f36;
	div.rn.f32 	%f2881, %f332, %f36;
	div.rn.f32 	%f2882, %f341, %f36;
	div.rn.f32 	%f2883, %f350, %f36;
$L__BB4_271:
	add.f32 	%f2418, %f2895, %f2869;
	add.f32 	%f2419, %f2870, %f2871;
	add.f32 	%f2420, %f2872, %f2873;
	add.f32 	%f2421, %f2874, %f2875;
	add.f32 	%f2422, %f2876, %f2877;
	add.f32 	%f2423, %f2878, %f2879;
	add.f32 	%f2424, %f2880, %f2881;
	add.f32 	%f2425, %f2882, %f2883;
	add.f32 	%f2426, %f2418, %f2419;
	add.f32 	%f2427, %f2420, %f2421;
	add.f32 	%f2428, %f2422, %f2423;
	add.f32 	%f2429, %f2424, %f2425;
	add.f32 	%f2430, %f2426, %f2427;
	add.f32 	%f2431, %f2428, %f2429;
	add.f32 	%f2432, %f2430, %f2431;
	add.f32 	%f2895, %f2432, %f2884;
	sub.s64 	%rd10, %rd6, %rd12;
	setp.lt.u64 	%p390, %rd10, 4096;
	@%p390 bra 	$L__BB4_290;
	add.s64 	%rd12, %rd12, 4096;
	setp.le.u64 	%p391, %rd12, %rd2;
	@%p391 bra 	$L__BB4_157;
$L__BB4_273:
	setp.le.u64 	%p392, %rd6, %rd12;
	@%p392 bra 	$L__BB4_290;
	cvt.u32.u64 	%r5020, %rd12;
	cvt.u32.u64 	%r5021, %rd6;
	sub.s32 	%r975, %r5021, %r5020;
	setp.ge.s32 	%p393, %r87, %r975;
	@%p393 bra 	$L__BB4_290;
	setp.lt.s32 	%p394, %r1020, 1;
	@%p394 bra 	$L__BB4_285;
	add.s32 	%r977, %r1020, -1;
	and.b32  	%r978, %r1020, 3;
	and.b32  	%r979, %r1020, 2147483644;
	add.s32 	%r980, %r1019, %r5020;
	mov.u32 	%r5931, %r87;
$L__BB4_277:
	setp.lt.u32 	%p399, %r977, 3;
	add.s32 	%r5031, %r980, %r5931;
	xor.b32  	%r5032, %r5031, -1429050551;
	mul.lo.s32 	%r5033, %r5032, 1099087573;
	add.s32 	%r5939, %r5033, 5783321;
	xor.b32  	%r5942, %r5033, 362436069;
	add.s32 	%r5943, %r5033, 123456789;
	add.s32 	%r5944, %r5033, -638133224;
	mov.b32 	%r5941, -123459836;
	mov.b32 	%r5940, -589760388;
	mov.f32 	%f2890, 0f00000000;
	@%p399 bra 	$L__BB4_280;
	mov.b32 	%r5938, 0;
	mov.b32 	%r5941, -123459836;
	mov.b32 	%r5940, -589760388;
	mov.f32 	%f2890, 0f00000000;
$L__BB4_279:
	shr.u32 	%r5037, %r5943, 2;
	xor.b32  	%r5038, %r5037, %r5943;
	shl.b32 	%r5039, %r5939, 4;
	shl.b32 	%r5040, %r5038, 1;
	xor.b32  	%r5041, %r5040, %r5039;
	xor.b32  	%r5042, %r5041, %r5038;
	xor.b32  	%r5043, %r5042, %r5939;
	add.s32 	%r5044, %r5944, %r5043;
	add.s32 	%r5045, %r5044, 362437;
	cvt.rn.f32.u32 	%f2441, %r5045;
	fma.rn.f32 	%f2442, %f2441, 0f2F800000, 0f2F000000;
	shr.u32 	%r5046, %r5942, 2;
	xor.b32  	%r5047, %r5046, %r5942;
	shl.b32 	%r5048, %r5043, 4;
	shl.b32 	%r5049, %r5047, 1;
	xor.b32  	%r5050, %r5049, %r5048;
	xor.b32  	%r5051, %r5050, %r5047;
	xor.b32  	%r5052, %r5051, %r5043;
	add.s32 	%r5053, %r5944, %r5052;
	add.s32 	%r5054, %r5053, 724874;
	cvt.rn.f32.u32 	%f2443, %r5054;
	fma.rn.f32 	%f2444, %f2443, 0f2F800000, 0f2F000000;
	mul.f32 	%f2445, %f2444, %f2444;
	fma.rn.f32 	%f2446, %f2442, %f2442, %f2445;
	sqrt.rn.f32 	%f2447, %f2446;
	setp.le.f32 	%p400, %f2447, 0f3F800000;
	add.f32 	%f2448, %f2890, 0f3F800000;
	selp.f32 	%f2449, %f2448, %f2890, %p400;
	shr.u32 	%r5055, %r5941, 2;
	xor.b32  	%r5056, %r5055, %r5941;
	shl.b32 	%r5057, %r5052, 4;
	shl.b32 	%r5058, %r5056, 1;
	xor.b32  	%r5059, %r5058, %r5057;
	xor.b32  	%r5060, %r5059, %r5056;
	xor.b32  	%r5061, %r5060, %r5052;
	add.s32 	%r5062, %r5944, %r5061;
	add.s32 	%r5063, %r5062, 1087311;
	cvt.rn.f32.u32 	%f2450, %r5063;
	fma.rn.f32 	%f2451, %f2450, 0f2F800000, 0f2F000000;
	shr.u32 	%r5064, %r5940, 2;
	xor.b32  	%r5065, %r5064, %r5940;
	shl.b32 	%r5066, %r5061, 4;
	shl.b32 	%r5067, %r5065, 1;
	xor.b32  	%r5068, %r5067, %r5066;
	xor.b32  	%r5069, %r5068, %r5065;
	xor.b32  	%r5943, %r5069, %r5061;
	add.s32 	%r5070, %r5944, %r5943;
	add.s32 	%r5071, %r5070, 1449748;
	cvt.rn.f32.u32 	%f2452, %r5071;
	fma.rn.f32 	%f2453, %f2452, 0f2F800000, 0f2F000000;
	mul.f32 	%f2454, %f2453, %f2453;
	fma.rn.f32 	%f2455, %f2451, %f2451, %f2454;
	sqrt.rn.f32 	%f2456, %f2455;
	setp.le.f32 	%p401, %f2456, 0f3F800000;
	add.f32 	%f2457, %f2449, 0f3F800000;
	selp.f32 	%f2458, %f2457, %f2449, %p401;
	shr.u32 	%r5072, %r5939, 2;
	xor.b32  	%r5073, %r5072, %r5939;
	shl.b32 	%r5074, %r5943, 4;
	shl.b32 	%r5075, %r5073, 1;
	xor.b32  	%r5076, %r5075, %r5074;
	xor.b32  	%r5077, %r5076, %r5073;
	xor.b32  	%r5942, %r5077, %r5943;
	add.s32 	%r5078, %r5944, %r5942;
	add.s32 	%r5079, %r5078, 1812185;
	cvt.rn.f32.u32 	%f2459, %r5079;
	fma.rn.f32 	%f2460, %f2459, 0f2F800000, 0f2F000000;
	shr.u32 	%r5080, %r5043, 2;
	xor.b32  	%r5081, %r5080, %r5043;
	shl.b32 	%r5082, %r5942, 4;
	shl.b32 	%r5083, %r5081, 1;
	xor.b32  	%r5084, %r5083, %r5082;
	xor.b32  	%r5085, %r5084, %r5081;
	xor.b32  	%r5941, %r5085, %r5942;
	add.s32 	%r5086, %r5944, %r5941;
	add.s32 	%r5087, %r5086, 2174622;
	cvt.rn.f32.u32 	%f2461, %r5087;
	fma.rn.f32 	%f2462, %f2461, 0f2F800000, 0f2F000000;
	mul.f32 	%f2463, %f2462, %f2462;
	fma.rn.f32 	%f2464, %f2460, %f2460, %f2463;
	sqrt.rn.f32 	%f2465, %f2464;
	setp.le.f32 	%p402, %f2465, 0f3F800000;
	add.f32 	%f2466, %f2458, 0f3F800000;
	selp.f32 	%f2467, %f2466, %f2458, %p402;
	shr.u32 	%r5088, %r5052, 2;
	xor.b32  	%r5089, %r5088, %r5052;
	shl.b32 	%r5090, %r5941, 4;
	shl.b32 	%r5091, %r5089, 1;
	xor.b32  	%r5092, %r5091, %r5090;
	xor.b32  	%r5093, %r5092, %r5089;
	xor.b32  	%r5940, %r5093, %r5941;
	add.s32 	%r5094, %r5944, %r5940;
	add.s32 	%r5095, %r5094, 2537059;
	cvt.rn.f32.u32 	%f2468, %r5095;
	fma.rn.f32 	%f2469, %f2468, 0f2F800000, 0f2F000000;
	shr.u32 	%r5096, %r5061, 2;
	xor.b32  	%r5097, %r5096, %r5061;
	shl.b32 	%r5098, %r5940, 4;
	shl.b32 	%r5099, %r5097, 1;
	xor.b32  	%r5100, %r5099, %r5098;
	xor.b32  	%r5101, %r5100, %r5097;
	xor.b32  	%r5939, %r5101, %r5940;
	add.s32 	%r5944, %r5944, 2899496;
	add.s32 	%r5102, %r5939, %r5944;
	cvt.rn.f32.u32 	%f2470, %r5102;
	fma.rn.f32 	%f2471, %f2470, 0f2F800000, 0f2F000000;
	mul.f32 	%f2472, %f2471, %f2471;
	fma.rn.f32 	%f2473, %f2469, %f2469, %f2472;
	sqrt.rn.f32 	%f2474, %f2473;
	setp.le.f32 	%p403, %f2474, 0f3F800000;
	add.f32 	%f2475, %f2467, 0f3F800000;
	selp.f32 	%f2890, %f2475, %f2467, %p403;
	add.s32 	%r5938, %r5938, 4;
	setp.ne.s32 	%p404, %r5938, %r979;
	@%p404 bra 	$L__BB4_279;
$L__BB4_280:
	setp.eq.s32 	%p405, %r978, 0;
	@%p405 bra 	$L__BB4_284;
	setp.eq.s32 	%p406, %r978, 1;
	shr.u32 	%r5103, %r5943, 2;
	xor.b32  	%r5104, %r5103, %r5943;
	shl.b32 	%r5105, %r5939, 4;
	shl.b32 	%r5106, %r5104, 1;
	xor.b32  	%r5107, %r5106, %r5105;
	xor.b32  	%r5108, %r5107, %r5104;
	xor.b32  	%r1006, %r5108, %r5939;
	add.s32 	%r5109, %r5944, %r1006;
	add.s32 	%r5110, %r5109, 362437;
	cvt.rn.f32.u32 	%f2476, %r5110;
	fma.rn.f32 	%f2477, %f2476, 0f2F800000, 0f2F000000;
	shr.u32 	%r5111, %r5942, 2;
	xor.b32  	%r5112, %r5111, %r5942;
	shl.b32 	%r5113, %r1006, 4;
	shl.b32 	%r5114, %r5112, 1;
	xor.b32  	%r5115, %r5114, %r5113;
	xor.b32  	%r5116, %r5115, %r5112;
	xor.b32  	%r1007, %r5116, %r1006;
	add.s32 	%r5117, %r5944, %r1007;
	add.s32 	%r5118, %r5117, 724874;
	cvt.rn.f32.u32 	%f2478, %r5118;
	fma.rn.f32 	%f2479, %f2478, 0f2F800000, 0f2F000000;
	mul.f32 	%f2480, %f2479, %f2479;
	fma.rn.f32 	%f2481, %f2477, %f2477, %f2480;
	sqrt.rn.f32 	%f2482, %f2481;
	setp.le.f32 	%p407, %f2482, 0f3F800000;
	add.f32 	%f2483, %f2890, 0f3F800000;
	selp.f32 	%f2890, %f2483, %f2890, %p407;
	@%p406 bra 	$L__BB4_284;
	setp.eq.s32 	%p408, %r978, 2;
	shr.u32 	%r5119, %r5941, 2;
	xor.b32  	%r5120, %r5119, %r5941;
	shl.b32 	%r5121, %r1007, 4;
	shl.b32 	%r5122, %r5120, 1;
	xor.b32  	%r5123, %r5122, %r5121;
	xor.b32  	%r5124, %r5123, %r5120;
	xor.b32  	%r5125, %r5124, %r1007;
	add.s32 	%r5126, %r5944, %r5125;
	add.s32 	%r5127, %r5126, 1087311;
	cvt.rn.f32.u32 	%f2484, %r5127;
	fma.rn.f32 	%f2485, %f2484, 0f2F800000, 0f2F000000;
	shr.u32 	%r5128, %r5940, 2;
	xor.b32  	%r5129, %r5128, %r5940;
	shl.b32 	%r5130, %r5125, 4;
	shl.b32 	%r5131, %r5129, 1;
	xor.b32  	%r5132, %r5131, %r5130;
	xor.b32  	%r5133, %r5132, %r5129;
	xor.b32  	%r1008, %r5133, %r5125;
	add.s32 	%r5134, %r5944, %r1008;
	add.s32 	%r5135, %r5134, 1449748;
	cvt.rn.f32.u32 	%f2486, %r5135;
	fma.rn.f32 	%f2487, %f2486, 0f2F800000, 0f2F000000;
	mul.f32 	%f2488, %f2487, %f2487;
	fma.rn.f32 	%f2489, %f2485, %f2485, %f2488;
	sqrt.rn.f32 	%f2490, %f2489;
	setp.le.f32 	%p409, %f2490, 0f3F800000;
	add.f32 	%f2491, %f2890, 0f3F800000;
	selp.f32 	%f2890, %f2491, %f2890, %p409;
	@%p408 bra 	$L__BB4_284;
	shr.u32 	%r5136, %r5939, 2;
	xor.b32  	%r5137, %r5136, %r5939;
	shl.b32 	%r5138, %r1008, 4;
	shl.b32 	%r5139, %r5137, 1;
	xor.b32  	%r5140, %r5139, %r5138;
	xor.b32  	%r5141, %r5140, %r5137;
	xor.b32  	%r5142, %r5141, %r1008;
	add.s32 	%r5143, %r5944, %r5142;
	add.s32 	%r5144, %r5143, 1812185;
	cvt.rn.f32.u32 	%f2492, %r5144;
	fma.rn.f32 	%f2493, %f2492, 0f2F800000, 0f2F000000;
	shr.u32 	%r5145, %r1006, 2;
	xor.b32  	%r5146, %r5145, %r1006;
	shl.b32 	%r5147, %r5142, 4;
	shl.b32 	%r5148, %r5146, 1;
	xor.b32  	%r5149, %r5148, %r5147;
	xor.b32  	%r5150, %r5149, %r5146;
	xor.b32  	%r5151, %r5150, %r5142;
	add.s32 	%r5152, %r5944, %r5151;
	add.s32 	%r5153, %r5152, 2174622;
	cvt.rn.f32.u32 	%f2494, %r5153;
	fma.rn.f32 	%f2495, %f2494, 0f2F800000, 0f2F000000;
	mul.f32 	%f2496, %f2495, %f2495;
	fma.rn.f32 	%f2497, %f2493, %f2493, %f2496;
	sqrt.rn.f32 	%f2498, %f2497;
	setp.le.f32 	%p410, %f2498, 0f3F800000;
	add.f32 	%f2499, %f2890, 0f3F800000;
	selp.f32 	%f2890, %f2499, %f2890, %p410;
$L__BB4_284:
	mul.f32 	%f2500, %f2890, 0f40800000;
	div.rn.f32 	%f2501, %f2500, %f36;
	add.f32 	%f2895, %f2895, %f2501;
	add.s32 	%r5931, %r5931, 256;
	setp.lt.s32 	%p411, %r5931, %r975;
	@%p411 bra 	$L__BB4_277;
	bra.uni 	$L__BB4_290;
$L__BB4_285:
	mov.f32 	%f2434, 0f00000000;
	div.rn.f32 	%f403, %f2434, %f36;
	not.b32 	%r5023, %r87;
	add.s32 	%r5024, %r5023, %r5021;
	sub.s32 	%r1010, %r5024, %r5020;
	and.b32  	%r5025, %r1010, 768;
	setp.eq.s32 	%p395, %r5025, 768;
	mov.u32 	%r5947, %r87;
	@%p395 bra 	$L__BB4_288;
	shr.u32 	%r5027, %r1010, 8;
	add.s32 	%r5028, %r5027, 1;
	and.b32  	%r1011, %r5028, 3;
	mov.b32 	%r5946, 0;
	mov.u32 	%r5947, %r87;
$L__BB4_287:
	.pragma "nounroll";
	add.f32 	%f2895, %f2895, %f403;
	add.s32 	%r5947, %r5947, 256;
	add.s32 	%r5946, %r5946, 1;
	setp.ne.s32 	%p396, %r5946, %r1011;
	@%p396 bra 	$L__BB4_287;
$L__BB4_288:
	setp.lt.u32 	%p397, %r1010, 768;
	@%p397 bra 	$L__BB4_290;
$L__BB4_289:
	add.f32 	%f2435, %f2895, %f403;
	add.f32 	%f2436, %f2435, %f403;
	add.f32 	%f2437, %f2436, %f403;
	add.f32 	%f2895, %f2437, %f403;
	add.s32 	%r5947, %r5947, 1024;
	setp.lt.s32 	%p398, %r5947, %r975;
	@%p398 bra 	$L__BB4_289;
$L__BB4_290:
	// begin inline asm
	mov.u32 %r5154, %laneid;
	// end inline asm
	mov.b32 	%r5156, %f2895;
	mov.b32 	%r5157, 1;
	mov.b32 	%r5178, 31;
	mov.b32 	%r5179, -1;
	// begin inline asm
	shfl.sync.down.b32 %r5155, %r5156, %r5157, %r5178, %r5179;
	// end inline asm
	setp.gt.s32 	%p412, %r5154, 30;
	mov.b32 	%f2502, %r5155;
	add.f32 	%f2503, %f2895, %f2502;
	selp.f32 	%f2504, %f2895, %f2503, %p412;
	mov.b32 	%r5161, %f2504;
	mov.b32 	%r5162, 2;
	// begin inline asm
	shfl.sync.down.b32 %r5160, %r5161, %r5162, %r5178, %r5179;
	// end inline asm
	setp.gt.s32 	%p413, %r5154, 29;
	mov.b32 	%f2505, %r5160;
	add.f32 	%f2506, %f2504, %f2505;
	selp.f32 	%f2507, %f2504, %f2506, %p413;
	mov.b32 	%r5166, %f2507;
	mov.b32 	%r5167, 4;
	// begin inline asm
	shfl.sync.down.b32 %r5165, %r5166, %r5167, %r5178, %r5179;
	// end inline asm
	setp.gt.s32 	%p414, %r5154, 27;
	mov.b32 	%f2508, %r5165;
	add.f32 	%f2509, %f2507, %f2508;
	selp.f32 	%f2510, %f2507, %f2509, %p414;
	mov.b32 	%r5171, %f2510;
	mov.b32 	%r5172, 8;
	// begin inline asm
	shfl.sync.down.b32 %r5170, %r5171, %r5172, %r5178, %r5179;
	// end inline asm
	setp.gt.s32 	%p415, %r5154, 23;
	mov.b32 	%f2511, %r5170;
	add.f32 	%f2512, %f2510, %f2511;
	selp.f32 	%f2513, %f2510, %f2512, %p415;
	mov.b32 	%r5176, %f2513;
	mov.b32 	%r5177, 16;
	// begin inline asm
	shfl.sync.down.b32 %r5175, %r5176, %r5177, %r5178, %r5179;
	// end inline asm
	setp.gt.s32 	%p416, %r5154, 15;
	mov.b32 	%f2514, %r5175;
	add.f32 	%f411, %f2513, %f2514;
	selp.f32 	%f2896, %f2513, %f411, %p416;
	setp.ne.s32 	%p417, %r5154, 0;
	@%p417 bra 	$L__BB4_292;
	shr.u32 	%r5180, %r87, 3;
	and.b32  	%r5181, %r5180, 124;
	mov.u32 	%r5182, _ZZN3cub18CUB_300001_SM_10006detail6reduce28DeviceReduceSingleTileKernelINS2_10policy_hubIfyN4cuda3std3__44plusIfEEE10Policy1000EN6thrust24THRUST_300001_SM_1000_NS17counting_iteratorIiNSD_11use_defaultESF_SF_EEPfyS9_ff11estimate_piEEvT0_T1_T2_T3_T4_T6_E12temp_storage;
	add.s32 	%r5183, %r5182, %r5181;
	st.shared.f32 	[%r5183+8], %f411;
$L__BB4_292:
	bar.sync 	0;
	setp.ne.s32 	%p418, %r87, 0;
	@%p418 bra 	$L__BB4_294;
	ld.shared.f32 	%f2515, [_ZZN3cub18CUB_300001_SM_10006detail6reduce28DeviceReduceSingleTileKernelINS2_10policy_hubIfyN4cuda3std3__44plusIfEEE10Policy1000EN6thrust24THRUST_300001_SM_1000_NS17counting_iteratorIiNSD_11use_defaultESF_SF_EEPfyS9_ff11estimate_piEEvT0_T1_T2_T3_T4_T6_E12temp_storage+12];
	add.f32 	%f2516, %f2896, %f2515;
	ld.shared.f32 	%f2517, [_ZZN3cub18CUB_300001_SM_10006detail6reduce28DeviceReduceSingleTileKernelINS2_10policy_hubIfyN4cuda3std3__44plusIfEEE10Policy1000EN6thrust24THRUST_300001_SM_1000_NS17counting_iteratorIiNSD_11use_defaultESF_SF_EEPfyS9_ff11estimate_piEEvT0_T1_T2_T3_T4_T6_E12temp_storage+16];
	add.f32 	%f2518, %f2516, %f2517;
	ld.shared.f32 	%f2519, [_ZZN3cub18CUB_300001_SM_10006detail6reduce28DeviceReduceSingleTileKernelINS2_10policy_hubIfyN4cuda3std3__44plusIfEEE10Policy1000EN6thrust24THRUST_300001_SM_1000_NS17counting_iteratorIiNSD_11use_defaultESF_SF_EEPfyS9_ff11estimate_piEEvT0_T1_T2_T3_T4_T6_E12temp_storage+20];
	add.f32 	%f2520, %f2518, %f2519;
	ld.shared.f32 	%f2521, [_ZZN3cub18CUB_300001_SM_10006detail6reduce28DeviceReduceSingleTileKernelINS2_10policy_hubIfyN4cuda3std3__44plusIfEEE10Policy1000EN6thrust24THRUST_300001_SM_1000_NS17counting_iteratorIiNSD_11use_defaultESF_SF_EEPfyS9_ff11estimate_piEEvT0_T1_T2_T3_T4_T6_E12temp_storage+24];
	add.f32 	%f2522, %f2520, %f2521;
	ld.shared.f32 	%f2523, [_ZZN3cub18CUB_300001_SM_10006detail6reduce28DeviceReduceSingleTileKernelINS2_10policy_hubIfyN4cuda3std3__44plusIfEEE10Policy1000EN6thrust24THRUST_300001_SM_1000_NS17counting_iteratorIiNSD_11use_defaultESF_SF_EEPfyS9_ff11estimate_piEEvT0_T1_T2_T3_T4_T6_E12temp_storage+28];
	add.f32 	%f2524, %f2522, %f2523;
	ld.shared.f32 	%f2525, [_ZZN3cub18CUB_300001_SM_10006detail6reduce28DeviceReduceSingleTileKernelINS2_10policy_hubIfyN4cuda3std3__44plusIfEEE10Policy1000EN6thrust24THRUST_300001_SM_1000_NS17counting_iteratorIiNSD_11use_defaultESF_SF_EEPfyS9_ff11estimate_piEEvT0_T1_T2_T3_T4_T6_E12temp_storage+32];
	add.f32 	%f2526, %f2524, %f2525;
	ld.shared.f32 	%f2527, [_ZZN3cub18CUB_300001_SM_10006detail6reduce28DeviceReduceSingleTileKernelINS2_10policy_hubIfyN4cuda3std3__44plusIfEEE10Policy1000EN6thrust24THRUST_300001_SM_1000_NS17counting_iteratorIiNSD_11use_defaultESF_SF_EEPfyS9_ff11estimate_piEEvT0_T1_T2_T3_T4_T6_E12temp_storage+36];
	add.f32 	%f2896, %f2526, %f2527;
$L__BB4_294:
	mov.u32 	%r5474, %tid.x;
	setp.ne.s32 	%p472, %r5474, 0;
	@%p472 bra 	$L__BB4_296;
	add.f32 	%f2706, %f415, %f2896;
	st.global.f32 	[%rd1], %f2706;
$L__BB4_296:
	ret;

}
	// .globl	_ZN3cub18CUB_300001_SM_10006detail6reduce18DeviceReduceKernelINS2_10policy_hubIfyN4cuda3std3__44plusIfEEE10Policy1000EN6thrust24THRUST_300001_SM_1000_NS17counting_iteratorIiNSD_11use_defaultESF_SF_EEyS9_f11estimate_piEEvT0_PT3_T1_NS0_13GridEvenShareISL_EET2_T4_
.visible .entry _ZN3cub18CUB_300001_SM_10006detail6reduce18DeviceReduceKernelINS2_10policy_hubIfyN4cuda3std3__44plusIfEEE10Policy1000EN6thrust24THRUST_300001_SM_1000_NS17counting_iteratorIiNSD_11use_defaultESF_SF_EEyS9_f11estimate_piEEvT0_PT3_T1_NS0_13GridEvenShareISL_EET2_T4_(
	.param .align 4 .b8 _ZN3cub18CUB_300001_SM_10006detail6reduce18DeviceReduceKernelINS2_10policy_hubIfyN4cuda3std3__44plusIfEEE10Policy1000EN6thrust24THRUST_300001_SM_1000_NS17counting_iteratorIiNSD_11use_defaultESF_SF_EEyS9_f11estimate_piEEvT0_PT3_T1_NS0_13GridEvenShareISL_EET2_T4__param_0[4],
	.param .u64 .ptr .align 1 _ZN3cub18CUB_300001_SM_10006detail6reduce18DeviceReduceKernelINS2_10policy_hubIfyN4cuda3std3__44plusIfEEE10Policy1000EN6thrust24THRUST_300001_SM_1000_NS17counting_iteratorIiNSD_11use_defaultESF_SF_EEyS9_f11estimate_piEEvT0_PT3_T1_NS0_13GridEvenShareISL_EET2_T4__param_1,
	.param .u64 _ZN3cub18CUB_300001_SM_10006detail6reduce18DeviceReduceKernelINS2_10policy_hubIfyN4cuda3std3__44plusIfEEE10Policy1000EN6thrust24THRUST_300001_SM_1000_NS17counting_iteratorIiNSD_11use_defaultESF_SF_EEyS9_f11estimate_piEEvT0_PT3_T1_NS0_13GridEvenShareISL_EET2_T4__param_2,
	.param .align 8 .b8 _ZN3cub18CUB_300001_SM_10006detail6reduce18DeviceReduceKernelINS2_10policy_hubIfyN4cuda3std3__44plusIfEEE10Policy1000EN6thrust24THRUST_300001_SM_1000_NS17counting_iteratorIiNSD_11use_defaultESF_SF_EEyS9_f11estimate_piEEvT0_PT3_T1_NS0_13GridEvenShareISL_EET2_T4__param_3[72],
	.param .align 1 .b8 _ZN3cub18CUB_300001_SM_10006detail6reduce18DeviceReduceKernelINS2_10policy_hubIfyN4cuda3std3__44plusIfEEE10Policy1000EN6thrust24THRUST_300001_SM_1000_NS17counting_iteratorIiNSD_11use_defaultESF_SF_EEyS9_f11estimate_piEEvT0_PT3_T1_NS0_13GridEvenShareISL_EET2_T4__param_4[1],
	.param .align 4 .b8 _ZN3cub18CUB_300001_SM_10006detail6reduce18DeviceReduceKernelINS2_10policy_hubIfyN4cuda3std3__44plusIfEEE10Policy1000EN6thrust24THRUST_300001_SM_1000_NS17counting_iteratorIiNSD_11use_defaultESF_SF_EEyS9_f11estimate_piEEvT0_PT3_T1_NS0_13GridEvenShareISL_EET2_T4__param_5[4]
)
.maxntid 256
{
	.reg .pred 	%p<472>;
	.reg .b32 	%r<5968>;
	.reg .b32 	%f<2891>;
	.reg .b64 	%rd<15>;
	// demoted variable
	.shared .align 4 .b8 _ZZN3cub18CUB_300001_SM_10006detail6reduce18DeviceReduceKernelINS2_10policy_hubIfyN4cuda3std3__44plusIfEEE10Policy1000EN6thrust24THRUST_300001_SM_1000_NS17counting_iteratorIiNSD_11use_defaultESF_SF_EEyS9_f11estimate_piEEvT0_PT3_T1_NS0_13GridEvenShareISL_EET2_T4_E12temp_storage[44];
	ld.param.u32 	%r2, [_ZN3cub18CUB_300001_SM_10006detail6reduce18DeviceReduceKernelINS2_10policy_hubIfyN4cuda3std3__44plusIfEEE10Policy1000EN6thrust24THRUST_300001_SM_1000_NS17counting_iteratorIiNSD_11use_defaultESF_SF_EEyS9_f11estimate_piEEvT0_PT3_T1_NS0_13GridEvenShareISL_EET2_T4__param_0];
	ld.param.u32 	%r3, [_ZN3cub18CUB_300001_SM_10006detail6reduce18DeviceReduceKernelINS2_10policy_hubIfyN4cuda3std3__44plusIfEEE10Policy1000EN6thrust24THRUST_300001_SM_1000_NS17counting_iteratorIiNSD_11use_defaultESF_SF_EEyS9_f11estimate_piEEvT0_PT3_T1_NS0_13GridEvenShareISL_EET2_T4__param_5];
	ld.param.u64 	%rd1, [_ZN3cub18CUB_300001_SM_10006detail6reduce18DeviceReduceKernelINS2_10policy_hubIfyN4cuda3std3__44plusIfEEE10Policy1000EN6thrust24THRUST_300001_SM_1000_NS17counting_iteratorIiNSD_11use_defaultESF_SF_EEyS9_f11estimate_piEEvT0_PT3_T1_NS0_13GridEvenShareISL_EET2_T4__param_3+32];
	ld.param.u32 	%r1, [_ZN3cub18CUB_300001_SM_10006detail6reduce18DeviceReduceKernelINS2_10policy_hubIfyN4cuda3std3__44plusIfEEE10Policy1000EN6thrust24THRUST_300001_SM_1000_NS17counting_iteratorIiNSD_11use_defaultESF_SF_EEyS9_f11estimate_piEEvT0_PT3_T1_NS0_13GridEvenShareISL_EET2_T4__param_3+40];
	mov.u32 	%r4, %ctaid.x;
	shl.b32 	%r1023, %r1, 12;
	cvt.s64.s32 	%rd2, %r1023;
	shl.b32 	%r1024, %r4, 12;
	cvt.u64.u32 	%rd3, %r1024;
	sub.s64 	%rd4, %rd1, %rd3;
	setp.gt.u64 	%p1, %rd4, 4095;
	@%p1 bra 	$L__BB5_37;
	cvt.u32.u64 	%r5198, %rd3;
	cvt.u32.u64 	%r5, %rd1;
	sub.s32 	%r6, %r5, %r5198;
	mov.u32 	%r7, %tid.x;
	setp.ge.s32 	%p418, %r7, %r6;
	mov.f32 	%f2718, 0f00000000;
	mov.u32 	%r5531, %r7;
	@%p418 bra 	$L__BB5_11;
	setp.lt.s32 	%p419, %r3, 1;
	mov.f32 	%f2707, 0f00000000;
	@%p419 bra 	$L__BB5_10;
	add.s32 	%r5202, %r5198, %r7;
	add.s32 	%r5203, %r5202, %r2;
	xor.b32  	%r5204, %r5203, -1429050551;
	mul.lo.s32 	%r5205, %r5204, 1099087573;
	add.s32 	%r5506, %r5205, 5783321;
	xor.b32  	%r5503, %r5205, 362436069;
	add.s32 	%r5502, %r5205, 123456789;
	add.s32 	%r5501, %r5205, -638133224;
	add.s32 	%r5206, %r3, -1;
	and.b32  	%r12, %r3, 3;
	setp.lt.u32 	%p420, %r5206, 3;
	mov.b32 	%r5505, -589760388;
	mov.b32 	%r5504, -123459836;
	mov.f32 	%f2706, 0f00000000;
	@%p420 bra 	$L__BB5_6;
	and.b32  	%r13, %r3, 2147483644;
	mov.b32 	%r5500, 0;
	mov.b32 	%r5505, -589760388;
	mov.b32 	%r5504, -123459836;
	mov.f32 	%f2706, 0f00000000;
$L__BB5_5:
	shr.u32 	%r5210, %r5502, 2;
	xor.b32  	%r5211, %r5210, %r5502;
	shl.b32 	%r5212, %r5506, 4;
	shl.b32 	%r5213, %r5211, 1;
	xor.b32  	%r5214, %r5212, %r5213;
	xor.b32  	%r5215, %r5214, %r5506;
	xor.b32  	%r5216, %r5215, %r5211;
	add.s32 	%r5217, %r5501, %r5216;
	add.s32 	%r5218, %r5217, 362437;
	cvt.rn.f32.u32 	%f2529, %r5218;
	fma.rn.f32 	%f2530, %f2529, 0f2F800000, 0f2F000000;
	shr.u32 	%r5219, %r5503, 2;
	xor.b32  	%r5220, %r5219, %r5503;
	shl.b32 	%r5221, %r5216, 4;
	shl.b32 	%r5222, %r5220, 1;
	xor.b32  	%r5223, %r5222, %r5221;
	xor.b32  	%r5224, %r5223, %r5220;
	xor.b32  	%r5225, %r5224, %r5216;
	add.s32 	%r5226, %r5501, %r5225;
	add.s32 	%r5227, %r5226, 724874;
	cvt.rn.f32.u32 	%f2531, %r5227;
	fma.rn.f32 	%f2532, %f2531, 0f2F800000, 0f2F000000;
	mul.f32 	%f2533, %f2532, %f2532;
	fma.rn.f32 	%f2534, %f2530, %f2530, %f2533;
	sqrt.rn.f32 	%f2535, %f2534;
	setp.le.f32 	%p421, %f2535, 0f3F800000;
	add.f32 	%f2536, %f2706, 0f3F800000;
	selp.f32 	%f2537, %f2536, %f2706, %p421;
	shr.u32 	%r5228, %r5504, 2;
	xor.b32  	%r5229, %r5228, %r5504;
	shl.b32 	%r5230, %r5225, 4;
	shl.b32 	%r5231, %r5229, 1;
	xor.b32  	%r5232, %r5230, %r5231;
	xor.b32  	%r5233, %r5232, %r5225;
	xor.b32  	%r5234, %r5233, %r5229;
	add.s32 	%r5235, %r5501, %r5234;
	add.s32 	%r5236, %r5235, 1087311;
	cvt.rn.f32.u32 	%f2538, %r5236;
	fma.rn.f32 	%f2539, %f2538, 0f2F800000, 0f2F000000;
	shr.u32 	%r5237, %r5505, 2;
	xor.b32  	%r5238, %r5237, %r5505;
	shl.b32 	%r5239, %r5234, 4;
	shl.b32 	%r5240, %r5238, 1;
	xor.b32  	%r5241, %r5240, %r5239;
	xor.b32  	%r5242, %r5241, %r5238;
	xor.b32  	%r5502, %r5242, %r5234;
	add.s32 	%r5243, %r5501, %r5502;
	add.s32 	%r5244, %r5243, 1449748;
	cvt.rn.f32.u32 	%f2540, %r5244;
	fma.rn.f32 	%f2541, %f2540, 0f2F800000, 0f2F000000;
	mul.f32 	%f2542, %f2541, %f2541;
	fma.rn.f32 	%f2543, %f2539, %f2539, %f2542;
	sqrt.rn.f32 	%f2544, %f2543;
	setp.le.f32 	%p422, %f2544, 0f3F800000;
	add.f32 	%f2545, %f2537, 0f3F800000;
	selp.f32 	%f2546, %f2545, %f2537, %p422;
	shr.u32 	%r5245, %r5506, 2;
	xor.b32  	%r5246, %r5245, %r5506;
	shl.b32 	%r5247, %r5502, 4;
	shl.b32 	%r5248, %r5246, 1;
	xor.b32  	%r5249, %r5247, %r5248;
	xor.b32  	%r5250, %r5249, %r5502;
	xor.b32  	%r5503, %r5250, %r5246;
	add.s32 	%r5251, %r5501, %r5503;
	add.s32 	%r5252, %r5251, 1812185;
	cvt.rn.f32.u32 	%f2547, %r5252;
	fma.rn.f32 	%f2548, %f2547, 0f2F800000, 0f2F000000;
	shr.u32 	%r5253, %r5216, 2;
	xor.b32  	%r5254, %r5253, %r5216;
	shl.b32 	%r5255, %r5503, 4;
	shl.b32 	%r5256, %r5254, 1;
	xor.b32  	%r5257, %r5256, %r5255;
	xor.b32  	%r5258, %r5257, %r5254;
	xor.b32  	%r5504, %r5258, %r5503;
	add.s32 	%r5259, %r5501, %r5504;
	add.s32 	%r5260, %r5259, 2174622;
	cvt.rn.f32.u32 	%f2549, %r5260;
	fma.rn.f32 	%f2550, %f2549, 0f2F800000, 0f2F000000;
	mul.f32 	%f2551, %f2550, %f2550;
	fma.rn.f32 	%f2552, %f2548, %f2548, %f2551;
	sqrt.rn.f32 	%f2553, %f2552;
	setp.le.f32 	%p423, %f2553, 0f3F800000;
	add.f32 	%f2554, %f2546, 0f3F800000;
	selp.f32 	%f2555, %f2554, %f2546, %p423;
	shr.u32 	%r5261, %r5225, 2;
	xor.b32  	%r5262, %r5261, %r5225;
	shl.b32 	%r5263, %r5504, 4;
	shl.b32 	%r5264, %r5262, 1;
	xor.b32  	%r5265, %r5263, %r5264;
	xor.b32  	%r5266, %r5265, %r5504;
	xor.b32  	%r5505, %r5266, %r5262;
	add.s32 	%r5267, %r5501, %r5505;
	add.s32 	%r5268, %r5267, 2537059;
	cvt.rn.f32.u32 	%f2556, %r5268;
	fma.rn.f32 	%f2557, %f2556, 0f2F800000, 0f2F000000;
	shr.u32 	%r5269, %r5234, 2;
	xor.b32  	%r5270, %r5269, %r5234;
	shl.b32 	%r5271, %r5505, 4;
	shl.b32 	%r5272, %r5270, 1;
	xor.b32  	%r5273, %r5272, %r5271;
	xor.b32  	%r5274, %r5273, %r5270;
	xor.b32  	%r5506, %r5274, %r5505;
	add.s32 	%r5501, %r5501, 2899496;
	add.s32 	%r5275, %r5506, %r5501;
	cvt.rn.f32.u32 	%f2558, %r5275;
	fma.rn.f32 	%f2559, %f2558, 0f2F800000, 0f2F000000;
	mul.f32 	%f2560, %f2559, %f2559;
	fma.rn.f32 	%f2561, %f2557, %f2557, %f2560;
	sqrt.rn.f32 	%f2562, %f2561;
	setp.le.f32 	%p424, %f2562, 0f3F800000;
	add.f32 	%f2563, %f2555, 0f3F800000;
	selp.f32 	%f2706, %f2563, %f2555, %p424;
	add.s32 	%r5500, %r5500, 4;
	setp.ne.s32 	%p425, %r5500, %r13;
	@%p425 bra 	$L__BB5_5;
$L__BB5_6:
	setp.eq.s32 	%p426, %r12, 0;
	@%p426 bra 	$L__BB5_9;
	mov.b32 	%r5510, 0;
$L__BB5_8:
	.pragma "nounroll";
	mov.u32 	%r37, %r5504;
	mov.u32 	%r5504, %r5506;
	mov.u32 	%r38, %r5505;
	shr.u32 	%r5277, %r5502, 2;
	xor.b32  	%r5278, %r5277, %r5502;
	shl.b32 	%r5279, %r5504, 4;
	shl.b32 	%r5280, %r5278, 1;
	xor.b32  	%r5281, %r5279, %r5280;
	xor.b32  	%r5282, %r5281, %r5504;
	xor.b32  	%r5505, %r5282, %r5278;
	add.s32 	%r5283, %r5501, %r5505;
	add.s32 	%r5284, %r5283, 362437;
	cvt.rn.f32.u32 	%f2564, %r5284;
	fma.rn.f32 	%f2565, %f2564, 0f2F800000, 0f2F000000;
	shr.u32 	%r5285, %r5503, 2;
	xor.b32  	%r5286, %r5285, %r5503;
	shl.b32 	%r5287, %r5505, 4;
	shl.b32 	%r5288, %r5286, 1;
	xor.b32  	%r5289, %r5288, %r5287;
	xor.b32  	%r5290, %r5289, %r5286;
	xor.b32  	%r5506, %r5290, %r5505;
	add.s32 	%r5501, %r5501, 724874;
	add.s32 	%r5291, %r5506, %r5501;
	cvt.rn.f32.u32 	%f2566, %r5291;
	fma.rn.f32 	%f2567, %f2566, 0f2F800000, 0f2F000000;
	mul.f32 	%f2568, %f2567, %f2567;
	fma.rn.f32 	%f2569, %f2565, %f2565, %f2568;
	sqrt.rn.f32 	%f2570, %f2569;
	setp.le.f32 	%p427, %f2570, 0f3F800000;
	add.f32 	%f2571, %f2706, 0f3F800000;
	selp.f32 	%f2706, %f2571, %f2706, %p427;
	add.s32 	%r5510, %r5510, 1;
	setp.ne.s32 	%p428, %r5510, %r12;
	mov.u32 	%r5503, %r38;
	mov.u32 	%r5502, %r37;
	@%p428 bra 	$L__BB5_8;
$L__BB5_9:
	mul.f32 	%f2707, %f2706, 0f40800000;
$L__BB5_10:
	cvt.rn.f32.s32 	%f2572, %r3;
	div.rn.f32 	%f2718, %f2707, %f2572;
	add.s32 	%r5531, %r7, 256;
$L__BB5_11:
	setp.ge.s32 	%p429, %r5531, %r6;
	@%p429 bra 	$L__BB5_28;
	setp.lt.s32 	%p430, %r3, 1;
	cvt.rn.f32.s32 	%f12, %r3;
	@%p430 bra 	$L__BB5_23;
	add.s32 	%r47, %r3, -1;
	and.b32  	%r48, %r3, 3;
	and.b32  	%r5298, %r3, 2147483644;
	neg.s32 	%r49, %r5298;
	add.s32 	%r50, %r2, %r5198;
$L__BB5_14:
	setp.lt.u32 	%p435, %r47, 3;
	add.s32 	%r5302, %r50, %r5531;
	xor.b32  	%r5303, %r5302, -1429050551;
	mul.lo.s32 	%r5517, %r5303, 1099087573;
	add.s32 	%r5522, %r5517, 5783321;
	xor.b32  	%r5519, %r5517, 362436069;
	add.s32 	%r5518, %r5517, 123456789;
	add.s32 	%r5523, %r5517, -638133224;
	mov.b32 	%r5527, -589760388;
	mov.b32 	%r5526, -123459836;
	mov.f32 	%f2713, 0f00000000;
	@%p435 bra 	$L__BB5_18;
	mov.b32 	%r5527, -589760388;
	mov.b32 	%r5526, -123459836;
	mov.f32 	%f2713, 0f00000000;
	mov.u32 	%r5516, %r49;
$L__BB5_16:
	shr.u32 	%r5306, %r5518, 2;
	xor.b32  	%r5307, %r5306, %r5518;
	shl.b32 	%r5308, %r5522, 4;
	shl.b32 	%r5309, %r5307, 1;
	xor.b32  	%r5310, %r5308, %r5309;
	xor.b32  	%r5311, %r5310, %r5522;
	xor.b32  	%r5312, %r5311, %r5307;
	add.s32 	%r5313, %r5517, -638133224;
	add.s32 	%r5314, %r5313, %r5312;
	add.s32 	%r5315, %r5314, 362437;
	cvt.rn.f32.u32 	%f2581, %r5315;
	fma.rn.f32 	%f2582, %f2581, 0f2F800000, 0f2F000000;
	shr.u32 	%r5316, %r5519, 2;
	xor.b32  	%r5317, %r5316, %r5519;
	shl.b32 	%r5318, %r5312, 4;
	shl.b32 	%r5319, %r5317, 1;
	xor.b32  	%r5320, %r5319, %r5318;
	xor.b32  	%r5321, %r5320, %r5317;
	xor.b32  	%r5322, %r5321, %r5312;
	add.s32 	%r5323, %r5313, %r5322;
	add.s32 	%r5324, %r5323, 724874;
	cvt.rn.f32.u32 	%f2583, %r5324;
	fma.rn.f32 	%f2584, %f2583, 0f2F800000, 0f2F000000;
	mul.f32 	%f2585, %f2584, %f2584;
	fma.rn.f32 	%f2586, %f2582, %f2582, %f2585;
	sqrt.rn.f32 	%f2587, %f2586;
	setp.le.f32 	%p436, %f2587, 0f3F800000;
	add.f32 	%f2588, %f2713, 0f3F800000;
	selp.f32 	%f2589, %f2588, %f2713, %p436;
	shr.u32 	%r5325, %r5526, 2;
	xor.b32  	%r5326, %r5325, %r5526;
	shl.b32 	%r5327, %r5322, 4;
	shl.b32 	%r5328, %r5326, 1;
	xor.b32  	%r5329, %r5327, %r5328;
	xor.b32  	%r5330, %r5329, %r5322;
	xor.b32  	%r5331, %r5330, %r5326;
	add.s32 	%r5332, %r5313, %r5331;
	add.s32 	%r5333, %r5332, 1087311;
	cvt.rn.f32.u32 	%f2590, %r5333;
	fma.rn.f32 	%f2591, %f2590, 0f2F800000, 0f2F000000;
	shr.u32 	%r5334, %r5527, 2;
	xor.b32  	%r5335, %r5334, %r5527;
	shl.b32 	%r5336, %r5331, 4;
	shl.b32 	%r5337, %r5335, 1;
	xor.b32  	%r5338, %r5337, %r5336;
	xor.b32  	%r5339, %r5338, %r5335;
	xor.b32  	%r5518, %r5339, %r5331;
	add.s32 	%r5340, %r5313, %r5518;
	add.s32 	%r5341, %r5340, 1449748;
	cvt.rn.f32.u32 	%f2592, %r5341;
	fma.rn.f32 	%f2593, %f2592, 0f2F800000, 0f2F000000;
	mul.f32 	%f2594, %f2593, %f2593;
	fma.rn.f32 	%f2595, %f2591, %f2591, %f2594;
	sqrt.rn.f32 	%f2596, %f2595;
	setp.le.f32 	%p437, %f2596, 0f3F800000;
	add.f32 	%f2597, %f2589, 0f3F800000;
	selp.f32 	%f2598, %f2597, %f2589, %p437;
	shr.u32 	%r5342, %r5522, 2;
	xor.b32  	%r5343, %r5342, %r5522;
	shl.b32 	%r5344, %r5518, 4;
	shl.b32 	%r5345, %r5343, 1;
	xor.b32  	%r5346, %r5344, %r5345;
	xor.b32  	%r5347, %r5346, %r5518;
	xor.b32  	%r5519, %r5347, %r5343;
	add.s32 	%r5348, %r5313, %r5519;
	add.s32 	%r5349, %r5348, 1812185;
	cvt.rn.f32.u32 	%f2599, %r5349;
	fma.rn.f32 	%f2600, %f2599, 0f2F800000, 0f2F000000;
	shr.u32 	%r5350, %r5312, 2;
	xor.b32  	%r5351, %r5350, %r5312;
	shl.b32 	%r5352, %r5519, 4;
	shl.b32 	%r5353, %r5351, 1;
	xor.b32  	%r5354, %r5353, %r5352;
	xor.b32  	%r5355, %r5354, %r5351;
	xor.b32  	%r5526, %r5355, %r5519;
	add.s32 	%r5356, %r5313, %r5526;
	add.s32 	%r5357, %r5356, 2174622;
	cvt.rn.f32.u32 	%f2601, %r5357;
	fma.rn.f32 	%f2602, %f2601, 0f2F800000, 0f2F000000;
	mul.f32 	%f2603, %f2602, %f2602;
	fma.rn.f32 	%f2604, %f2600, %f2600, %f2603;
	sqrt.rn.f32 	%f2605, %f2604;
	setp.le.f32 	%p438, %f2605, 0f3F800000;
	add.f32 	%f2606, %f2598, 0f3F800000;
	selp.f32 	%f2607, %f2606, %f2598, %p438;
	shr.u32 	%r5358, %r5322, 2;
	xor.b32  	%r5359, %r5358, %r5322;
	shl.b32 	%r5360, %r5526, 4;
	shl.b32 	%r5361, %r5359, 1;
	xor.b32  	%r5362, %r5360, %r5361;
	xor.b32  	%r5363, %r5362, %r5526;
	xor.b32  	%r5527, %r5363, %r5359;
	add.s32 	%r5364, %r5313, %r5527;
	add.s32 	%r5365, %r5364, 2537059;
	cvt.rn.f32.u32 	%f2608, %r5365;
	fma.rn.f32 	%f2609, %f2608, 0f2F800000, 0f2F000000;
	shr.u32 	%r5366, %r5331, 2;
	xor.b32  	%r5367, %r5366, %r5331;
	shl.b32 	%r5368, %r5527, 4;
	shl.b32 	%r5369, %r5367, 1;
	xor.b32  	%r5370, %r5369, %r5368;
	xor.b32  	%r5371, %r5370, %r5367;
	xor.b32  	%r5522, %r5371, %r5527;
	add.s32 	%r5372, %r5313, %r5522;
	add.s32 	%r5373, %r5372, 2899496;
	cvt.rn.f32.u32 	%f2610, %r5373;
	fma.rn.f32 	%f2611, %f2610, 0f2F800000, 0f2F000000;
	mul.f32 	%f2612, %f2611, %f2611;
	fma.rn.f32 	%f2613, %f2609, %f2609, %f2612;
	sqrt.rn.f32 	%f2614, %f2613;
	setp.le.f32 	%p439, %f2614, 0f3F800000;
	add.f32 	%f2615, %f2607, 0f3F800000;
	selp.f32 	%f2713, %f2615, %f2607, %p439;
	add.s32 	%r5517, %r5517, 2899496;
	add.s32 	%r5516, %r5516, 4;
	setp.ne.s32 	%p440, %r5516, 0;
	@%p440 bra 	$L__BB5_16;
	add.s32 	%r5523, %r5517, -638133224;
$L__BB5_18:
	setp.eq.s32 	%p441, %r48, 0;
	@%p441 bra 	$L__BB5_22;
	setp.eq.s32 	%p442, %r48, 1;
	shr.u32 	%r5374, %r5518, 2;
	xor.b32  	%r5375, %r5374, %r5518;
	shl.b32 	%r5376, %r5522, 4;
	shl.b32 	%r5377, %r5375, 1;
	xor.b32  	%r5378, %r5376, %r5377;
	xor.b32  	%r5379, %r5378, %r5522;
	xor.b32  	%r78, %r5379, %r5375;
	add.s32 	%r5380, %r5523, %r78;
	add.s32 	%r5381, %r5380, 362437;
	cvt.rn.f32.u32 	%f2616, %r5381;
	fma.rn.f32 	%f2617, %f2616, 0f2F800000, 0f2F000000;
	shr.u32 	%r5382, %r5519, 2;
	xor.b32  	%r5383, %r5382, %r5519;
	shl.b32 	%r5384, %r78, 4;
	shl.b32 	%r5385, %r5383, 1;
	xor.b32  	%r5386, %r5385, %r5384;
	xor.b32  	%r5387, %r5386, %r5383;
	xor.b32  	%r79, %r5387, %r78;
	add.s32 	%r5388, %r5523, %r79;
	add.s32 	%r5389, %r5388, 724874;
	cvt.rn.f32.u32 	%f2618, %r5389;
	fma.rn.f32 	%f2619, %f2618, 0f2F800000, 0f2F000000;
	mul.f32 	%f2620, %f2619, %f2619;
	fma.rn.f32 	%f2621, %f2617, %f2617, %f2620;
	sqrt.rn.f32 	%f2622, %f2621;
	setp.le.f32 	%p443, %f2622, 0f3F800000;
	add.f32 	%f2623, %f2713, 0f3F800000;
	selp.f32 	%f2713, %f2623, %f2713, %p443;
	@%p442 bra 	$L__BB5_22;
	setp.eq.s32 	%p444, %r48, 2;
	shr.u32 	%r5390, %r5526, 2;
	xor.b32  	%r5391, %r5390, %r5526;
	shl.b32 	%r5392, %r79, 4;
	shl.b32 	%r5393, %r5391, 1;
	xor.b32  	%r5394, %r5392, %r5393;
	xor.b32  	%r5395, %r5394, %r79;
	xor.b32  	%r5396, %r5395, %r5391;
	add.s32 	%r5397, %r5523, %r5396;
	add.s32 	%r5398, %r5397, 1087311;
	cvt.rn.f32.u32 	%f2624, %r5398;
	fma.rn.f32 	%f2625, %f2624, 0f2F800000, 0f2F000000;
	shr.u32 	%r5399, %r5527, 2;
	xor.b32  	%r5400, %r5399, %r5527;
	shl.b32 	%r5401, %r5396, 4;
	shl.b32 	%r5402, %r5400, 1;
	xor.b32  	%r5403, %r5402, %r5401;
	xor.b32  	%r5404, %r5403, %r5400;
	xor.b32  	%r80, %r5404, %r5396;
	add.s32 	%r5405, %r5523, %r80;
	add.s32 	%r5406, %r5405, 1449748;
	cvt.rn.f32.u32 	%f2626, %r5406;
	fma.rn.f32 	%f2627, %f2626, 0f2F800000, 0f2F000000;
	mul.f32 	%f2628, %f2627, %f2627;
	fma.rn.f32 	%f2629, %f2625, %f2625, %f2628;
	sqrt.rn.f32 	%f2630, %f2629;
	setp.le.f32 	%p445, %f2630, 0f3F800000;
	add.f32 	%f2631, %f2713, 0f3F800000;
	selp.f32 	%f2713, %f2631, %f2713, %p445;
	@%p444 bra 	$L__BB5_22;
	shr.u32 	%r5407, %r5522, 2;
	xor.b32  	%r5408, %r5407, %r5522;
	shl.b32 	%r5409, %r80, 4;
	shl.b32 	%r5410, %r5408, 1;
	xor.b32  	%r5411, %r5409, %r5410;
	xor.b32  	%r5412, %r5411, %r80;
	xor.b32  	%r5413, %r5412, %r5408;
	add.s32 	%r5414, %r5523, %r5413;
	add.s32 	%r5415, %r5414, 1812185;
	cvt.rn.f32.u32 	%f2632, %r5415;
	fma.rn.f32 	%f2633, %f2632, 0f2F800000, 0f2F000000;
	shr.u32 	%r5416, %r78, 2;
	xor.b32  	%r5417, %r5416, %r78;
	shl.b32 	%r5418, %r5413, 4;
	shl.b32 	%r5419, %r5417, 1;
	xor.b32  	%r5420, %r5419, %r5418;
	xor.b32  	%r5421, %r5420, %r5417;
	xor.b32  	%r5422, %r5421, %r5413;
	add.s32 	%r5423, %r5523, %r5422;
	add.s32 	%r5424, %r5423, 2174622;
	cvt.rn.f32.u32 	%f2634, %r5424;
	fma.rn.f32 	%f2635, %f2634, 0f2F800000, 0f2F000000;
	mul.f32 	%f2636, %f2635, %f2635;
	fma.rn.f32 	%f2637, %f2633, %f2633, %f2636;
	sqrt.rn.f32 	%f2638, %f2637;
	setp.le.f32 	%p446, %f2638, 0f3F800000;
	add.f32 	%f2639, %f2713, 0f3F800000;
	selp.f32 	%f2713, %f2639, %f2713, %p446;
$L__BB5_22:
	mul.f32 	%f2640, %f2713, 0f40800000;
	div.rn.f32 	%f2641, %f2640, %f12;
	add.f32 	%f2718, %f2718, %f2641;
	add.s32 	%r5531, %r5531, 256;
	setp.lt.s32 	%p447, %r5531, %r6;
	@%p447 bra 	$L__BB5_14;
	bra.uni 	$L__BB5_28;
$L__BB5_23:
	mov.f32 	%f2574, 0f00000000;
	div.rn.f32 	%f23, %f2574, %f12;
	not.b32 	%r5293, %r5531;
	add.s32 	%r5294, %r5293, %r5;
	sub.s32 	%r82, %r5294, %r5198;
	shr.u32 	%r5295, %r5294, 8;
	add.s32 	%r83, %r5295, 1;
	and.b32  	%r5296, %r5294, 768;
	setp.eq.s32 	%p431, %r5296, 768;
	@%p431 bra 	$L__BB5_26;
	and.b32  	%r84, %r83, 3;
	mov.b32 	%r5530, 0;
$L__BB5_25:
	.pragma "nounroll";
	add.f32 	%f2718, %f2718, %f23;
	add.s32 	%r5531, %r5531, 256;
	add.s32 	%r5530, %r5530, 1;
	setp.ne.s32 	%p432, %r5530, %r84;
	@%p432 bra 	$L__BB5_25;
$L__BB5_26:
	setp.lt.u32 	%p433, %r82, 768;
	@%p433 bra 	$L__BB5_28;
$L__BB5_27:
	add.f32 	%f2575, %f2718, %f23;
	add.f32 	%f2576, %f2575, %f23;
	add.f32 	%f2577, %f2576, %f23;
	add.f32 	%f2718, %f2577, %f23;
	add.s32 	%r5531, %r5531, 1024;
	setp.lt.s32 	%p434, %r5531, %r6;
	@%p434 bra 	$L__BB5_27;
$L__BB5_28:
	setp.lt.s32 	%p448, %r6, 256;
	@%p448 bra 	$L__BB5_33;
	// begin inline asm
	mov.u32 %r5463, %laneid;
	// end inline asm
	mov.b32 	%r5465, %f2718;
	mov.b32 	%r5466, 1;
	mov.b32 	%r5487, 31;
	mov.b32 	%r5488, -1;
	// begin inline asm
	shfl.sync.down.b32 %r5464, %r5465, %r5466, %r5487, %r5488;
	// end inline asm
	setp.gt.s32 	%p464, %r5463, 30;
	mov.b32 	%f2676, %r5464;
	add.f32 	%f2677, %f2718, %f2676;
	selp.f32 	%f2678, %f2718, %f2677, %p464;
	mov.b32 	%r5470, %f2678;
	mov.b32 	%r5471, 2;
	// begin inline asm
	shfl.sync.down.b32 %r5469, %r5470, %r5471, %r5487, %r5488;
	// end inline asm
	setp.gt.s32 	%p465, %r5463, 29;
	mov.b32 	%f2679, %r5469;
	add.f32 	%f2680, %f2678, %f2679;
	selp.f32 	%f2681, %f2678, %f2680, %p465;
	mov.b32 	%r5475, %f2681;
	mov.b32 	%r5476, 4;
	// begin inline asm
	shfl.sync.down.b32 %r5474, %r5475, %r5476, %r5487, %r5488;
	// end inline asm
	setp.gt.s32 	%p466, %r5463, 27;
	mov.b32 	%f2682, %r5474;
	add.f32 	%f2683, %f2681, %f2682;
	selp.f32 	%f2684, %f2681, %f2683, %p466;
	mov.b32 	%r5480, %f2684;
	mov.b32 	%r5481, 8;
	// begin inline asm
	shfl.sync.down.b32 %r5479, %r5480, %r5481, %r5487, %r5488;
	// end inline asm
	setp.gt.s32 	%p467, %r5463, 23;
	mov.b32 	%f2685, %r5479;
	add.f32 	%f2686, %f2684, %f2685;
	selp.f32 	%f2687, %f2684, %f2686, %p467;
	mov.b32 	%r5485, %f2687;
	mov.b32 	%r5486, 16;
	// begin inline asm
	shfl.sync.down.b32 %r5484, %r5485, %r5486, %r5487, %r5488;
	// end inline asm
	setp.gt.s32 	%p468, %r5463, 15;
	mov.b32 	%f2688, %r5484;
	add.f32 	%f31, %f2687, %f2688;
	selp.f32 	%f2890, %f2687, %f31, %p468;
	setp.ne.s32 	%p469, %r5463, 0;
	@%p469 bra 	$L__BB5_31;
	shr.u32 	%r5489, %r7, 3;
	and.b32  	%r5490, %r5489, 124;
	mov.u32 	%r5491, _ZZN3cub18CUB_300001_SM_10006detail6reduce18DeviceReduceKernelINS2_10policy_hubIfyN4cuda3std3__44plusIfEEE10Policy1000EN6thrust24THRUST_300001_SM_1000_NS17counting_iteratorIiNSD_11use_defaultESF_SF_EEyS9_f11estimate_piEEvT0_PT3_T1_NS0_13GridEvenShareISL_EET2_T4_E12temp_storage;
	add.s32 	%r5492, %r5491, %r5490;
	st.shared.f32 	[%r5492+8], %f31;
$L__BB5_31:
	bar.sync 	0;
	setp.ne.s32 	%p470, %r7, 0;
	@%p470 bra 	$L__BB5_291;
	ld.shared.f32 	%f2689, [_ZZN3cub18CUB_300001_SM_10006detail6reduce18DeviceReduceKernelINS2_10policy_hubIfyN4cuda3std3__44plusIfEEE10Policy1000EN6thrust24THRUST_300001_SM_1000_NS17counting_iteratorIiNSD_11use_defaultESF_SF_EEyS9_f11estimate_piEEvT0_PT3_T1_NS0_13GridEvenShareISL_EET2_T4_E12temp_storage+12];
	add.f32 	%f2690, %f2890, %f2689;
	ld.shared.f32 	%f2691, [_ZZN3cub18CUB_300001_SM_10006detail6reduce18DeviceReduceKernelINS2_10policy_hubIfyN4cuda3std3__44plusIfEEE10Policy1000EN6thrust24THRUST_300001_SM_1000_NS17counting_iteratorIiNSD_11use_defaultESF_SF_EEyS9_f11estimate_piEEvT0_PT3_T1_NS0_13GridEvenShareISL_EET2_T4_E12temp_storage+16];
	add.f32 	%f2692, %f2690, %f2691;
	ld.shared.f32 	%f2693, [_ZZN3cub18CUB_300001_SM_10006detail6reduce18DeviceReduceKernelINS2_10policy_hubIfyN4cuda3std3__44plusIfEEE10Policy1000EN6thrust24THRUST_300001_SM_1000_NS17counting_iteratorIiNSD_11use_defaultESF_SF_EEyS9_f11estimate_piEEvT0_PT3_T1_NS0_13GridEvenShareISL_EET2_T4_E12temp_storage+20];
	add.f32 	%f2694, %f2692, %f2693;
	ld.shared.f32 	%f2695, [_ZZN3cub18CUB_300001_SM_10006detail6reduce18DeviceReduceKernelINS2_10policy_hubIfyN4cuda3std3__44plusIfEEE10Policy1000EN6thrust24THRUST_300001_SM_1000_NS17counting_iteratorIiNSD_11use_defaultESF_SF_EEyS9_f11estimate_piEEvT0_PT3_T1_NS0_13GridEvenShareISL_EET2_T4_E12temp_storage+24];
	add.f32 	%f2696, %f2694, %f2695;
	ld.shared.f32 	%f2697, [_ZZN3cub18CUB_300001_SM_10006detail6reduce18DeviceReduceKernelINS2_10policy_hubIfyN4cuda3std3__44plusIfEEE10Policy1000EN6thrust24THRUST_300001_SM_1000_NS17counting_iteratorIiNSD_11use_defaultESF_SF_EEyS9_f11estimate_piEEvT0_PT3_T1_NS0_13GridEvenShareISL_EET2_T4_E12temp_storage+28];
	add.f32 	%f2698, %f2696, %f2697;
	ld.shared.f32 	%f2699, [_ZZN3cub18CUB_300001_SM_10006detail6reduce18DeviceReduceKernelINS2_10policy_hubIfyN4cuda3std3__44plusIfEEE10Policy1000EN6thrust24THRUST_300001_SM_1000_NS17counting_iteratorIiNSD_11use_defaultESF_SF_EEyS9_f11estimate_piEEvT0_PT3_T1_NS0_13GridEvenShareISL_EET2_T4_E12temp_storage+32];
	add.f32 	%f2700, %f2698, %f2699;
	ld.shared.f32 	%f2701, [_ZZN3cub18CUB_300001_SM_10006detail6reduce18DeviceReduceKernelINS2_10policy_hubIfyN4cuda3std3__44plusIfEEE10Policy1000EN6thrust24THRUST_300001_SM_1000_NS17counting_iteratorIiNSD_11use_defaultESF_SF_EEyS9_f11estimate_piEEvT0_PT3_T1_NS0_13GridEvenShareISL_EET2_T4_E12temp_storage+36];
	add.f32 	%f2890, %f2700, %f2701;
	bra.uni 	$L__BB5_291;
$L__BB5_33:
	// begin inline asm
	mov.u32 %r5425, %laneid;
	// end inline asm
	and.b32  	%r5451, %r7, 992;
	add.s32 	%r5452, %r5451, 32;
	setp.gt.s32 	%p449, %r5452, %r6;
	not.b32 	%r5453, %r5451;
	add.s32 	%r5454, %r6, %r5453;
	selp.b32 	%r5449, %r5454, 31, %p449;
	mov.b32 	%r5427, %f2718;
	mov.b32 	%r5428, 1;
	mov.b32 	%r5450, -1;
	// begin inline asm
	shfl.sync.down.b32 %r5426, %r5427, %r5428, %r5449, %r5450;
	// end inline asm
	setp.lt.s32 	%p450, %r5425, %r5449;
	mov.b32 	%f2642, %r5426;
	add.f32 	%f2643, %f2718, %f2642;
	selp.f32 	%f2644, %f2643, %f2718, %p450;
	mov.b32 	%r5432, %f2644;
	mov.b32 	%r5433, 2;
	// begin inline asm
	shfl.sync.down.b32 %r5431, %r5432, %r5433, %r5449, %r5450;
	// end inline asm
	add.s32 	%r5455, %r5425, 2;
	setp.gt.s32 	%p451, %r5455, %r5449;
	mov.b32 	%f2645, %r5431;
	add.f32 	%f2646, %f2644, %f2645;
	selp.f32 	%f2647, %f2644, %f2646, %p451;
	mov.b32 	%r5437, %f2647;
	mov.b32 	%r5438, 4;
	// begin inline asm
	shfl.sync.down.b32 %r5436, %r5437, %r5438, %r5449, %r5450;
	// end inline asm
	add.s32 	%r5456, %r5425, 4;
	setp.gt.s32 	%p452, %r5456, %r5449;
	mov.b32 	%f2648, %r5436;
	add.f32 	%f2649, %f2647, %f2648;
	selp.f32 	%f2650, %f2647, %f2649, %p452;
	mov.b32 	%r5442, %f2650;
	mov.b32 	%r5443, 8;
	// begin inline asm
	shfl.sync.down.b32 %r5441, %r5442, %r5443, %r5449, %r5450;
	// end inline asm
	add.s32 	%r5457, %r5425, 8;
	setp.gt.s32 	%p453, %r5457, %r5449;
	mov.b32 	%f2651, %r5441;
	add.f32 	%f2652, %f2650, %f2651;
	selp.f32 	%f2653, %f2650, %f2652, %p453;
	mov.b32 	%r5447, %f2653;
	mov.b32 	%r5448, 16;
	// begin inline asm
	shfl.sync.down.b32 %r5446, %r5447, %r5448, %r5449, %r5450;
	// end inline asm
	add.s32 	%r5458, %r5425, 16;
	setp.gt.s32 	%p454, %r5458, %r5449;
	mov.b32 	%f2654, %r5446;
	add.f32 	%f2655, %f2653, %f2654;
	selp.f32 	%f2890, %f2653, %f2655, %p454;
	setp.ne.s32 	%p455, %r5425, 0;
	@%p455 bra 	$L__BB5_35;
	shr.u32 	%r5459, %r7, 3;
	and.b32  	%r5460, %r5459, 124;
	mov.u32 	%r5461, _ZZN3cub18CUB_300001_SM_10006detail6reduce18DeviceReduceKernelINS2_10policy_hubIfyN4cuda3std3__44plusIfEEE10Policy1000EN6thrust24THRUST_300001_SM_1000_NS17counting_iteratorIiNSD_11use_defaultESF_SF_EEyS9_f11estimate_piEEvT0_PT3_T1_NS0_13GridEvenShareISL_EET2_T4_E12temp_storage;
	add.s32 	%r5462, %r5461, %r5460;
	st.shared.f32 	[%r5462+8], %f2890;
$L__BB5_35:
	bar.sync 	0;
	setp.ne.s32 	%p456, %r7, 0;
	@%p456 bra 	$L__BB5_291;
	setp.gt.s32 	%p457, %r6, 32;
	ld.shared.f32 	%f2656, [_ZZN3cub18CUB_300001_SM_10006detail6reduce18DeviceReduceKernelINS2_10policy_hubIfyN4cuda3std3__44plusIfEEE10Policy1000EN6thrust24THRUST_300001_SM_1000_NS17counting_iteratorIiNSD_11use_defaultESF_SF_EEyS9_f11estimate_piEEvT0_PT3_T1_NS0_13GridEvenShareISL_EET2_T4_E12temp_storage+12];
	add.f32 	%f2657, %f2890, %f2656;
	selp.f32 	%f2658, %f2657, %f2890, %p457;
	setp.gt.s32 	%p458, %r6, 64;
	ld.shared.f32 	%f2659, [_ZZN3cub18CUB_300001_SM_10006detail6reduce18DeviceReduceKernelINS2_10policy_hubIfyN4cuda3std3__44plusIfEEE10Policy1000EN6thrust24THRUST_300001_SM_1000_NS17counting_iteratorIiNSD_11use_defaultESF_SF_EEyS9_f11estimate_piEEvT0_PT3_T1_NS0_13GridEvenShareISL_EET2_T4_E12temp_storage+16];
	add.f32 	%f2660, %f2659, %f2658;
	selp.f32 	%f2661, %f2660, %f2658, %p458;
	setp.gt.s32 	%p459, %r6, 96;
	ld.shared.f32 	%f2662, [_ZZN3cub18CUB_300001_SM_10006detail6reduce18DeviceReduceKernelINS2_10policy_hubIfyN4cuda3std3__44plusIfEEE10Policy1000EN6thrust24THRUST_300001_SM_1000_NS17counting_iteratorIiNSD_11use_defaultESF_SF_EEyS9_f11estimate_piEEvT0_PT3_T1_NS0_13GridEvenShareISL_EET2_T4_E12temp_storage+20];
	add.f32 	%f2663, %f2662, %f2661;
	selp.f32 	%f2664, %f2663, %f2661, %p459;
	setp.gt.s32 	%p460, %r6, 128;
	ld.shared.f32 	%f2665, [_ZZN3cub18CUB_300001_SM_10006detail6reduce18DeviceReduceKernelINS2_10policy_hubIfyN4cuda3std3__44plusIfEEE10Policy1000EN6thrust24THRUST_300001_SM_1000_NS17counting_iteratorIiNSD_11use_defaultESF_SF_EEyS9_f11estimate_piEEvT0_PT3_T1_NS0_13GridEvenShareISL_EET2_T4_E12temp_storage+24];
	add.f32 	%f2666, %f2665, %f2664;
	selp.f32 	%f2667, %f2666, %f2664, %p460;
	setp.gt.s32 	%p461, %r6, 160;
	ld.shared.f32 	%f2668, [_ZZN3cub18CUB_300001_SM_10006detail6reduce18DeviceReduceKernelINS2_10policy_hubIfyN4cuda3std3__44plusIfEEE10Policy1000EN6thrust24THRUST_300001_SM_1000_NS17counting_iteratorIiNSD_11use_defaultESF_SF_EEyS9_f11estimate_piEEvT0_PT3_T1_NS0_13GridEvenShareISL_EET2_T4_E12temp_storage+28];
	add.f32 	%f2669, %f2668, %f2667;
	selp.f32 	%f2670, %f2669, %f2667, %p461;
	setp.gt.s32 	%p462, %r6, 192;
	ld.shared.f32 	%f2671, [_ZZN3cub18CUB_300001_SM_10006detail6reduce18DeviceReduceKernelINS2_10policy_hubIfyN4cuda3std3__44plusIfEEE10Policy1000EN6thrust24THRUST_300001_SM_1000_NS17counting_iteratorIiNSD_11use_defaultESF_SF_EEyS9_f11estimate_piEEvT0_PT3_T1_NS0_13GridEvenShareISL_EET2_T4_E12temp_storage+32];
	add.f32 	%f2672, %f2671, %f2670;
	selp.f32 	%f2673, %f2672, %f2670, %p462;
	setp.gt.s32 	%p463, %r6, 224;
	ld.shared.f32 	%f2674, [_ZZN3cub18CUB_300001_SM_10006detail6reduce18DeviceReduceKernelINS2_10policy_hubIfyN4cuda3std3__44plusIfEEE10Policy1000EN6thrust24THRUST_300001_SM_1000_NS17counting_iteratorIiNSD_11use_defaultESF_SF_EEyS9_f11estimate_piEEvT0_PT3_T1_NS0_13GridEvenShareISL_EET2_T4_E12temp_storage+36];
	add.f32 	%f2675, %f2674, %f2673;
	selp.f32 	%f2890, %f2675, %f2673, %p463;
	bra.uni 	$L__BB5_291;
$L__BB5_37:
	cvt.u32.u64 	%r1025, %rd3;
	mov.u32 	%r92, %tid.x;
	add.s32 	%r1026, %r1025, %r92;
	add.s32 	%r93, %r1026, %r2;
	setp.lt.s32 	%p2, %r3, 1;
	cvt.rn.f32.s32 	%f36, %r3;
	@%p2 bra 	$L__BB5_151;
	add.s32 	%r94, %r3, -1;
	xor.b32  	%r1029, %r93, -1429050551;
	mul.lo.s32 	%r1030, %r1029, 1099087573;
	add.s32 	%r5545, %r1030, 5783321;
	xor.b32  	%r5542, %r1030, 362436069;
	add.s32 	%r5541, %r1030, 123456789;
	add.s32 	%r5540, %r1030, -638133224;
	and.b32  	%r99, %r3, 3;
	setp.lt.u32 	%p3, %r94, 3;
	mov.b32 	%r5544, -589760388;
	mov.b32 	%r5543, -123459836;
	mov.f32 	%f2722, 0f00000000;
	@%p3 bra 	$L__BB5_41;
	and.b32  	%r100, %r3, 2147483644;
	mov.b32 	%r5539, 0;
	mov.b32 	%r5544, -589760388;
	mov.b32 	%r5543, -123459836;
	mov.f32 	%f2722, 0f00000000;
$L__BB5_40:
	shr.u32 	%r1034, %r5541, 2;
	xor.b32  	%r1035, %r1034, %r5541;
	shl.b32 	%r1036, %r5545, 4;
	shl.b32 	%r1037, %r1035, 1;
	xor.b32  	%r1038, %r1036, %r1037;
	xor.b32  	%r1039, %r1038, %r5545;
	xor.b32  	%r1040, %r1039, %r1035;
	add.s32 	%r1041, %r5540, %r1040;
	add.s32 	%r1042, %r1041, 362437;
	cvt.rn.f32.u32 	%f417, %r1042;
	fma.rn.f32 	%f418, %f417, 0f2F800000, 0f2F000000;
	shr.u32 	%r1043, %r5542, 2;
	xor.b32  	%r1044, %r1043, %r5542;
	shl.b32 	%r1045, %r1040, 4;
	shl.b32 	%r1046, %r1044, 1;
	xor.b32  	%r1047, %r1046, %r1045;
	xor.b32  	%r1048, %r1047, %r1044;
	xor.b32  	%r1049, %r1048, %r1040;
	add.s32 	%r1050, %r5540, %r1049;
	add.s32 	%r1051, %r1050, 724874;
	cvt.rn.f32.u32 	%f419, %r1051;
	fma.rn.f32 	%f420, %f419, 0f2F800000, 0f2F000000;
	mul.f32 	%f421, %f420, %f420;
	fma.rn.f32 	%f422, %f418, %f418, %f421;
	sqrt.rn.f32 	%f423, %f422;
	setp.le.f32 	%p4, %f423, 0f3F800000;
	add.f32 	%f424, %f2722, 0f3F800000;
	selp.f32 	%f425, %f424, %f2722, %p4;
	shr.u32 	%r1052, %r5543, 2;
	xor.b32  	%r1053, %r1052, %r5543;
	shl.b32 	%r1054, %r1049, 4;
	shl.b32 	%r1055, %r1053, 1;
	xor.b32  	%r1056, %r1054, %r1055;
	xor.b32  	%r1057, %r1056, %r1049;
	xor.b32  	%r1058, %r1057, %r1053;
	add.s32 	%r1059, %r5540, %r1058;
	add.s32 	%r1060, %r1059, 1087311;
	cvt.rn.f32.u32 	%f426, %r1060;
	fma.rn.f32 	%f427, %f426, 0f2F800000, 0f2F000000;
	shr.u32 	%r1061, %r5544, 2;
	xor.b32  	%r1062, %r1061, %r5544;
	shl.b32 	%r1063, %r1058, 4;
	shl.b32 	%r1064, %r1062, 1;
	xor.b32  	%r1065, %r1064, %r1063;
	xor.b32  	%r1066, %r1065, %r1062;
	xor.b32  	%r5541, %r1066, %r1058;
	add.s32 	%r1067, %r5540, %r5541;
	add.s32 	%r1068, %r1067, 1449748;
	cvt.rn.f32.u32 	%f428, %r1068;
	fma.rn.f32 	%f429, %f428, 0f2F800000, 0f2F000000;
	mul.f32 	%f430, %f429, %f429;
	fma.rn.f32 	%f431, %f427, %f427, %f430;
	sqrt.rn.f32 	%f432, %f431;
	setp.le.f32 	%p5, %f432, 0f3F800000;
	add.f32 	%f433, %f425, 0f3F800000;
	selp.f32 	%f434, %f433, %f425, %p5;
	shr.u32 	%r1069, %r5545, 2;
	xor.b32  	%r1070, %r1069, %r5545;
	shl.b32 	%r1071, %r5541, 4;
	shl.b32 	%r1072, %r1070, 1;
	xor.b32  	%r1073, %r1071, %r1072;
	xor.b32  	%r1074, %r1073, %r5541;
	xor.b32  	%r5542, %r1074, %r1070;
	add.s32 	%r1075, %r5540, %r5542;
	add.s32 	%r1076, %r1075, 1812185;
	cvt.rn.f32.u32 	%f435, %r1076;
	fma.rn.f32 	%f436, %f435, 0f2F800000, 0f2F000000;
	shr.u32 	%r1077, %r1040, 2;
	xor.b32  	%r1078, %r1077, %r1040;
	shl.b32 	%r1079, %r5542, 4;
	shl.b32 	%r1080, %r1078, 1;
	xor.b32  	%r1081, %r1080, %r1079;
	xor.b32  	%r1082, %r1081, %r1078;
	xor.b32  	%r5543, %r1082, %r5542;
	add.s32 	%r1083, %r5540, %r5543;
	add.s32 	%r1084, %r1083, 2174622;
	cvt.rn.f32.u32 	%f437, %r1084;
	fma.rn.f32 	%f438, %f437, 0f2F800000, 0f2F000000;
	mul.f32 	%f439, %f438, %f438;
	fma.rn.f32 	%f440, %f436, %f436, %f439;
	sqrt.rn.f32 	%f441, %f440;
	setp.le.f32 	%p6, %f441, 0f3F800000;
	add.f32 	%f442, %f434, 0f3F800000;
	selp.f32 	%f443, %f442, %f434, %p6;
	shr.u32 	%r1085, %r1049, 2;
	xor.b32  	%r1086, %r1085, %r1049;
	shl.b32 	%r1087, %r5543, 4;
	shl.b32 	%r1088, %r1086, 1;
	xor.b32  	%r1089, %r1087, %r1088;
	xor.b32  	%r1090, %r1089, %r5543;
	xor.b32  	%r5544, %r1090, %r1086;
	add.s32 	%r1091, %r5540, %r5544;
	add.s32 	%r1092, %r1091, 2537059;
	cvt.rn.f32.u32 	%f444, %r1092;
	fma.rn.f32 	%f445, %f444, 0f2F800000, 0f2F000000;
	shr.u32 	%r1093, %r1058, 2;
	xor.b32  	%r1094, %r1093, %r1058;
	shl.b32 	%r1095, %r5544, 4;
	shl.b32 	%r1096, %r1094, 1;
	xor.b32  	%r1097, %r1096, %r1095;
	xor.b32  	%r1098, %r1097, %r1094;
	xor.b32  	%r5545, %r1098, %r5544;
	add.s32 	%r5540, %r5540, 2899496;
	add.s32 	%r1099, %r5545, %r5540;
	cvt.rn.f32.u32 	%f446, %r1099;
	fma.rn.f32 	%f447, %f446, 0f2F800000, 0f2F000000;
	mul.f32 	%f448, %f447, %f447;
	fma.rn.f32 	%f449, %f445, %f445, %f448;
	sqrt.rn.f32 	%f450, %f449;
	setp.le.f32 	%p7, %f450, 0f3F800000;
	add.f32 	%f451, %f443, 0f3F800000;
	selp.f32 	%f2722, %f451, %f443, %p7;
	add.s32 	%r5539, %r5539, 4;
	setp.ne.s32 	%p8, %r5539, %r100;
	@%p8 bra 	$L__BB5_40;
$L__BB5_41:
	setp.eq.s32 	%p9, %r99, 0;
	@%p9 bra 	$L__BB5_45;
	shr.u32 	%r1100, %r5541, 2;
	xor.b32  	%r1101, %r1100, %r5541;
	shl.b32 	%r1102, %r5545, 4;
	shl.b32 	%r1103, %r1101, 1;
	xor.b32  	%r1104, %r1102, %r1103;
	xor.b32  	%r1105, %r1104, %r5545;
	xor.b32  	%r121, %r1105, %r1101;
	add.s32 	%r1106, %r5540, %r121;
	add.s32 	%r1107, %r1106, 362437;
	cvt.rn.f32.u32 	%f452, %r1107;
	fma.rn.f32 	%f453, %f452, 0f2F800000, 0f2F000000;
	shr.u32 	%r1108, %r5542, 2;
	xor.b32  	%r1109, %r1108, %r5542;
	shl.b32 	%r1110, %r121, 4;
	shl.b32 	%r1111, %r1109, 1;
	xor.b32  	%r1112, %r1111, %r1110;
	xor.b32  	%r1113, %r1112, %r1109;
	xor.b32  	%r122, %r1113, %r121;
	add.s32 	%r1114, %r5540, %r122;
	add.s32 	%r1115, %r1114, 724874;
	cvt.rn.f32.u32 	%f454, %r1115;
	fma.rn.f32 	%f455, %f454, 0f2F800000, 0f2F000000;
	mul.f32 	%f456, %f455, %f455;
	fma.rn.f32 	%f457, %f453, %f453, %f456;
	sqrt.rn.f32 	%f458, %f457;
	setp.le.f32 	%p10, %f458, 0f3F800000;
	add.f32 	%f459, %f2722, 0f3F800000;
	selp.f32 	%f2722, %f459, %f2722, %p10;
	setp.eq.s32 	%p11, %r99, 1;
	@%p11 bra 	$L__BB5_45;
	shr.u32 	%r1116, %r5543, 2;
	xor.b32  	%r1117, %r1116, %r5543;
	shl.b32 	%r1118, %r122, 4;
	shl.b32 	%r1119, %r1117, 1;
	xor.b32  	%r1120, %r1118, %r1119;
	xor.b32  	%r1121, %r1120, %r122;
	xor.b32  	%r1122, %r1121, %r1117;
	add.s32 	%r1123, %r5540, %r1122;
	add.s32 	%r1124, %r1123, 1087311;
	cvt.rn.f32.u32 	%f460, %r1124;
	fma.rn.f32 	%f461, %f460, 0f2F800000, 0f2F000000;
	shr.u32 	%r1125, %r5544, 2;
	xor.b32  	%r1126, %r1125, %r5544;
	shl.b32 	%r1127, %r1122, 4;
	shl.b32 	%r1128, %r1126, 1;
	xor.b32  	%r1129, %r1128, %r1127;
	xor.b32  	%r1130, %r1129, %r1126;
	xor.b32  	%r123, %r1130, %r1122;
	add.s32 	%r1131, %r5540, %r123;
	add.s32 	%r1132, %r1131, 1449748;
	cvt.rn.f32.u32 	%f462, %r1132;
	fma.rn.f32 	%f463, %f462, 0f2F800000, 0f2F000000;
	mul.f32 	%f464, %f463, %f463;
	fma.rn.f32 	%f465, %f461, %f461, %f464;
	sqrt.rn.f32 	%f466, %f465;
	setp.le.f32 	%p12, %f466, 0f3F800000;
	add.f32 	%f467, %f2722, 0f3F800000;
	selp.f32 	%f2722, %f467, %f2722, %p12;
	setp.eq.s32 	%p13, %r99, 2;
	@%p13 bra 	$L__BB5_45;
	shr.u32 	%r1133, %r5545, 2;
	xor.b32  	%r1134, %r1133, %r5545;
	shl.b32 	%r1135, %r123, 4;
	shl.b32 	%r1136, %r1134, 1;
	xor.b32  	%r1137, %r1135, %r1136;
	xor.b32  	%r1138, %r1137, %r123;
	xor.b32  	%r1139, %r1138, %r1134;
	add.s32 	%r1140, %r5540, %r1139;
	add.s32 	%r1141, %r1140, 1812185;
	cvt.rn.f32.u32 	%f468, %r1141;
	fma.rn.f32 	%f469, %f468, 0f2F800000, 0f2F000000;
	shr.u32 	%r1142, %r121, 2;
	xor.b32  	%r1143, %r1142, %r121;
	shl.b32 	%r1144, %r1139, 4;
	shl.b32 	%r1145, %r1143, 1;
	xor.b32  	%r1146, %r1145, %r1144;
	xor.b32  	%r1147, %r1146, %r1143;
	xor.b32  	%r1148, %r1147, %r1139;
	add.s32 	%r1149, %r5540, %r1148;
	add.s32 	%r1150, %r1149, 2174622;
	cvt.rn.f32.u32 	%f470, %r1150;
	fma.rn.f32 	%f471, %f470, 0f2F800000, 0f2F000000;
	mul.f32 	%f472, %f471, %f471;
	fma.rn.f32 	%f473, %f469, %f469, %f472;
	sqrt.rn.f32 	%f474, %f473;
	setp.le.f32 	%p14, %f474, 0f3F800000;
	add.f32 	%f475, %f2722, 0f3F800000;
	selp.f32 	%f2722, %f475, %f2722, %p14;
$L__BB5_45:
	setp.lt.u32 	%p15, %r94, 3;
	mul.f32 	%f45, %f2722, 0f40800000;
	add.s32 	%r1153, %r93, 256;
	xor.b32  	%r1154, %r1153, -1429050551;
	mul.lo.s32 	%r1155, %r1154, 1099087573;
	add.s32 	%r5558, %r1155, 5783321;
	xor.b32  	%r5555, %r1155, 362436069;
	add.s32 	%r5554, %r1155, 123456789;
	add.s32 	%r5553, %r1155, -638133224;
	mov.b32 	%r5557, -589760388;
	mov.b32 	%r5556, -123459836;
	mov.f32 	%f2726, 0f00000000;
	@%p15 bra 	$L__BB5_48;
	and.b32  	%r128, %r3, 2147483644;
	mov.b32 	%r5552, 0;
	mov.b32 	%r5557, -589760388;
	mov.b32 	%r5556, -123459836;
	mov.f32 	%f2726, 0f00000000;
$L__BB5_47:
	shr.u32 	%r1159, %r5554, 2;
	xor.b32  	%r1160, %r1159, %r5554;
	shl.b32 	%r1161, %r5558, 4;
	shl.b32 	%r1162, %r1160, 1;
	xor.b32  	%r1163, %r1161, %r1162;
	xor.b32  	%r1164, %r1163, %r5558;
	xor.b32  	%r1165, %r1164, %r1160;
	add.s32 	%r1166, %r5553, %r1165;
	add.s32 	%r1167, %r1166, 362437;
	cvt.rn.f32.u32 	%f479, %r1167;
	fma.rn.f32 	%f480, %f479, 0f2F800000, 0f2F000000;
	shr.u32 	%r1168, %r5555, 2;
	xor.b32  	%r1169, %r1168, %r5555;
	shl.b32 	%r1170, %r1165, 4;
	shl.b32 	%r1171, %r1169, 1;
	xor.b32  	%r1172, %r1171, %r1170;
	xor.b32  	%r1173, %r1172, %r1169;
	xor.b32  	%r1174, %r1173, %r1165;
	add.s32 	%r1175, %r5553, %r1174;
	add.s32 	%r1176, %r1175, 724874;
	cvt.rn.f32.u32 	%f481, %r1176;
	fma.rn.f32 	%f482, %f481, 0f2F800000, 0f2F000000;
	mul.f32 	%f483, %f482, %f482;
	fma.rn.f32 	%f484, %f480, %f480, %f483;
	sqrt.rn.f32 	%f485, %f484;
	setp.le.f32 	%p16, %f485, 0f3F800000;
	add.f32 	%f486, %f2726, 0f3F800000;
	selp.f32 	%f487, %f486, %f2726, %p16;
	shr.u32 	%r1177, %r5556, 2;
	xor.b32  	%r1178, %r1177, %r5556;
	shl.b32 	%r1179, %r1174, 4;
	shl.b32 	%r1180, %r1178, 1;
	xor.b32  	%r1181, %r1179, %r1180;
	xor.b32  	%r1182, %r1181, %r1174;
	xor.b32  	%r1183, %r1182, %r1178;
	add.s32 	%r1184, %r5553, %r1183;
	add.s32 	%r1185, %r1184, 1087311;
	cvt.rn.f32.u32 	%f488, %r1185;
	fma.rn.f32 	%f489, %f488, 0f2F800000, 0f2F000000;
	shr.u32 	%r1186, %r5557, 2;
	xor.b32  	%r1187, %r1186, %r5557;
	shl.b32 	%r1188, %r1183, 4;
	shl.b32 	%r1189, %r1187, 1;
	xor.b32  	%r1190, %r1189, %r1188;
	xor.b32  	%r1191, %r1190, %r1187;
	xor.b32  	%r5554, %r1191, %r1183;
	add.s32 	%r1192, %r5553, %r5554;
	add.s32 	%r1193, %r1192, 1449748;
	cvt.rn.f32.u32 	%f490, %r1193;
	fma.rn.f32 	%f491, %f490, 0f2F800000, 0f2F000000;
	mul.f32 	%f492, %f491, %f491;
	fma.rn.f32 	%f493, %f489, %f489, %f492;
	sqrt.rn.f32 	%f494, %f493;
	setp.le.f32 	%p17, %f494, 0f3F800000;
	add.f32 	%f495, %f487, 0f3F800000;
	selp.f32 	%f496, %f495, %f487, %p17;
	shr.u32 	%r1194, %r5558, 2;
	xor.b32  	%r1195, %r1194, %r5558;
	shl.b32 	%r1196, %r5554, 4;
	shl.b32 	%r1197, %r1195, 1;
	xor.b32  	%r1198, %r1196, %r1197;
	xor.b32  	%r1199, %r1198, %r5554;
	xor.b32  	%r5555, %r1199, %r1195;
	add.s32 	%r1200, %r5553, %r5555;
	add.s32 	%r1201, %r1200, 1812185;
	cvt.rn.f32.u32 	%f497, %r1201;
	fma.rn.f32 	%f498, %f497, 0f2F800000, 0f2F000000;
	shr.u32 	%r1202, %r1165, 2;
	xor.b32  	%r1203, %r1202, %r1165;
	shl.b32 	%r1204, %r5555, 4;
	shl.b32 	%r1205, %r1203, 1;
	xor.b32  	%r1206, %r1205, %r1204;
	xor.b32  	%r1207, %r1206, %r1203;
	xor.b32  	%r5556, %r1207, %r5555;
	add.s32 	%r1208, %r5553, %r5556;
	add.s32 	%r1209, %r1208, 2174622;
	cvt.rn.f32.u32 	%f499, %r1209;
	fma.rn.f32 	%f500, %f499, 0f2F800000, 0f2F000000;
	mul.f32 	%f501, %f500, %f500;
	fma.rn.f32 	%f502, %f498, %f498, %f501;
	sqrt.rn.f32 	%f503, %f502;
	setp.le.f32 	%p18, %f503, 0f3F800000;
	add.f32 	%f504, %f496, 0f3F800000;
	selp.f32 	%f505, %f504, %f496, %p18;
	shr.u32 	%r1210, %r1174, 2;
	xor.b32  	%r1211, %r1210, %r1174;
	shl.b32 	%r1212, %r5556, 4;
	shl.b32 	%r1213, %r1211, 1;
	xor.b32  	%r1214, %r1212, %r1213;
	xor.b32  	%r1215, %r1214, %r5556;
	xor.b32  	%r5557, %r1215, %r1211;
	add.s32 	%r1216, %r5553, %r5557;
	add.s32 	%r1217, %r1216, 2537059;
	cvt.rn.f32.u32 	%f506, %r1217;
	fma.rn.f32 	%f507, %f506, 0f2F800000, 0f2F000000;
	shr.u32 	%r1218, %r1183, 2;
	xor.b32  	%r1219, %r1218, %r1183;
	shl.b32 	%r1220, %r5557, 4;
	shl.b32 	%r1221, %r1219, 1;
	xor.b32  	%r1222, %r1221, %r1220;
	xor.b32  	%r1223, %r1222, %r1219;
	xor.b32  	%r5558, %r1223, %r5557;
	add.s32 	%r5553, %r5553, 2899496;
	add.s32 	%r1224, %r5558, %r5553;
	cvt.rn.f32.u32 	%f508, %r1224;
	fma.rn.f32 	%f509, %f508, 0f2F800000, 0f2F000000;
	mul.f32 	%f510, %f509, %f509;
	fma.rn.f32 	%f511, %f507, %f507, %f510;
	sqrt.rn.f32 	%f512, %f511;
	setp.le.f32 	%p19, %f512, 0f3F800000;
	add.f32 	%f513, %f505, 0f3F800000;
	selp.f32 	%f2726, %f513, %f505, %p19;
	add.s32 	%r5552, %r5552, 4;
	setp.ne.s32 	%p20, %r5552, %r128;
	@%p20 bra 	$L__BB5_47;
$L__BB5_48:
	setp.eq.s32 	%p21, %r99, 0;
	@%p21 bra 	$L__BB5_52;
	shr.u32 	%r1225, %r5554, 2;
	xor.b32  	%r1226, %r1225, %r5554;
	shl.b32 	%r1227, %r5558, 4;
	shl.b32 	%r1228, %r1226, 1;
	xor.b32  	%r1229, %r1227, %r1228;
	xor.b32  	%r1230, %r1229, %r5558;
	xor.b32  	%r149, %r1230, %r1226;
	add.s32 	%r1231, %r5553, %r149;
	add.s32 	%r1232, %r1231, 362437;
	cvt.rn.f32.u32 	%f514, %r1232;
	fma.rn.f32 	%f515, %f514, 0f2F800000, 0f2F000000;
	shr.u32 	%r1233, %r5555, 2;
	xor.b32  	%r1234, %r1233, %r5555;
	shl.b32 	%r1235, %r149, 4;
	shl.b32 	%r1236, %r1234, 1;
	xor.b32  	%r1237, %r1236, %r1235;
	xor.b32  	%r1238, %r1237, %r1234;
	xor.b32  	%r150, %r1238, %r149;
	add.s32 	%r1239, %r5553, %r150;
	add.s32 	%r1240, %r1239, 724874;
	cvt.rn.f32.u32 	%f516, %r1240;
	fma.rn.f32 	%f517, %f516, 0f2F800000, 0f2F000000;
	mul.f32 	%f518, %f517, %f517;
	fma.rn.f32 	%f519, %f515, %f515, %f518;
	sqrt.rn.f32 	%f520, %f519;
	setp.le.f32 	%p22, %f520, 0f3F800000;
	add.f32 	%f521, %f2726, 0f3F800000;
	selp.f32 	%f2726, %f521, %f2726, %p22;
	setp.eq.s32 	%p23, %r99, 1;
	@%p23 bra 	$L__BB5_52;
	shr.u32 	%r1241, %r5556, 2;
	xor.b32  	%r1242, %r1241, %r5556;
	shl.b32 	%r1243, %r150, 4;
	shl.b32 	%r1244, %r1242, 1;
	xor.b32  	%r1245, %r1243, %r1244;
	xor.b32  	%r1246, %r1245, %r150;
	xor.b32  	%r1247, %r1246, %r1242;
	add.s32 	%r1248, %r5553, %r1247;
	add.s32 	%r1249, %r1248, 1087311;
	cvt.rn.f32.u32 	%f522, %r1249;
	fma.rn.f32 	%f523, %f522, 0f2F800000, 0f2F000000;
	shr.u32 	%r1250, %r5557, 2;
	xor.b32  	%r1251, %r1250, %r5557;
	shl.b32 	%r1252, %r1247, 4;
	shl.b32 	%r1253, %r1251, 1;
	xor.b32  	%r1254, %r1253, %r1252;
	xor.b32  	%r1255, %r1254, %r1251;
	xor.b32  	%r151, %r1255, %r1247;
	add.s32 	%r1256, %r5553, %r151;
	add.s32 	%r1257, %r1256, 1449748;
	cvt.rn.f32.u32 	%f524, %r1257;
	fma.rn.f32 	%f525, %f524, 0f2F800000, 0f2F000000;
	mul.f32 	%f526, %f525, %f525;
	fma.rn.f32 	%f527, %f523, %f523, %f526;
	sqrt.rn.f32 	%f528, %f527;
	setp.le.f32 	%p24, %f528, 0f3F800000;
	add.f32 	%f529, %f2726, 0f3F800000;
	selp.f32 	%f2726, %f529, %f2726, %p24;
	setp.eq.s32 	%p25, %r99, 2;
	@%p25 bra 	$L__BB5_52;
	shr.u32 	%r1258, %r5558, 2;
	xor.b32  	%r1259, %r1258, %r5558;
	shl.b32 	%r1260, %r151, 4;
	shl.b32 	%r1261, %r1259, 1;
	xor.b32  	%r1262, %r1260, %r1261;
	xor.b32  	%r1263, %r1262, %r151;
	xor.b32  	%r1264, %r1263, %r1259;
	add.s32 	%r1265, %r5553, %r1264;
	add.s32 	%r1266, %r1265, 1812185;
	cvt.rn.f32.u32 	%f530, %r1266;
	fma.rn.f32 	%f531, %f530, 0f2F800000, 0f2F000000;
	shr.u32 	%r1267, %r149, 2;
	xor.b32  	%r1268, %r1267, %r149;
	shl.b32 	%r1269, %r1264, 4;
	shl.b32 	%r1270, %r1268, 1;
	xor.b32  	%r1271, %r1270, %r1269;
	xor.b32  	%r1272, %r1271, %r1268;
	xor.b32  	%r1273, %r1272, %r1264;
	add.s32 	%r1274, %r5553, %r1273;
	add.s32 	%r1275, %r1274, 2174622;
	cvt.rn.f32.u32 	%f532, %r1275;
	fma.rn.f32 	%f533, %f532, 0f2F800000, 0f2F000000;
	mul.f32 	%f534, %f533, %f533;
	fma.rn.f32 	%f535, %f531, %f531, %f534;
	sqrt.rn.f32 	%f536, %f535;
	setp.le.f32 	%p26, %f536, 0f3F800000;
	add.f32 	%f537, %f2726, 0f3F800000;
	selp.f32 	%f2726, %f537, %f2726, %p26;
$L__BB5_52:
	setp.lt.u32 	%p27, %r94, 3;
	mul.f32 	%f54, %f2726, 0f40800000;
	add.s32 	%r1278, %r93, 512;
	xor.b32  	%r1279, %r1278, -1429050551;
	mul.lo.s32 	%r1280, %r1279, 1099087573;
	add.s32 	%r5571, %r1280, 5783321;
	xor.b32  	%r5568, %r1280, 362436069;
	add.s32 	%r5567, %r1280, 123456789;
	add.s32 	%r5566, %r1280, -638133224;
	mov.b32 	%r5570, -589760388;
	mov.b32 	%r5569, -123459836;
	mov.f32 	%f2730, 0f00000000;
	@%p27 bra 	$L__BB5_55;
	and.b32  	%r156, %r3, 2147483644;
	mov.b32 	%r5565, 0;
	mov.b32 	%r5570, -589760388;
	mov.b32 	%r5569, -123459836;
	mov.f32 	%f2730, 0f00000000;
$L__BB5_54:
	shr.u32 	%r1284, %r5567, 2;
	xor.b32  	%r1285, %r1284, %r5567;
	shl.b32 	%r1286, %r5571, 4;
	shl.b32 	%r1287, %r1285, 1;
	xor.b32  	%r1288, %r1286, %r1287;
	xor.b32  	%r1289, %r1288, %r5571;
	xor.b32  	%r1290, %r1289, %r1285;
	add.s32 	%r1291, %r5566, %r1290;
	add.s32 	%r1292, %r1291, 362437;
	cvt.rn.f32.u32 	%f541, %r1292;
	fma.rn.f32 	%f542, %f541, 0f2F800000, 0f2F000000;
	shr.u32 	%r1293, %r5568, 2;
	xor.b32  	%r1294, %r1293, %r5568;
	shl.b32 	%r1295, %r1290, 4;
	shl.b32 	%r1296, %r1294, 1;
	xor.b32  	%r1297, %r1296, %r1295;
	xor.b32  	%r1298, %r1297, %r1294;
	xor.b32  	%r1299, %r1298, %r1290;
	add.s32 	%r1300, %r5566, %r1299;
	add.s32 	%r1301, %r1300, 724874;
	cvt.rn.f32.u32 	%f543, %r1301;
	fma.rn.f32 	%f544, %f543, 0f2F800000, 0f2F000000;
	mul.f32 	%f545, %f544, %f544;
	fma.rn.f32 	%f546, %f542, %f542, %f545;
	sqrt.rn.f32 	%f547, %f546;
	setp.le.f32 	%p28, %f547, 0f3F800000;
	add.f32 	%f548, %f2730, 0f3F800000;
	selp.f32 	%f549, %f548, %f2730, %p28;
	shr.u32 	%r1302, %r5569, 2;
	xor.b32  	%r1303, %r1302, %r5569;
	shl.b32 	%r1304, %r1299, 4;
	shl.b32 	%r1305, %r1303, 1;
	xor.b32  	%r1306, %r1304, %r1305;
	xor.b32  	%r1307, %r1306, %r1299;
	xor.b32  	%r1308, %r1307, %r1303;
	add.s32 	%r1309, %r5566, %r1308;
	add.s32 	%r1310, %r1309, 1087311;
	cvt.rn.f32.u32 	%f550, %r1310;
	fma.rn.f32 	%f551, %f550, 0f2F800000, 0f2F000000;
	shr.u32 	%r1311, %r5570, 2;
	xor.b32  	%r1312, %r1311, %r5570;
	shl.b32 	%r1313, %r1308, 4;
	shl.b32 	%r1314, %r1312, 1;
	xor.b32  	%r1315, %r1314, %r1313;
	xor.b32  	%r1316, %r1315, %r1312;
	xor.b32  	%r5567, %r1316, %r1308;
	add.s32 	%r1317, %r5566, %r5567;
	add.s32 	%r1318, %r1317, 1449748;
	cvt.rn.f32.u32 	%f552, %r1318;
	fma.rn.f32 	%f553, %f552, 0f2F800000, 0f2F000000;
	mul.f32 	%f554, %f553, %f553;
	fma.rn.f32 	%f555, %f551, %f551, %f554;
	sqrt.rn.f32 	%f556, %f555;
	setp.le.f32 	%p29, %f556, 0f3F800000;
	add.f32 	%f557, %f549, 0f3F800000;
	selp.f32 	%f558, %f557, %f549, %p29;
	shr.u32 	%r1319, %r5571, 2;
	xor.b32  	%r1320, %r1319, %r5571;
	shl.b32 	%r1321, %r5567, 4;
	shl.b32 	%r1322, %r1320, 1;
	xor.b32  	%r1323, %r1321, %r1322;
	xor.b32  	%r1324, %r1323, %r5567;
	xor.b32  	%r5568, %r1324, %r1320;
	add.s32 	%r1325, %r5566, %r5568;
	add.s32 	%r1326, %r1325, 1812185;
	cvt.rn.f32.u32 	%f559, %r1326;
	fma.rn.f32 	%f560, %f559, 0f2F800000, 0f2F000000;
	shr.u32 	%r1327, %r1290, 2;
	xor.b32  	%r1328, %r1327, %r1290;
	shl.b32 	%r1329, %r5568, 4;
	shl.b32 	%r1330, %r1328, 1;
	xor.b32  	%r1331, %r1330, %r1329;
	xor.b32  	%r1332, %r1331, %r1328;
	xor.b32  	%r5569, %r1332, %r5568;
	add.s32 	%r1333, %r5566, %r5569;
	add.s32 	%r1334, %r1333, 2174622;
	cvt.rn.f32.u32 	%f561, %r1334;
	fma.rn.f32 	%f562, %f561, 0f2F800000, 0f2F000000;
	mul.f32 	%f563, %f562, %f562;
	fma.rn.f32 	%f564, %f560, %f560, %f563;
	sqrt.rn.f32 	%f565, %f564;
	setp.le.f32 	%p30, %f565, 0f3F800000;
	add.f32 	%f566, %f558, 0f3F800000;
	selp.f32 	%f567, %f566, %f558, %p30;
	shr.u32 	%r1335, %r1299, 2;
	xor.b32  	%r1336, %r1335, %r1299;
	shl.b32 	%r1337, %r5569, 4;
	shl.b32 	%r1338, %r1336, 1;
	xor.b32  	%r1339, %r1337, %r1338;
	xor.b32  	%r1340, %r1339, %r5569;
	xor.b32  	%r5570, %r1340, %r1336;
	add.s32 	%r1341, %r5566, %r5570;
	add.s32 	%r1342, %r1341, 2537059;
	cvt.rn.f32.u32 	%f568, %r1342;
	fma.rn.f32 	%f569, %f568, 0f2F800000, 0f2F000000;
	shr.u32 	%r1343, %r1308, 2;
	xor.b32  	%r1344, %r1343, %r1308;
	shl.b32 	%r1345, %r5570, 4;
	shl.b32 	%r1346, %r1344, 1;
	xor.b32  	%r1347, %r1346, %r1345;
	xor.b32  	%r1348, %r1347, %r1344;
	xor.b32  	%r5571, %r1348, %r5570;
	add.s32 	%r5566, %r5566, 2899496;
	add.s32 	%r1349, %r5571, %r5566;
	cvt.rn.f32.u32 	%f570, %r1349;
	fma.rn.f32 	%f571, %f570, 0f2F800000, 0f2F000000;
	mul.f32 	%f572, %f571, %f571;
	fma.rn.f32 	%f573, %f569, %f569, %f572;
	sqrt.rn.f32 	%f574, %f573;
	setp.le.f32 	%p31, %f574, 0f3F800000;
	add.f32 	%f575, %f567, 0f3F800000;
	selp.f32 	%f2730, %f575, %f567, %p31;
	add.s32 	%r5565, %r5565, 4;
	setp.ne.s32 	%p32, %r5565, %r156;
	@%p32 bra 	$L__BB5_54;
$L__BB5_55:
	setp.eq.s32 	%p33, %r99, 0;
	@%p33 bra 	$L__BB5_59;
	shr.u32 	%r1350, %r5567, 2;
	xor.b32  	%r1351, %r1350, %r5567;
	shl.b32 	%r1352, %r5571, 4;
	shl.b32 	%r1353, %r1351, 1;
	xor.b32  	%r1354, %r1352, %r1353;
	xor.b32  	%r1355, %r1354, %r5571;
	xor.b32  	%r177, %r1355, %r1351;
	add.s32 	%r1356, %r5566, %r177;
	add.s32 	%r1357, %r1356, 362437;
	cvt.rn.f32.u32 	%f576, %r1357;
	fma.rn.f32 	%f577, %f576, 0f2F800000, 0f2F000000;
	shr.u32 	%r1358, %r5568, 2;
	xor.b32  	%r1359, %r1358, %r5568;
	shl.b32 	%r1360, %r177, 4;
	shl.b32 	%r1361, %r1359, 1;
	xor.b32  	%r1362, %r1361, %r1360;
	xor.b32  	%r1363, %r1362, %r1359;
	xor.b32  	%r178, %r1363, %r177;
	add.s32 	%r1364, %r5566, %r178;
	add.s32 	%r1365, %r1364, 724874;
	cvt.rn.f32.u32 	%f578, %r1365;
	fma.rn.f32 	%f579, %f578, 0f2F800000, 0f2F000000;
	mul.f32 	%f580, %f579, %f579;
	fma.rn.f32 	%f581, %f577, %f577, %f580;
	sqrt.rn.f32 	%f582, %f581;
	setp.le.f32 	%p34, %f582, 0f3F800000;
	add.f32 	%f583, %f2730, 0f3F800000;
	selp.f32 	%f2730, %f583, %f2730, %p34;
	setp.eq.s32 	%p35, %r99, 1;
	@%p35 bra 	$L__BB5_59;
	shr.u32 	%r1366, %r5569, 2;
	xor.b32  	%r1367, %r1366, %r5569;
	shl.b32 	%r1368, %r178, 4;
	shl.b32 	%r1369, %r1367, 1;
	xor.b32  	%r1370, %r1368, %r1369;
	xor.b32  	%r1371, %r1370, %r178;
	xor.b32  	%r1372, %r1371, %r1367;
	add.s32 	%r1373, %r5566, %r1372;
	add.s32 	%r1374, %r1373, 1087311;
	cvt.rn.f32.u32 	%f584, %r1374;
	fma.rn.f32 	%f585, %f584, 0f2F800000, 0f2F000000;
	shr.u32 	%r1375, %r5570, 2;
	xor.b32  	%r1376, %r1375, %r5570;
	shl.b32 	%r1377, %r1372, 4;
	shl.b32 	%r1378, %r1376, 1;
	xor.b32  	%r1379, %r1378, %r1377;
	xor.b32  	%r1380, %r1379, %r1376;
	xor.b32  	%r179, %r1380, %r1372;
	add.s32 	%r1381, %r5566, %r179;
	add.s32 	%r1382, %r1381, 1449748;
	cvt.rn.f32.u32 	%f586, %r1382;
	fma.rn.f32 	%f587, %f586, 0f2F800000, 0f2F000000;
	mul.f32 	%f588, %f587, %f587;
	fma.rn.f32 	%f589, %f585, %f585, %f588;
	sqrt.rn.f32 	%f590, %f589;
	setp.le.f32 	%p36, %f590, 0f3F800000;
	add.f32 	%f591, %f2730, 0f3F800000;
	selp.f32 	%f2730, %f591, %f2730, %p36;
	setp.eq.s32 	%p37, %r99, 2;
	@%p37 bra 	$L__BB5_59;
	shr.u32 	%r1383, %r5571, 2;
	xor.b32  	%r1384, %r1383, %r5571;
	shl.b32 	%r1385, %r179, 4;
	shl.b32 	%r1386, %r1384, 1;
	xor.b32  	%r1387, %r1385, %r1386;
	xor.b32  	%r1388, %r1387, %r179;
	xor.b32  	%r1389, %r1388, %r1384;
	add.s32 	%r1390, %r5566, %r1389;
	add.s32 	%r1391, %r1390, 1812185;
	cvt.rn.f32.u32 	%f592, %r1391;
	fma.rn.f32 	%f593, %f592, 0f2F800000, 0f2F000000;
	shr.u32 	%r1392, %r177, 2;
	xor.b32  	%r1393, %r1392, %r177;
	shl.b32 	%r1394, %r1389, 4;
	shl.b32 	%r1395, %r1393, 1;
	xor.b32  	%r1396, %r1395, %r1394;
	xor.b32  	%r1397, %r1396, %r1393;
	xor.b32  	%r1398, %r1397, %r1389;
	add.s32 	%r1399, %r5566, %r1398;
	add.s32 	%r1400, %r1399, 2174622;
	cvt.rn.f32.u32 	%f594, %r1400;
	fma.rn.f32 	%f595, %f594, 0f2F800000, 0f2F000000;
	mul.f32 	%f596, %f595, %f595;
	fma.rn.f32 	%f597, %f593, %f593, %f596;
	sqrt.rn.f32 	%f598, %f597;
	setp.le.f32 	%p38, %f598, 0f3F800000;
	add.f32 	%f599, %f2730, 0f3F800000;
	selp.f32 	%f2730, %f599, %f2730, %p38;
$L__BB5_59:
	setp.lt.u32 	%p39, %r94, 3;
	mul.f32 	%f63, %f2730, 0f40800000;
	add.s32 	%r1403, %r93, 768;
	xor.b32  	%r1404, %r1403, -1429050551;
	mul.lo.s32 	%r1405, %r1404, 1099087573;
	add.s32 	%r5584, %r1405, 5783321;
	xor.b32  	%r5581, %r1405, 362436069;
	add.s32 	%r5580, %r1405, 123456789;
	add.s32 	%r5579, %r1405, -638133224;
	mov.b32 	%r5583, -589760388;
	mov.b32 	%r5582, -123459836;
	mov.f32 	%f2734, 0f00000000;
	@%p39 bra 	$L__BB5_62;
	and.b32  	%r184, %r3, 2147483644;
	mov.b32 	%r5578, 0;
	mov.b32 	%r5583, -589760388;
	mov.b32 	%r5582, -123459836;
	mov.f32 	%f2734, 0f00000000;
$L__BB5_61:
	shr.u32 	%r1409, %r5580, 2;
	xor.b32  	%r1410, %r1409, %r5580;
	shl.b32 	%r1411, %r5584, 4;
	shl.b32 	%r1412, %r1410, 1;
	xor.b32  	%r1413, %r1411, %r1412;
	xor.b32  	%r1414, %r1413, %r5584;
	xor.b32  	%r1415, %r1414, %r1410;
	add.s32 	%r1416, %r5579, %r1415;
	add.s32 	%r1417, %r1416, 362437;
	cvt.rn.f32.u32 	%f603, %r1417;
	fma.rn.f32 	%f604, %f603, 0f2F800000, 0f2F000000;
	shr.u32 	%r1418, %r5581, 2;
	xor.b32  	%r1419, %r1418, %r5581;
	shl.b32 	%r1420, %r1415, 4;
	shl.b32 	%r1421, %r1419, 1;
	xor.b32  	%r1422, %r1421, %r1420;
	xor.b32  	%r1423, %r1422, %r1419;
	xor.b32  	%r1424, %r1423, %r1415;
	add.s32 	%r1425, %r5579, %r1424;
	add.s32 	%r1426, %r1425, 724874;
	cvt.rn.f32.u32 	%f605, %r1426;
	fma.rn.f32 	%f606, %f605, 0f2F800000, 0f2F000000;
	mul.f32 	%f607, %f606, %f606;
	fma.rn.f32 	%f608, %f604, %f604, %f607;
	sqrt.rn.f32 	%f609, %f608;
	setp.le.f32 	%p40, %f609, 0f3F800000;
	add.f32 	%f610, %f2734, 0f3F800000;
	selp.f32 	%f611, %f610, %f2734, %p40;
	shr.u32 	%r1427, %r5582, 2;
	xor.b32  	%r1428, %r1427, %r5582;
	shl.b32 	%r1429, %r1424, 4;
	shl.b32 	%r1430, %r1428, 1;
	xor.b32  	%r1431, %r1429, %r1430;
	xor.b32  	%r1432, %r1431, %r1424;
	xor.b32  	%r1433, %r1432, %r1428;
	add.s32 	%r1434, %r5579, %r1433;
	add.s32 	%r1435, %r1434, 1087311;
	cvt.rn.f32.u32 	%f612, %r1435;
	fma.rn.f32 	%f613, %f612, 0f2F800000, 0f2F000000;
	shr.u32 	%r1436, %r5583, 2;
	xor.b32  	%r1437, %r1436, %r5583;
	shl.b32 	%r1438, %r1433, 4;
	shl.b32 	%r1439, %r1437, 1;
	xor.b32  	%r1440, %r1439, %r1438;
	xor.b32  	%r1441, %r1440, %r1437;
	xor.b32  	%r5580, %r1441, %r1433;
	add.s32 	%r1442, %r5579, %r5580;
	add.s32 	%r1443, %r1442, 1449748;
	cvt.rn.f32.u32 	%f614, %r1443;
	fma.rn.f32 	%f615, %f614, 0f2F800000, 0f2F000000;
	mul.f32 	%f616, %f615, %f615;
	fma.rn.f32 	%f617, %f613, %f613, %f616;
	sqrt.rn.f32 	%f618, %f617;
	setp.le.f32 	%p41, %f618, 0f3F800000;
	add.f32 	%f619, %f611, 0f3F800000;
	selp.f32 	%f620, %f619, %f611, %p41;
	shr.u32 	%r1444, %r5584, 2;
	xor.b32  	%r1445, %r1444, %r5584;
	shl.b32 	%r1446, %r5580, 4;
	shl.b32 	%r1447, %r1445, 1;
	xor.b32  	%r1448, %r1446, %r1447;
	xor.b32  	%r1449, %r1448, %r5580;
	xor.b32  	%r5581, %r1449, %r1445;
	add.s32 	%r1450, %r5579, %r5581;
	add.s32 	%r1451, %r1450, 1812185;
	cvt.rn.f32.u32 	%f621, %r1451;
	fma.rn.f32 	%f622, %f621, 0f2F800000, 0f2F000000;
	shr.u32 	%r1452, %r1415, 2;
	xor.b32  	%r1453, %r1452, %r1415;
	shl.b32 	%r1454, %r5581, 4;
	shl.b32 	%r1455, %r1453, 1;
	xor.b32  	%r1456, %r1455, %r1454;
	xor.b32  	%r1457, %r1456, %r1453;
	xor.b32  	%r5582, %r1457, %r5581;
	add.s32 	%r1458, %r5579, %r5582;
	add.s32 	%r1459, %r1458, 2174622;
	cvt.rn.f32.u32 	%f623, %r1459;
	fma.rn.f32 	%f624, %f623, 0f2F800000, 0f2F000000;
	mul.f32 	%f625, %f624, %f624;
	fma.rn.f32 	%f626, %f622, %f622, %f625;
	sqrt.rn.f32 	%f627, %f626;
	setp.le.f32 	%p42, %f627, 0f3F800000;
	add.f32 	%f628, %f620, 0f3F800000;
	selp.f32 	%f629, %f628, %f620, %p42;
	shr.u32 	%r1460, %r1424, 2;
	xor.b32  	%r1461, %r1460, %r1424;
	shl.b32 	%r1462, %r5582, 4;
	shl.b32 	%r1463, %r1461, 1;
	xor.b32  	%r1464, %r1462, %r1463;
	xor.b32  	%r1465, %r1464, %r5582;
	xor.b32  	%r5583, %r1465, %r1461;
	add.s32 	%r1466, %r5579, %r5583;
	add.s32 	%r1467, %r1466, 2537059;
	cvt.rn.f32.u32 	%f630, %r1467;
	fma.rn.f32 	%f631, %f630, 0f2F800000, 0f2F000000;
	shr.u32 	%r1468, %r1433, 2;
	xor.b32  	%r1469, %r1468, %r1433;
	shl.b32 	%r1470, %r5583, 4;
	shl.b32 	%r1471, %r1469, 1;
	xor.b32  	%r1472, %r1471, %r1470;
	xor.b32  	%r1473, %r1472, %r1469;
	xor.b32  	%r5584, %r1473, %r5583;
	add.s32 	%r5579, %r5579, 2899496;
	add.s32 	%r1474, %r5584, %r5579;
	cvt.rn.f32.u32 	%f632, %r1474;
	fma.rn.f32 	%f633, %f632, 0f2F800000, 0f2F000000;
	mul.f32 	%f634, %f633, %f633;
	fma.rn.f32 	%f635, %f631, %f631, %f634;
	sqrt.rn.f32 	%f636, %f635;
	setp.le.f32 	%p43, %f636, 0f3F800000;
	add.f32 	%f637, %f629, 0f3F800000;
	selp.f32 	%f2734, %f637, %f629, %p43;
	add.s32 	%r5578, %r5578, 4;
	setp.ne.s32 	%p44, %r5578, %r184;
	@%p44 bra 	$L__BB5_61;
$L__BB5_62:
	setp.eq.s32 	%p45, %r99, 0;
	@%p45 bra 	$L__BB5_66;
	shr.u32 	%r1475, %r5580, 2;
	xor.b32  	%r1476, %r1475, %r5580;
	shl.b32 	%r1477, %r5584, 4;
	shl.b32 	%r1478, %r1476, 1;
	xor.b32  	%r1479, %r1477, %r1478;
	xor.b32  	%r1480, %r1479, %r5584;
	xor.b32  	%r205, %r1480, %r1476;
	add.s32 	%r1481, %r5579, %r205;
	add.s32 	%r1482, %r1481, 362437;
	cvt.rn.f32.u32 	%f638, %r1482;
	fma.rn.f32 	%f639, %f638, 0f2F800000, 0f2F000000;
	shr.u32 	%r1483, %r5581, 2;
	xor.b32  	%r1484, %r1483, %r5581;
	shl.b32 	%r1485, %r205, 4;
	shl.b32 	%r1486, %r1484, 1;
	xor.b32  	%r1487, %r1486, %r1485;
	xor.b32  	%r1488, %r1487, %r1484;
	xor.b32  	%r206, %r1488, %r205;
	add.s32 	%r1489, %r5579, %r206;
	add.s32 	%r1490, %r1489, 724874;
	cvt.rn.f32.u32 	%f640, %r1490;
	fma.rn.f32 	%f641, %f640, 0f2F800000, 0f2F000000;
	mul.f32 	%f642, %f641, %f641;
	fma.rn.f32 	%f643, %f639, %f639, %f642;
	sqrt.rn.f32 	%f644, %f643;
	setp.le.f32 	%p46, %f644, 0f3F800000;
	add.f32 	%f645, %f2734, 0f3F800000;
	selp.f32 	%f2734, %f645, %f2734, %p46;
	setp.eq.s32 	%p47, %r99, 1;
	@%p47 bra 	$L__BB5_66;
	shr.u32 	%r1491, %r5582, 2;
	xor.b32  	%r1492, %r1491, %r5582;
	shl.b32 	%r1493, %r206, 4;
	shl.b32 	%r1494, %r1492, 1;
	xor.b32  	%r1495, %r1493, %r1494;
	xor.b32  	%r1496, %r1495, %r206;
	xor.b32  	%r1497, %r1496, %r1492;
	add.s32 	%r1498, %r5579, %r1497;
	add.s32 	%r1499, %r1498, 1087311;
	cvt.rn.f32.u32 	%f646, %r1499;
	fma.rn.f32 	%f647, %f646, 0f2F800000, 0f2F000000;
	shr.u32 	%r1500, %r5583, 2;
	xor.b32  	%r1501, %r1500, %r5583;
	shl.b32 	%r1502, %r1497, 4;
	shl.b32 	%r1503, %r1501, 1;
	xor.b32  	%r1504, %r1503, %r1502;
	xor.b32  	%r1505, %r1504, %r1501;
	xor.b32  	%r207, %r1505, %r1497;
	add.s32 	%r1506, %r5579, %r207;
	add.s32 	%r1507, %r1506, 1449748;
	cvt.rn.f32.u32 	%f648, %r1507;
	fma.rn.f32 	%f649, %f648, 0f2F800000, 0f2F000000;
	mul.f32 	%f650, %f649, %f649;
	fma.rn.f32 	%f651, %f647, %f647, %f650;
	sqrt.rn.f32 	%f652, %f651;
	setp.le.f32 	%p48, %f652, 0f3F800000;
	add.f32 	%f653, %f2734, 0f3F800000;
	selp.f32 	%f2734, %f653, %f2734, %p48;
	setp.eq.s32 	%p49, %r99, 2;
	@%p49 bra 	$L__BB5_66;
	shr.u32 	%r1508, %r5584, 2;
	xor.b32  	%r1509, %r1508, %r5584;
	shl.b32 	%r1510, %r207, 4;
	shl.b32 	%r1511, %r1509, 1;
	xor.b32  	%r1512, %r1510, %r1511;
	xor.b32  	%r1513, %r1512, %r207;
	xor.b32  	%r1514, %r1513, %r1509;
	add.s32 	%r1515, %r5579, %r1514;
	add.s32 	%r1516, %r1515, 1812185;
	cvt.rn.f32.u32 	%f654, %r1516;
	fma.rn.f32 	%f655, %f654, 0f2F800000, 0f2F000000;
	shr.u32 	%r1517, %r205, 2;
	xor.b32  	%r1518, %r1517, %r205;
	shl.b32 	%r1519, %r1514, 4;
	shl.b32 	%r1520, %r1518, 1;
	xor.b32  	%r1521, %r1520, %r1519;
	xor.b32  	%r1522, %r1521, %r1518;
	xor.b32  	%r1523, %r1522, %r1514;
	add.s32 	%r1524, %r5579, %r1523;
	add.s32 	%r1525, %r1524, 2174622;
	cvt.rn.f32.u32 	%f656, %r1525;
	fma.rn.f32 	%f657, %f656, 0f2F800000, 0f2F000000;
	mul.f32 	%f658, %f657, %f657;
	fma.rn.f32 	%f659, %f655, %f655, %f658;
	sqrt.rn.f32 	%f660, %f659;
	setp.le.f32 	%p50, %f660, 0f3F800000;
	add.f32 	%f661, %f2734, 0f3F800000;
	selp.f32 	%f2734, %f661, %f2734, %p50;
$L__BB5_66:
	setp.lt.u32 	%p51, %r94, 3;
	mul.f32 	%f72, %f2734, 0f40800000;
	add.s32 	%r1528, %r93, 1024;
	xor.b32  	%r1529, %r1528, -1429050551;
	mul.lo.s32 	%r1530, %r1529, 1099087573;
	add.s32 	%r5597, %r1530, 5783321;
	xor.b32  	%r5594, %r1530, 362436069;
	add.s32 	%r5593, %r1530, 123456789;
	add.s32 	%r5592, %r1530, -638133224;
	mov.b32 	%r5596, -589760388;
	mov.b32 	%r5595, -123459836;
	mov.f32 	%f2738, 0f00000000;
	@%p51 bra 	$L__BB5_69;
	and.b32  	%r212, %r3, 2147483644;
	mov.b32 	%r5591, 0;
	mov.b32 	%r5596, -589760388;
	mov.b32 	%r5595, -123459836;
	mov.f32 	%f2738, 0f00000000;
$L__BB5_68:
	shr.u32 	%r1534, %r5593, 2;
	xor.b32  	%r1535, %r1534, %r5593;
	shl.b32 	%r1536, %r5597, 4;
	shl.b32 	%r1537, %r1535, 1;
	xor.b32  	%r1538, %r1536, %r1537;
	xor.b32  	%r1539, %r1538, %r5597;
	xor.b32  	%r1540, %r1539, %r1535;
	add.s32 	%r1541, %r5592, %r1540;
	add.s32 	%r1542, %r1541, 362437;
	cvt.rn.f32.u32 	%f665, %r1542;
	fma.rn.f32 	%f666, %f665, 0f2F800000, 0f2F000000;
	shr.u32 	%r1543, %r5594, 2;
	xor.b32  	%r1544, %r1543, %r5594;
	shl.b32 	%r1545, %r1540, 4;
	shl.b32 	%r1546, %r1544, 1;
	xor.b32  	%r1547, %r1546, %r1545;
	xor.b32  	%r1548, %r1547, %r1544;
	xor.b32  	%r1549, %r1548, %r1540;
	add.s32 	%r1550, %r5592, %r1549;
	add.s32 	%r1551, %r1550, 724874;
	cvt.rn.f32.u32 	%f667, %r1551;
	fma.rn.f32 	%f668, %f667, 0f2F800000, 0f2F000000;
	mul.f32 	%f669, %f668, %f668;
	fma.rn.f32 	%f670, %f666, %f666, %f669;
	sqrt.rn.f32 	%f671, %f670;
	setp.le.f32 	%p52, %f671, 0f3F800000;
	add.f32 	%f672, %f2738, 0f3F800000;
	selp.f32 	%f673, %f672, %f2738, %p52;
	shr.u32 	%r1552, %r5595, 2;
	xor.b32  	%r1553, %r1552, %r5595;
	shl.b32 	%r1554, %r1549, 4;
	shl.b32 	%r1555, %r1553, 1;
	xor.b32  	%r1556, %r1554, %r1555;
	xor.b32  	%r1557, %r1556, %r1549;
	xor.b32  	%r1558, %r1557, %r1553;
	add.s32 	%r1559, %r5592, %r1558;
	add.s32 	%r1560, %r1559, 1087311;
	cvt.rn.f32.u32 	%f674, %r1560;
	fma.rn.f32 	%f675, %f674, 0f2F800000, 0f2F000000;
	shr.u32 	%r1561, %r5596, 2;
	xor.b32  	%r1562, %r1561, %r5596;
	shl.b32 	%r1563, %r1558, 4;
	shl.b32 	%r1564, %r1562, 1;
	xor.b32  	%r1565, %r1564, %r1563;
	xor.b32  	%r1566, %r1565, %r1562;
	xor.b32  	%r5593, %r1566, %r1558;
	add.s32 	%r1567, %r5592, %r5593;
	add.s32 	%r1568, %r1567, 1449748;
	cvt.rn.f32.u32 	%f676, %r1568;
	fma.rn.f32 	%f677, %f676, 0f2F800000, 0f2F000000;
	mul.f32 	%f678, %f677, %f677;
	fma.rn.f32 	%f679, %f675, %f675, %f678;
	sqrt.rn.f32 	%f680, %f679;
	setp.le.f32 	%p53, %f680, 0f3F800000;
	add.f32 	%f681, %f673, 0f3F800000;
	selp.f32 	%f682, %f681, %f673, %p53;
	shr.u32 	%r1569, %r5597, 2;
	xor.b32  	%r1570, %r1569, %r5597;
	shl.b32 	%r1571, %r5593, 4;
	shl.b32 	%r1572, %r1570, 1;
	xor.b32  	%r1573, %r1571, %r1572;
	xor.b32  	%r1574, %r1573, %r5593;
	xor.b32  	%r5594, %r1574, %r1570;
	add.s32 	%r1575, %r5592, %r5594;
	add.s32 	%r1576, %r1575, 1812185;
	cvt.rn.f32.u32 	%f683, %r1576;
	fma.rn.f32 	%f684, %f683, 0f2F800000, 0f2F000000;
	shr.u32 	%r1577, %r1540, 2;
	xor.b32  	%r1578, %r1577, %r1540;
	shl.b32 	%r1579, %r5594, 4;
	shl.b32 	%r1580, %r1578, 1;
	xor.b32  	%r1581, %r1580, %r1579;
	xor.b32  	%r1582, %r1581, %r1578;
	xor.b32  	%r5595, %r1582, %r5594;
	add.s32 	%r1583, %r5592, %r5595;
	add.s32 	%r1584, %r1583, 2174622;
	cvt.rn.f32.u32 	%f685, %r1584;
	fma.rn.f32 	%f686, %f685, 0f2F800000, 0f2F000000;
	mul.f32 	%f687, %f686, %f686;
	fma.rn.f32 	%f688, %f684, %f684, %f687;
	sqrt.rn.f32 	%f689, %f688;
	setp.le.f32 	%p54, %f689, 0f3F800000;
	add.f32 	%f690, %f682, 0f3F800000;
	selp.f32 	%f691, %f690, %f682, %p54;
	shr.u32 	%r1585, %r1549, 2;
	xor.b32  	%r1586, %r1585, %r1549;
	shl.b32 	%r1587, %r5595, 4;
	shl.b32 	%r1588, %r1586, 1;
	xor.b32  	%r1589, %r1587, %r1588;
	xor.b32  	%r1590, %r1589, %r5595;
	xor.b32  	%r5596, %r1590, %r1586;
	add.s32 	%r1591, %r5592, %r5596;
	add.s32 	%r1592, %r1591, 2537059;
	cvt.rn.f32.u32 	%f692, %r1592;
	fma.rn.f32 	%f693, %f692, 0f2F800000, 0f2F000000;
	shr.u32 	%r1593, %r1558, 2;
	xor.b32  	%r1594, %r1593, %r1558;
	shl.b32 	%r1595, %r5596, 4;
	shl.b32 	%r1596, %r1594, 1;
	xor.b32  	%r1597, %r1596, %r1595;
	xor.b32  	%r1598, %r1597, %r1594;
	xor.b32  	%r5597, %r1598, %r5596;
	add.s32 	%r5592, %r5592, 2899496;
	add.s32 	%r1599, %r5597, %r5592;
	cvt.rn.f32.u32 	%f694, %r1599;
	fma.rn.f32 	%f695, %f694, 0f2F800000, 0f2F000000;
	mul.f32 	%f696, %f695, %f695;
	fma.rn.f32 	%f697, %f693, %f693, %f696;
	sqrt.rn.f32 	%f698, %f697;
	setp.le.f32 	%p55, %f698, 0f3F800000;
	add.f32 	%f699, %f691, 0f3F800000;
	selp.f32 	%f2738, %f699, %f691, %p55;
	add.s32 	%r5591, %r5591, 4;
	setp.ne.s32 	%p56, %r5591, %r212;
	@%p56 bra 	$L__BB5_68;
$L__BB5_69:
	setp.eq.s32 	%p57, %r99, 0;
	@%p57 bra 	$L__BB5_73;
	shr.u32 	%r1600, %r5593, 2;
	xor.b32  	%r1601, %r1600, %r5593;
	shl.b32 	%r1602, %r5597, 4;
	shl.b32 	%r1603, %r1601, 1;
	xor.b32  	%r1604, %r1602, %r1603;
	xor.b32  	%r1605, %r1604, %r5597;
	xor.b32  	%r233, %r1605, %r1601;
	add.s32 	%r1606, %r5592, %r233;
	add.s32 	%r1607, %r1606, 362437;
	cvt.rn.f32.u32 	%f700, %r1607;
	fma.rn.f32 	%f701, %f700, 0f2F800000, 0f2F000000;
	shr.u32 	%r1608, %r5594, 2;
	xor.b32  	%r1609, %r1608, %r5594;
	shl.b32 	%r1610, %r233, 4;
	shl.b32 	%r1611, %r1609, 1;
	xor.b32  	%r1612, %r1611, %r1610;
	xor.b32  	%r1613, %r1612, %r1609;
	xor.b32  	%r234, %r1613, %r233;
	add.s32 	%r1614, %r5592, %r234;
	add.s32 	%r1615, %r1614, 724874;
	cvt.rn.f32.u32 	%f702, %r1615;
	fma.rn.f32 	%f703, %f702, 0f2F800000, 0f2F000000;
	mul.f32 	%f704, %f703, %f703;
	fma.rn.f32 	%f705, %f701, %f701, %f704;
	sqrt.rn.f32 	%f706, %f705;
	setp.le.f32 	%p58, %f706, 0f3F800000;
	add.f32 	%f707, %f2738, 0f3F800000;
	selp.f32 	%f2738, %f707, %f2738, %p58;
	setp.eq.s32 	%p59, %r99, 1;
	@%p59 bra 	$L__BB5_73;
	shr.u32 	%r1616, %r5595, 2;
	xor.b32  	%r1617, %r1616, %r5595;
	shl.b32 	%r1618, %r234, 4;
	shl.b32 	%r1619, %r1617, 1;
	xor.b32  	%r1620, %r1618, %r1619;
	xor.b32  	%r1621, %r1620, %r234;
	xor.b32  	%r1622, %r1621, %r1617;
	add.s32 	%r1623, %r5592, %r1622;
	add.s32 	%r1624, %r1623, 1087311;
	cvt.rn.f32.u32 	%f708, %r1624;
	fma.rn.f32 	%f709, %f708, 0f2F800000, 0f2F000000;
	shr.u32 	%r1625, %r5596, 2;
	xor.b32  	%r1626, %r1625, %r5596;
	shl.b32 	%r1627, %r1622, 4;
	shl.b32 	%r1628, %r1626, 1;
	xor.b32  	%r1629, %r1628, %r1627;
	xor.b32  	%r1630, %r1629, %r1626;
	xor.b32  	%r235, %r1630, %r1622;
	add.s32 	%r1631, %r5592, %r235;
	add.s32 	%r1632, %r1631, 1449748;
	cvt.rn.f32.u32 	%f710, %r1632;
	fma.rn.f32 	%f711, %f710, 0f2F800000, 0f2F000000;
	mul.f32 	%f712, %f711, %f711;
	fma.rn.f32 	%f713, %f709, %f709, %f712;
	sqrt.rn.f32 	%f714, %f713;
	setp.le.f32 	%p60, %f714, 0f3F800000;
	add.f32 	%f715, %f2738, 0f3F800000;
	selp.f32 	%f2738, %f715, %f2738, %p60;
	setp.eq.s32 	%p61, %r99, 2;
	@%p61 bra 	$L__BB5_73;
	shr.u32 	%r1633, %r5597, 2;
	xor.b32  	%r1634, %r1633, %r5597;
	shl.b32 	%r1635, %r235, 4;
	shl.b32 	%r1636, %r1634, 1;
	xor.b32  	%r1637, %r1635, %r1636;
	xor.b32  	%r1638, %r1637, %r235;
	xor.b32  	%r1639, %r1638, %r1634;
	add.s32 	%r1640, %r5592, %r1639;
	add.s32 	%r1641, %r1640, 1812185;
	cvt.rn.f32.u32 	%f716, %r1641;
	fma.rn.f32 	%f717, %f716, 0f2F800000, 0f2F000000;
	shr.u32 	%r1642, %r233, 2;
	xor.b32  	%r1643, %r1642, %r233;
	shl.b32 	%r1644, %r1639, 4;
	shl.b32 	%r1645, %r1643, 1;
	xor.b32  	%r1646, %r1645, %r1644;
	xor.b32  	%r1647, %r1646, %r1643;
	xor.b32  	%r1648, %r1647, %r1639;
	add.s32 	%r1649, %r5592, %r1648;
	add.s32 	%r1650, %r1649, 2174622;
	cvt.rn.f32.u32 	%f718, %r1650;
	fma.rn.f32 	%f719, %f718, 0f2F800000, 0f2F000000;
	mul.f32 	%f720, %f719, %f719;
	fma.rn.f32 	%f721, %f717, %f717, %f720;
	sqrt.rn.f32 	%f722, %f721;
	setp.le.f32 	%p62, %f722, 0f3F800000;
	add.f32 	%f723, %f2738, 0f3F800000;
	selp.f32 	%f2738, %f723, %f2738, %p62;
$L__BB5_73:
	setp.lt.u32 	%p63, %r94, 3;
	mul.f32 	%f81, %f2738, 0f40800000;
	add.s32 	%r1653, %r93, 1280;
	xor.b32  	%r1654, %r1653, -1429050551;
	mul.lo.s32 	%r1655, %r1654, 1099087573;
	add.s32 	%r5610, %r1655, 5783321;
	xor.b32  	%r5607, %r1655, 362436069;
	add.s32 	%r5606, %r1655, 123456789;
	add.s32 	%r5605, %r1655, -638133224;
	mov.b32 	%r5609, -589760388;
	mov.b32 	%r5608, -123459836;
	mov.f32 	%f2742, 0f00000000;
	@%p63 bra 	$L__BB5_76;
	and.b32  	%r240, %r3, 2147483644;
	mov.b32 	%r5604, 0;
	mov.b32 	%r5609, -589760388;
	mov.b32 	%r5608, -123459836;
	mov.f32 	%f2742, 0f00000000;
$L__BB5_75:
	shr.u32 	%r1659, %r5606, 2;
	xor.b32  	%r1660, %r1659, %r5606;
	shl.b32 	%r1661, %r5610, 4;
	shl.b32 	%r1662, %r1660, 1;
	xor.b32  	%r1663, %r1661, %r1662;
	xor.b32  	%r1664, %r1663, %r5610;
	xor.b32  	%r1665, %r1664, %r1660;
	add.s32 	%r1666, %r5605, %r1665;
	add.s32 	%r1667, %r1666, 362437;
	cvt.rn.f32.u32 	%f727, %r1667;
	fma.rn.f32 	%f728, %f727, 0f2F800000, 0f2F000000;
	shr.u32 	%r1668, %r5607, 2;
	xor.b32  	%r1669, %r1668, %r5607;
	shl.b32 	%r1670, %r1665, 4;
	shl.b32 	%r1671, %r1669, 1;
	xor.b32  	%r1672, %r1671, %r1670;
	xor.b32  	%r1673, %r1672, %r1669;
	xor.b32  	%r1674, %r1673, %r1665;
	add.s32 	%r1675, %r5605, %r1674;
	add.s32 	%r1676, %r1675, 724874;
	cvt.rn.f32.u32 	%f729, %r1676;
	fma.rn.f32 	%f730, %f729, 0f2F800000, 0f2F000000;
	mul.f32 	%f731, %f730, %f730;
	fma.rn.f32 	%f732, %f728, %f728, %f731;
	sqrt.rn.f32 	%f733, %f732;
	setp.le.f32 	%p64, %f733, 0f3F800000;
	add.f32 	%f734, %f2742, 0f3F800000;
	selp.f32 	%f735, %f734, %f2742, %p64;
	shr.u32 	%r1677, %r5608, 2;
	xor.b32  	%r1678, %r1677, %r5608;
	shl.b32 	%r1679, %r1674, 4;
	shl.b32 	%r1680, %r1678, 1;
	xor.b32  	%r1681, %r1679, %r1680;
	xor.b32  	%r1682, %r1681, %r1674;
	xor.b32  	%r1683, %r1682, %r1678;
	add.s32 	%r1684, %r5605, %r1683;
	add.s32 	%r1685, %r1684, 1087311;
	cvt.rn.f32.u32 	%f736, %r1685;
	fma.rn.f32 	%f737, %f736, 0f2F800000, 0f2F000000;
	shr.u32 	%r1686, %r5609, 2;
	xor.b32  	%r1687, %r1686, %r5609;
	shl.b32 	%r1688, %r1683, 4;
	shl.b32 	%r1689, %r1687, 1;
	xor.b32  	%r1690, %r1689, %r1688;
	xor.b32  	%r1691, %r1690, %r1687;
	xor.b32  	%r5606, %r1691, %r1683;
	add.s32 	%r1692, %r5605, %r5606;
	add.s32 	%r1693, %r1692, 1449748;
	cvt.rn.f32.u32 	%f738, %r1693;
	fma.rn.f32 	%f739, %f738, 0f2F800000, 0f2F000000;
	mul.f32 	%f740, %f739, %f739;
	fma.rn.f32 	%f741, %f737, %f737, %f740;
	sqrt.rn.f32 	%f742, %f741;
	setp.le.f32 	%p65, %f742, 0f3F800000;
	add.f32 	%f743, %f735, 0f3F800000;
	selp.f32 	%f744, %f743, %f735, %p65;
	shr.u32 	%r1694, %r5610, 2;
	xor.b32  	%r1695, %r1694, %r5610;
	shl.b32 	%r1696, %r5606, 4;
	shl.b32 	%r1697, %r1695, 1;
	xor.b32  	%r1698, %r1696, %r1697;
	xor.b32  	%r1699, %r1698, %r5606;
	xor.b32  	%r5607, %r1699, %r1695;
	add.s32 	%r1700, %r5605, %r5607;
	add.s32 	%r1701, %r1700, 1812185;
	cvt.rn.f32.u32 	%f745, %r1701;
	fma.rn.f32 	%f746, %f745, 0f2F800000, 0f2F000000;
	shr.u32 	%r1702, %r1665, 2;
	xor.b32  	%r1703, %r1702, %r1665;
	shl.b32 	%r1704, %r5607, 4;
	shl.b32 	%r1705, %r1703, 1;
	xor.b32  	%r1706, %r1705, %r1704;
	xor.b32  	%r1707, %r1706, %r1703;
	xor.b32  	%r5608, %r1707, %r5607;
	add.s32 	%r1708, %r5605, %r5608;
	add.s32 	%r1709, %r1708, 2174622;
	cvt.rn.f32.u32 	%f747, %r1709;
	fma.rn.f32 	%f748, %f747, 0f2F800000, 0f2F000000;
	mul.f32 	%f749, %f748, %f748;
	fma.rn.f32 	%f750, %f746, %f746, %f749;
	sqrt.rn.f32 	%f751, %f750;
	setp.le.f32 	%p66, %f751, 0f3F800000;
	add.f32 	%f752, %f744, 0f3F800000;
	selp.f32 	%f753, %f752, %f744, %p66;
	shr.u32 	%r1710, %r1674, 2;
	xor.b32  	%r1711, %r1710, %r1674;
	shl.b32 	%r1712, %r5608, 4;
	shl.b32 	%r1713, %r1711, 1;
	xor.b32  	%r1714, %r1712, %r1713;
	xor.b32  	%r1715, %r1714, %r5608;
	xor.b32  	%r5609, %r1715, %r1711;
	add.s32 	%r1716, %r5605, %r5609;
	add.s32 	%r1717, %r1716, 2537059;
	cvt.rn.f32.u32 	%f754, %r1717;
	fma.rn.f32 	%f755, %f754, 0f2F800000, 0f2F000000;
	shr.u32 	%r1718, %r1683, 2;
	xor.b32  	%r1719, %r1718, %r1683;
	shl.b32 	%r1720, %r5609, 4;
	shl.b32 	%r1721, %r1719, 1;
	xor.b32  	%r1722, %r1721, %r1720;
	xor.b32  	%r1723, %r1722, %r1719;
	xor.b32  	%r5610, %r1723, %r5609;
	add.s32 	%r5605, %r5605, 2899496;
	add.s32 	%r1724, %r5610, %r5605;
	cvt.rn.f32.u32 	%f756, %r1724;
	fma.rn.f32 	%f757, %f756, 0f2F800000, 0f2F000000;
	mul.f32 	%f758, %f757, %f757;
	fma.rn.f32 	%f759, %f755, %f755, %f758;
	sqrt.rn.f32 	%f760, %f759;
	setp.le.f32 	%p67, %f760, 0f3F800000;
	add.f32 	%f761, %f753, 0f3F800000;
	selp.f32 	%f2742, %f761, %f753, %p67;
	add.s32 	%r5604, %r5604, 4;
	setp.ne.s32 	%p68, %r5604, %r240;
	@%p68 bra 	$L__BB5_75;
$L__BB5_76:
	setp.eq.s32 	%p69, %r99, 0;
	@%p69 bra 	$L__BB5_80;
	shr.u32 	%r1725, %r5606, 2;
	xor.b32  	%r1726, %r1725, %r5606;
	shl.b32 	%r1727, %r5610, 4;
	shl.b32 	%r1728, %r1726, 1;
	xor.b32  	%r1729, %r1727, %r1728;
	xor.b32  	%r1730, %r1729, %r5610;
	xor.b32  	%r261, %r1730, %r1726;
	add.s32 	%r1731, %r5605, %r261;
	add.s32 	%r1732, %r1731, 362437;
	cvt.rn.f32.u32 	%f762, %r1732;
	fma.rn.f32 	%f763, %f762, 0f2F800000, 0f2F000000;
	shr.u32 	%r1733, %r5607, 2;
	xor.b32  	%r1734, %r1733, %r5607;
	shl.b32 	%r1735, %r261, 4;
	shl.b32 	%r1736, %r1734, 1;
	xor.b32  	%r1737, %r1736, %r1735;
	xor.b32  	%r1738, %r1737, %r1734;
	xor.b32  	%r262, %r1738, %r261;
	add.s32 	%r1739, %r5605, %r262;
	add.s32 	%r1740, %r1739, 724874;
	cvt.rn.f32.u32 	%f764, %r1740;
	fma.rn.f32 	%f765, %f764, 0f2F800000, 0f2F000000;
	mul.f32 	%f766, %f765, %f765;
	fma.rn.f32 	%f767, %f763, %f763, %f766;
	sqrt.rn.f32 	%f768, %f767;
	setp.le.f32 	%p70, %f768, 0f3F800000;
	add.f32 	%f769, %f2742, 0f3F800000;
	selp.f32 	%f2742, %f769, %f2742, %p70;
	setp.eq.s32 	%p71, %r99, 1;
	@%p71 bra 	$L__BB5_80;
	shr.u32 	%r1741, %r5608, 2;
	xor.b32  	%r1742, %r1741, %r5608;
	shl.b32 	%r1743, %r262, 4;
	shl.b32 	%r1744, %r1742, 1;
	xor.b32  	%r1745, %r1743, %r1744;
	xor.b32  	%r1746, %r1745, %r262;
	xor.b32  	%r1747, %r1746, %r1742;
	add.s32 	%r1748, %r5605, %r1747;
	add.s32 	%r1749, %r1748, 1087311;
	cvt.rn.f32.u32 	%f770, %r1749;
	fma.rn.f32 	%f771, %f770, 0f2F800000, 0f2F000000;
	shr.u32 	%r1750, %r5609, 2;
	xor.b32  	%r1751, %r1750, %r5609;
	shl.b32 	%r1752, %r1747, 4;
	shl.b32 	%r1753, %r1751, 1;
	xor.b32  	%r1754, %r1753, %r1752;
	xor.b32  	%r1755, %r1754, %r1751;
	xor.b32  	%r263, %r1755, %r1747;
	add.s32 	%r1756, %r5605, %r263;
	add.s32 	%r1757, %r1756, 1449748;
	cvt.rn.f32.u32 	%f772, %r1757;
	fma.rn.f32 	%f773, %f772, 0f2F800000, 0f2F000000;
	mul.f32 	%f774, %f773, %f773;
	fma.rn.f32 	%f775, %f771, %f771, %f774;
	sqrt.rn.f32 	%f776, %f775;
	setp.le.f32 	%p72, %f776, 0f3F800000;
	add.f32 	%f777, %f2742, 0f3F800000;
	selp.f32 	%f2742, %f777, %f2742, %p72;
	setp.eq.s32 	%p73, %r99, 2;
	@%p73 bra 	$L__BB5_80;
	shr.u32 	%r1758, %r5610, 2;
	xor.b32  	%r1759, %r1758, %r5610;
	shl.b32 	%r1760, %r263, 4;
	shl.b32 	%r1761, %r1759, 1;
	xor.b32  	%r1762, %r1760, %r1761;
	xor.b32  	%r1763, %r1762, %r263;
	xor.b32  	%r1764, %r1763, %r1759;
	add.s32 	%r1765, %r5605, %r1764;
	add.s32 	%r1766, %r1765, 1812185;
	cvt.rn.f32.u32 	%f778, %r1766;
	fma.rn.f32 	%f779, %f778, 0f2F800000, 0f2F000000;
	shr.u32 	%r1767, %r261, 2;
	xor.b32  	%r1768, %r1767, %r261;
	shl.b32 	%r1769, %r1764, 4;
	shl.b32 	%r1770, %r1768, 1;
	xor.b32  	%r1771, %r1770, %r1769;
	xor.b32  	%r1772, %r1771, %r1768;
	xor.b32  	%r1773, %r1772, %r1764;
	add.s32 	%r1774, %r5605, %r1773;
	add.s32 	%r1775, %r1774, 2174622;
	cvt.rn.f32.u32 	%f780, %r1775;
	fma.rn.f32 	%f781, %f780, 0f2F800000, 0f2F000000;
	mul.f32 	%f782, %f781, %f781;
	fma.rn.f32 	%f783, %f779, %f779, %f782;
	sqrt.rn.f32 	%f784, %f783;
	setp.le.f32 	%p74, %f784, 0f3F800000;
	add.f32 	%f785, %f2742, 0f3F800000;
	selp.f32 	%f2742, %f785, %f2742, %p74;
$L__BB5_80:
	setp.lt.u32 	%p75, %r94, 3;
	mul.f32 	%f90, %f2742, 0f40800000;
	add.s32 	%r1778, %r93, 1536;
	xor.b32  	%r1779, %r1778, -1429050551;
	mul.lo.s32 	%r1780, %r1779, 1099087573;
	add.s32 	%r5623, %r1780, 5783321;
	xor.b32  	%r5620, %r1780, 362436069;
	add.s32 	%r5619, %r1780, 123456789;
	add.s32 	%r5618, %r1780, -638133224;
	mov.b32 	%r5622, -589760388;
	mov.b32 	%r5621, -123459836;
	mov.f32 	%f2746, 0f00000000;
	@%p75 bra 	$L__BB5_83;
	and.b32  	%r268, %r3, 2147483644;
	mov.b32 	%r5617, 0;
	mov.b32 	%r5622, -589760388;
	mov.b32 	%r5621, -123459836;
	mov.f32 	%f2746, 0f00000000;
$L__BB5_82:
	shr.u32 	%r1784, %r5619, 2;
	xor.b32  	%r1785, %r1784, %r5619;
	shl.b32 	%r1786, %r5623, 4;
	shl.b32 	%r1787, %r1785, 1;
	xor.b32  	%r1788, %r1786, %r1787;
	xor.b32  	%r1789, %r1788, %r5623;
	xor.b32  	%r1790, %r1789, %r1785;
	add.s32 	%r1791, %r5618, %r1790;
	add.s32 	%r1792, %r1791, 362437;
	cvt.rn.f32.u32 	%f789, %r1792;
	fma.rn.f32 	%f790, %f789, 0f2F800000, 0f2F000000;
	shr.u32 	%r1793, %r5620, 2;
	xor.b32  	%r1794, %r1793, %r5620;
	shl.b32 	%r1795, %r1790, 4;
	shl.b32 	%r1796, %r1794, 1;
	xor.b32  	%r1797, %r1796, %r1795;
	xor.b32  	%r1798, %r1797, %r1794;
	xor.b32  	%r1799, %r1798, %r1790;
	add.s32 	%r1800, %r5618, %r1799;
	add.s32 	%r1801, %r1800, 724874;
	cvt.rn.f32.u32 	%f791, %r1801;
	fma.rn.f32 	%f792, %f791, 0f2F800000, 0f2F000000;
	mul.f32 	%f793, %f792, %f792;
	fma.rn.f32 	%f794, %f790, %f790, %f793;
	sqrt.rn.f32 	%f795, %f794;
	setp.le.f32 	%p76, %f795, 0f3F800000;
	add.f32 	%f796, %f2746, 0f3F800000;
	selp.f32 	%f797, %f796, %f2746, %p76;
	shr.u32 	%r1802, %r5621, 2;
	xor.b32  	%r1803, %r1802, %r5621;
	shl.b32 	%r1804, %r1799, 4;
	shl.b32 	%r1805, %r1803, 1;
	xor.b32  	%r1806, %r1804, %r1805;
	xor.b32  	%r1807, %r1806, %r1799;
	xor.b32  	%r1808, %r1807, %r1803;
	add.s32 	%r1809, %r5618, %r1808;
	add.s32 	%r1810, %r1809, 1087311;
	cvt.rn.f32.u32 	%f798, %r1810;
	fma.rn.f32 	%f799, %f798, 0f2F800000, 0f2F000000;
	shr.u32 	%r1811, %r5622, 2;
	xor.b32  	%r1812, %r1811, %r5622;
	shl.b32 	%r1813, %r1808, 4;
	shl.b32 	%r1814, %r1812, 1;
	xor.b32  	%r1815, %r1814, %r1813;
	xor.b32  	%r1816, %r1815, %r1812;
	xor.b32  	%r5619, %r1816, %r1808;
	add.s32 	%r1817, %r5618, %r5619;
	add.s32 	%r1818, %r1817, 1449748;
	cvt.rn.f32.u32 	%f800, %r1818;
	fma.rn.f32 	%f801, %f800, 0f2F800000, 0f2F000000;
	mul.f32 	%f802, %f801, %f801;
	fma.rn.f32 	%f803, %f799, %f799, %f802;
	sqrt.rn.f32 	%f804, %f803;
	setp.le.f32 	%p77, %f804, 0f3F800000;
	add.f32 	%f805, %f797, 0f3F800000;
	selp.f32 	%f806, %f805, %f797, %p77;
	shr.u32 	%r1819, %r5623, 2;
	xor.b32  	%r1820, %r1819, %r5623;
	shl.b32 	%r1821, %r5619, 4;
	shl.b32 	%r1822, %r1820, 1;
	xor.b32  	%r1823, %r1821, %r1822;
	xor.b32  	%r1824, %r1823, %r5619;
	xor.b32  	%r5620, %r1824, %r1820;
	add.s32 	%r1825, %r5618, %r5620;
	add.s32 	%r1826, %r1825, 1812185;
	cvt.rn.f32.u32 	%f807, %r1826;
	fma.rn.f32 	%f808, %f807, 0f2F800000, 0f2F000000;
	shr.u32 	%r1827, %r1790, 2;
	xor.b32  	%r1828, %r1827, %r1790;
	shl.b32 	%r1829, %r5620, 4;
	shl.b32 	%r1830, %r1828, 1;
	xor.b32  	%r1831, %r1830, %r1829;
	xor.b32  	%r1832, %r1831, %r1828;
	xor.b32  	%r5621, %r1832, %r5620;
	add.s32 	%r1833, %r5618, %r5621;
	add.s32 	%r1834, %r1833, 2174622;
	cvt.rn.f32.u32 	%f809, %r1834;
	fma.rn.f32 	%f810, %f809, 0f2F800000, 0f2F000000;
	mul.f32 	%f811, %f810, %f810;
	fma.rn.f32 	%f812, %f808, %f808, %f811;
	sqrt.rn.f32 	%f813, %f812;
	setp.le.f32 	%p78, %f813, 0f3F800000;
	add.f32 	%f814, %f806, 0f3F800000;
	selp.f32 	%f815, %f814, %f806, %p78;
	shr.u32 	%r1835, %r1799, 2;
	xor.b32  	%r1836, %r1835, %r1799;
	shl.b32 	%r1837, %r5621, 4;
	shl.b32 	%r1838, %r1836, 1;
	xor.b32  	%r1839, %r1837, %r1838;
	xor.b32  	%r1840, %r1839, %r5621;
	xor.b32  	%r5622, %r1840, %r1836;
	add.s32 	%r1841, %r5618, %r5622;
	add.s32 	%r1842, %r1841, 2537059;
	cvt.rn.f32.u32 	%f816, %r1842;
	fma.rn.f32 	%f817, %f816, 0f2F800000, 0f2F000000;
	shr.u32 	%r1843, %r1808, 2;
	xor.b32  	%r1844, %r1843, %r1808;
	shl.b32 	%r1845, %r5622, 4;
	shl.b32 	%r1846, %r1844, 1;
	xor.b32  	%r1847, %r1846, %r1845;
	xor.b32  	%r1848, %r1847, %r1844;
	xor.b32  	%r5623, %r1848, %r5622;
	add.s32 	%r5618, %r5618, 2899496;
	add.s32 	%r1849, %r5623, %r5618;
	cvt.rn.f32.u32 	%f818, %r1849;
	fma.rn.f32 	%f819, %f818, 0f2F800000, 0f2F000000;
	mul.f32 	%f820, %f819, %f819;
	fma.rn.f32 	%f821, %f817, %f817, %f820;
	sqrt.rn.f32 	%f822, %f821;
	setp.le.f32 	%p79, %f822, 0f3F800000;
	add.f32 	%f823, %f815, 0f3F800000;
	selp.f32 	%f2746, %f823, %f815, %p79;
	add.s32 	%r5617, %r5617, 4;
	setp.ne.s32 	%p80, %r5617, %r268;
	@%p80 bra 	$L__BB5_82;
$L__BB5_83:
	setp.eq.s32 	%p81, %r99, 0;
	@%p81 bra 	$L__BB5_87;
	shr.u32 	%r1850, %r5619, 2;
	xor.b32  	%r1851, %r1850, %r5619;
	shl.b32 	%r1852, %r5623, 4;
	shl.b32 	%r1853, %r1851, 1;
	xor.b32  	%r1854, %r1852, %r1853;
	xor.b32  	%r1855, %r1854, %r5623;
	xor.b32  	%r289, %r1855, %r1851;
	add.s32 	%r1856, %r5618, %r289;
	add.s32 	%r1857, %r1856, 362437;
	cvt.rn.f32.u32 	%f824, %r1857;
	fma.rn.f32 	%f825, %f824, 0f2F800000, 0f2F000000;
	shr.u32 	%r1858, %r5620, 2;
	xor.b32  	%r1859, %r1858, %r5620;
	shl.b32 	%r1860, %r289, 4;
	shl.b32 	%r1861, %r1859, 1;
	xor.b32  	%r1862, %r1861, %r1860;
	xor.b32  	%r1863, %r1862, %r1859;
	xor.b32  	%r290, %r1863, %r289;
	add.s32 	%r1864, %r5618, %r290;
	add.s32 	%r1865, %r1864, 724874;
	cvt.rn.f32.u32 	%f826, %r1865;
	fma.rn.f32 	%f827, %f826, 0f2F800000, 0f2F000000;
	mul.f32 	%f828, %f827, %f827;
	fma.rn.f32 	%f829, %f825, %f825, %f828;
	sqrt.rn.f32 	%f830, %f829;
	setp.le.f32 	%p82, %f830, 0f3F800000;
	add.f32 	%f831, %f2746, 0f3F800000;
	selp.f32 	%f2746, %f831, %f2746, %p82;
	setp.eq.s32 	%p83, %r99, 1;
	@%p83 bra 	$L__BB5_87;
	shr.u32 	%r1866, %r5621, 2;
	xor.b32  	%r1867, %r1866, %r5621;
	shl.b32 	%r1868, %r290, 4;
	shl.b32 	%r1869, %r1867, 1;
	xor.b32  	%r1870, %r1868, %r1869;
	xor.b32  	%r1871, %r1870, %r290;
	xor.b32  	%r1872, %r1871, %r1867;
	add.s32 	%r1873, %r5618, %r1872;
	add.s32 	%r1874, %r1873, 1087311;
	cvt.rn.f32.u32 	%f832, %r1874;
	fma.rn.f32 	%f833, %f832, 0f2F800000, 0f2F000000;
	shr.u32 	%r1875, %r5622, 2;
	xor.b32  	%r1876, %r1875, %r5622;
	shl.b32 	%r1877, %r1872, 4;
	shl.b32 	%r1878, %r1876, 1;
	xor.b32  	%r1879, %r1878, %r1877;
	xor.b32  	%r1880, %r1879, %r1876;
	xor.b32  	%r291, %r1880, %r1872;
	add.s32 	%r1881, %r5618, %r291;
	add.s32 	%r1882, %r1881, 1449748;
	cvt.rn.f32.u32 	%f834, %r1882;
	fma.rn.f32 	%f835, %f834, 0f2F800000, 0f2F000000;
	mul.f32 	%f836, %f835, %f835;
	fma.rn.f32 	%f837, %f833, %f833, %f836;
	sqrt.rn.f32 	%f838, %f837;
	setp.le.f32 	%p84, %f838, 0f3F800000;
	add.f32 	%f839, %f2746, 0f3F800000;
	selp.f32 	%f2746, %f839, %f2746, %p84;
	setp.eq.s32 	%p85, %r99, 2;
	@%p85 bra 	$L__BB5_87;
	shr.u32 	%r1883, %r5623, 2;
	xor.b32  	%r1884, %r1883, %r5623;
	shl.b32 	%r1885, %r291, 4;
	shl.b32 	%r1886, %r1884, 1;
	xor.b32  	%r1887, %r1885, %r1886;
	xor.b32  	%r1888, %r1887, %r291;
	xor.b32  	%r1889, %r1888, %r1884;
	add.s32 	%r1890, %r5618, %r1889;
	add.s32 	%r1891, %r1890, 1812185;
	cvt.rn.f32.u32 	%f840, %r1891;
	fma.rn.f32 	%f841, %f840, 0f2F800000, 0f2F000000;
	shr.u32 	%r1892, %r289, 2;
	xor.b32  	%r1893, %r1892, %r289;
	shl.b32 	%r1894, %r1889, 4;
	shl.b32 	%r1895, %r1893, 1;
	xor.b32  	%r1896, %r1895, %r1894;
	xor.b32  	%r1897, %r1896, %r1893;
	xor.b32  	%r1898, %r1897, %r1889;
	add.s32 	%r1899, %r5618, %r1898;
	add.s32 	%r1900, %r1899, 2174622;
	cvt.rn.f32.u32 	%f842, %r1900;
	fma.rn.f32 	%f843, %f842, 0f2F800000, 0f2F000000;
	mul.f32 	%f844, %f843, %f843;
	fma.rn.f32 	%f845, %f841, %f841, %f844;
	sqrt.rn.f32 	%f846, %f845;
	setp.le.f32 	%p86, %f846, 0f3F800000;
	add.f32 	%f847, %f2746, 0f3F800000;
	selp.f32 	%f2746, %f847, %f2746, %p86;
$L__BB5_87:
	setp.lt.u32 	%p87, %r94, 3;
	mul.f32 	%f99, %f2746, 0f40800000;
	add.s32 	%r1903, %r93, 1792;
	xor.b32  	%r1904, %r1903, -1429050551;
	mul.lo.s32 	%r1905, %r1904, 1099087573;
	add.s32 	%r5636, %r1905, 5783321;
	xor.b32  	%r5633, %r1905, 362436069;
	add.s32 	%r5632, %r1905, 123456789;
	add.s32 	%r5631, %r1905, -638133224;
	mov.b32 	%r5635, -589760388;
	mov.b32 	%r5634, -123459836;
	mov.f32 	%f2750, 0f00000000;
	@%p87 bra 	$L__BB5_90;
	and.b32  	%r296, %r3, 2147483644;
	mov.b32 	%r5630, 0;
	mov.b32 	%r5635, -589760388;
	mov.b32 	%r5634, -123459836;
	mov.f32 	%f2750, 0f00000000;
$L__BB5_89:
	shr.u32 	%r1909, %r5632, 2;
	xor.b32  	%r1910, %r1909, %r5632;
	shl.b32 	%r1911, %r5636, 4;
	shl.b32 	%r1912, %r1910, 1;
	xor.b32  	%r1913, %r1911, %r1912;
	xor.b32  	%r1914, %r1913, %r5636;
	xor.b32  	%r1915, %r1914, %r1910;
	add.s32 	%r1916, %r5631, %r1915;
	add.s32 	%r1917, %r1916, 362437;
	cvt.rn.f32.u32 	%f851, %r1917;
	fma.rn.f32 	%f852, %f851, 0f2F800000, 0f2F000000;
	shr.u32 	%r1918, %r5633, 2;
	xor.b32  	%r1919, %r1918, %r5633;
	shl.b32 	%r1920, %r1915, 4;
	shl.b32 	%r1921, %r1919, 1;
	xor.b32  	%r1922, %r1921, %r1920;
	xor.b32  	%r1923, %r1922, %r1919;
	xor.b32  	%r1924, %r1923, %r1915;
	add.s32 	%r1925, %r5631, %r1924;
	add.s32 	%r1926, %r1925, 724874;
	cvt.rn.f32.u32 	%f853, %r1926;
	fma.rn.f32 	%f854, %f853, 0f2F800000, 0f2F000000;
	mul.f32 	%f855, %f854, %f854;
	fma.rn.f32 	%f856, %f852, %f852, %f855;
	sqrt.rn.f32 	%f857, %f856;
	setp.le.f32 	%p88, %f857, 0f3F800000;
	add.f32 	%f858, %f2750, 0f3F800000;
	selp.f32 	%f859, %f858, %f2750, %p88;
	shr.u32 	%r1927, %r5634, 2;
	xor.b32  	%r1928, %r1927, %r5634;
	shl.b32 	%r1929, %r1924, 4;
	shl.b32 	%r1930, %r1928, 1;
	xor.b32  	%r1931, %r1929, %r1930;
	xor.b32  	%r1932, %r1931, %r1924;
	xor.b32  	%r1933, %r1932, %r1928;
	add.s32 	%r1934, %r5631, %r1933;
	add.s32 	%r1935, %r1934, 1087311;
	cvt.rn.f32.u32 	%f860, %r1935;
	fma.rn.f32 	%f861, %f860, 0f2F800000, 0f2F000000;
	shr.u32 	%r1936, %r5635, 2;
	xor.b32  	%r1937, %r1936, %r5635;
	shl.b32 	%r1938, %r1933, 4;
	shl.b32 	%r1939, %r1937, 1;
	xor.b32  	%r1940, %r1939, %r1938;
	xor.b32  	%r1941, %r1940, %r1937;
	xor.b32  	%r5632, %r1941, %r1933;
	add.s32 	%r1942, %r5631, %r5632;
	add.s32 	%r1943, %r1942, 1449748;
	cvt.rn.f32.u32 	%f862, %r1943;
	fma.rn.f32 	%f863, %f862, 0f2F800000, 0f2F000000;
	mul.f32 	%f864, %f863, %f863;
	fma.rn.f32 	%f865, %f861, %f861, %f864;
	sqrt.rn.f32 	%f866, %f865;
	setp.le.f32 	%p89, %f866, 0f3F800000;
	add.f32 	%f867, %f859, 0f3F800000;
	selp.f32 	%f868, %f867, %f859, %p89;
	shr.u32 	%r1944, %r5636, 2;
	xor.b32  	%r1945, %r1944, %r5636;
	shl.b32 	%r1946, %r5632, 4;
	shl.b32 	%r1947, %r1945, 1;
	xor.b32  	%r1948, %r1946, %r1947;
	xor.b32  	%r1949, %r1948, %r5632;
	xor.b32  	%r5633, %r1949, %r1945;
	add.s32 	%r1950, %r5631, %r5633;
	add.s32 	%r1951, %r1950, 1812185;
	cvt.rn.f32.u32 	%f869, %r1951;
	fma.rn.f32 	%f870, %f869, 0f2F800000, 0f2F000000;
	shr.u32 	%r1952, %r1915, 2;
	xor.b32  	%r1953, %r1952, %r1915;
	shl.b32 	%r1954, %r5633, 4;
	shl.b32 	%r1955, %r1953, 1;
	xor.b32  	%r1956, %r1955, %r1954;
	xor.b32  	%r1957, %r1956, %r1953;
	xor.b32  	%r5634, %r1957, %r5633;
	add.s32 	%r1958, %r5631, %r5634;
	add.s32 	%r1959, %r1958, 2174622;
	cvt.rn.f32.u32 	%f871, %r1959;
	fma.rn.f32 	%f872, %f871, 0f2F800000, 0f2F000000;
	mul.f32 	%f873, %f872, %f872;
	fma.rn.f32 	%f874, %f870, %f870, %f873;
	sqrt.rn.f32 	%f875, %f874;
	setp.le.f32 	%p90, %f875, 0f3F800000;
	add.f32 	%f876, %f868, 0f3F800000;
	selp.f32 	%f877, %f876, %f868, %p90;
	shr.u32 	%r1960, %r1924, 2;
	xor.b32  	%r1961, %r1960, %r1924;
	shl.b32 	%r1962, %r5634, 4;
	shl.b32 	%r1963, %r1961, 1;
	xor.b32  	%r1964, %r1962, %r1963;
	xor.b32  	%r1965, %r1964, %r5634;
	xor.b32  	%r5635, %r1965, %r1961;
	add.s32 	%r1966, %r5631, %r5635;
	add.s32 	%r1967, %r1966, 2537059;
	cvt.rn.f32.u32 	%f878, %r1967;
	fma.rn.f32 	%f879, %f878, 0f2F800000, 0f2F000000;
	shr.u32 	%r1968, %r1933, 2;
	xor.b32  	%r1969, %r1968, %r1933;
	shl.b32 	%r1970, %r5635, 4;
	shl.b32 	%r1971, %r1969, 1;
	xor.b32  	%r1972, %r1971, %r1970;
	xor.b32  	%r1973, %r1972, %r1969;
	xor.b32  	%r5636, %r1973, %r5635;
	add.s32 	%r5631, %r5631, 2899496;
	add.s32 	%r1974, %r5636, %r5631;
	cvt.rn.f32.u32 	%f880, %r1974;
	fma.rn.f32 	%f881, %f880, 0f2F800000, 0f2F000000;
	mul.f32 	%f882, %f881, %f881;
	fma.rn.f32 	%f883, %f879, %f879, %f882;
	sqrt.rn.f32 	%f884, %f883;
	setp.le.f32 	%p91, %f884, 0f3F800000;
	add.f32 	%f885, %f877, 0f3F800000;
	selp.f32 	%f2750, %f885, %f877, %p91;
	add.s32 	%r5630, %r5630, 4;
	setp.ne.s32 	%p92, %r5630, %r296;
	@%p92 bra 	$L__BB5_89;
$L__BB5_90:
	setp.eq.s32 	%p93, %r99, 0;
	@%p93 bra 	$L__BB5_94;
	shr.u32 	%r1975, %r5632, 2;
	xor.b32  	%r1976, %r1975, %r5632;
	shl.b32 	%r1977, %r5636, 4;
	shl.b32 	%r1978, %r1976, 1;
	xor.b32  	%r1979, %r1977, %r1978;
	xor.b32  	%r1980, %r1979, %r5636;
	xor.b32  	%r317, %r1980, %r1976;
	add.s32 	%r1981, %r5631, %r317;
	add.s32 	%r1982, %r1981, 362437;
	cvt.rn.f32.u32 	%f886, %r1982;
	fma.rn.f32 	%f887, %f886, 0f2F800000, 0f2F000000;
	shr.u32 	%r1983, %r5633, 2;
	xor.b32  	%r1984, %r1983, %r5633;
	shl.b32 	%r1985, %r317, 4;
	shl.b32 	%r1986, %r1984, 1;
	xor.b32  	%r1987, %r1986, %r1985;
	xor.b32  	%r1988, %r1987, %r1984;
	xor.b32  	%r318, %r1988, %r317;
	add.s32 	%r1989, %r5631, %r318;
	add.s32 	%r1990, %r1989, 724874;
	cvt.rn.f32.u32 	%f888, %r1990;
	fma.rn.f32 	%f889, %f888, 0f2F800000, 0f2F000000;
	mul.f32 	%f890, %f889, %f889;
	fma.rn.f32 	%f891, %f887, %f887, %f890;
	sqrt.rn.f32 	%f892, %f891;
	setp.le.f32 	%p94, %f892, 0f3F800000;
	add.f32 	%f893, %f2750, 0f3F800000;
	selp.f32 	%f2750, %f893, %f2750, %p94;
	setp.eq.s32 	%p95, %r99, 1;
	@%p95 bra 	$L__BB5_94;
	shr.u32 	%r1991, %r5634, 2;
	xor.b32  	%r1992, %r1991, %r5634;
	shl.b32 	%r1993, %r318, 4;
	shl.b32 	%r1994, %r1992, 1;
	xor.b32  	%r1995, %r1993, %r1994;
	xor.b32  	%r1996, %r1995, %r318;
	xor.b32  	%r1997, %r1996, %r1992;
	add.s32 	%r1998, %r5631, %r1997;
	add.s32 	%r1999, %r1998, 1087311;
	cvt.rn.f32.u32 	%f894, %r1999;
	fma.rn.f32 	%f895, %f894, 0f2F800000, 0f2F000000;
	shr.u32 	%r2000, %r5635, 2;
	xor.b32  	%r2001, %r2000, %r5635;
	shl.b32 	%r2002, %r1997, 4;
	shl.b32 	%r2003, %r2001, 1;
	xor.b32  	%r2004, %r2003, %r2002;
	xor.b32  	%r2005, %r2004, %r2001;
	xor.b32  	%r319, %r2005, %r1997;
	add.s32 	%r2006, %r5631, %r319;
	add.s32 	%r2007, %r2006, 1449748;
	cvt.rn.f32.u32 	%f896, %r2007;
	fma.rn.f32 	%f897, %f896, 0f2F800000, 0f2F000000;
	mul.f32 	%f898, %f897, %f897;
	fma.rn.f32 	%f899, %f895, %f895, %f898;
	sqrt.rn.f32 	%f900, %f899;
	setp.le.f32 	%p96, %f900, 0f3F800000;
	add.f32 	%f901, %f2750, 0f3F800000;
	selp.f32 	%f2750, %f901, %f2750, %p96;
	setp.eq.s32 	%p97, %r99, 2;
	@%p97 bra 	$L__BB5_94;
	shr.u32 	%r2008, %r5636, 2;
	xor.b32  	%r2009, %r2008, %r5636;
	shl.b32 	%r2010, %r319, 4;
	shl.b32 	%r2011, %r2009, 1;
	xor.b32  	%r2012, %r2010, %r2011;
	xor.b32  	%r2013, %r2012, %r319;
	xor.b32  	%r2014, %r2013, %r2009;
	add.s32 	%r2015, %r5631, %r2014;
	add.s32 	%r2016, %r2015, 1812185;
	cvt.rn.f32.u32 	%f902, %r2016;
	fma.rn.f32 	%f903, %f902, 0f2F800000, 0f2F000000;
	shr.u32 	%r2017, %r317, 2;
	xor.b32  	%r2018, %r2017, %r317;
	shl.b32 	%r2019, %r2014, 4;
	shl.b32 	%r2020, %r2018, 1;
	xor.b32  	%r2021, %r2020, %r2019;
	xor.b32  	%r2022, %r2021, %r2018;
	xor.b32  	%r2023, %r2022, %r2014;
	add.s32 	%r2024, %r5631, %r2023;
	add.s32 	%r2025, %r2024, 2174622;
	cvt.rn.f32.u32 	%f904, %r2025;
	fma.rn.f32 	%f905, %f904, 0f2F800000, 0f2F000000;
	mul.f32 	%f906, %f905, %f905;
	fma.rn.f32 	%f907, %f903, %f903, %f906;
	sqrt.rn.f32 	%f908, %f907;
	setp.le.f32 	%p98, %f908, 0f3F800000;
	add.f32 	%f909, %f2750, 0f3F800000;
	selp.f32 	%f2750, %f909, %f2750, %p98;
$L__BB5_94:
	mul.f32 	%f108, %f2750, 0f40800000;
	add.s32 	%r2028, %r93, 2048;
	xor.b32  	%r2029, %r2028, -1429050551;
	mul.lo.s32 	%r2030, %r2029, 1099087573;
	add.s32 	%r5649, %r2030, 5783321;
	xor.b32  	%r5646, %r2030, 362436069;
	add.s32 	%r5645, %r2030, 123456789;
	add.s32 	%r5644, %r2030, -638133224;
	mov.b32 	%r5648, -589760388;
	mov.b32 	%r5647, -123459836;
	mov.f32 	%f2754, 0f00000000;
	@%p87 bra 	$L__BB5_97;
	and.b32  	%r324, %r3, 2147483644;
	mov.b32 	%r5643, 0;
	mov.b32 	%r5648, -589760388;
	mov.b32 	%r5647, -123459836;
	mov.f32 	%f2754, 0f00000000;
$L__BB5_96:
	shr.u32 	%r2034, %r5645, 2;
	xor.b32  	%r2035, %r2034, %r5645;
	shl.b32 	%r2036, %r5649, 4;
	shl.b32 	%r2037, %r2035, 1;
	xor.b32  	%r2038, %r2036, %r2037;
	xor.b32  	%r2039, %r2038, %r5649;
	xor.b32  	%r2040, %r2039, %r2035;
	add.s32 	%r2041, %r5644, %r2040;
	add.s32 	%r2042, %r2041, 362437;
	cvt.rn.f32.u32 	%f913, %r2042;
	fma.rn.f32 	%f914, %f913, 0f2F800000, 0f2F000000;
	shr.u32 	%r2043, %r5646, 2;
	xor.b32  	%r2044, %r2043, %r5646;
	shl.b32 	%r2045, %r2040, 4;
	shl.b32 	%r2046, %r2044, 1;
	xor.b32  	%r2047, %r2046, %r2045;
	xor.b32  	%r2048, %r2047, %r2044;
	xor.b32  	%r2049, %r2048, %r2040;
	add.s32 	%r2050, %r5644, %r2049;
	add.s32 	%r2051, %r2050, 724874;
	cvt.rn.f32.u32 	%f915, %r2051;
	fma.rn.f32 	%f916, %f915, 0f2F800000, 0f2F000000;
	mul.f32 	%f917, %f916, %f916;
	fma.rn.f32 	%f918, %f914, %f914, %f917;
	sqrt.rn.f32 	%f919, %f918;
	setp.le.f32 	%p100, %f919, 0f3F800000;
	add.f32 	%f920, %f2754, 0f3F800000;
	selp.f32 	%f921, %f920, %f2754, %p100;
	shr.u32 	%r2052, %r5647, 2;
	xor.b32  	%r2053, %r2052, %r5647;
	shl.b32 	%r2054, %r2049, 4;
	shl.b32 	%r2055, %r2053, 1;
	xor.b32  	%r2056, %r2054, %r2055;
	xor.b32  	%r2057, %r2056, %r2049;
	xor.b32  	%r2058, %r2057, %r2053;
	add.s32 	%r2059, %r5644, %r2058;
	add.s32 	%r2060, %r2059, 1087311;
	cvt.rn.f32.u32 	%f922, %r2060;
	fma.rn.f32 	%f923, %f922, 0f2F800000, 0f2F000000;
	shr.u32 	%r2061, %r5648, 2;
	xor.b32  	%r2062, %r2061, %r5648;
	shl.b32 	%r2063, %r2058, 4;
	shl.b32 	%r2064, %r2062, 1;
	xor.b32  	%r2065, %r2064, %r2063;
	xor.b32  	%r2066, %r2065, %r2062;
	xor.b32  	%r5645, %r2066, %r2058;
	add.s32 	%r2067, %r5644, %r5645;
	add.s32 	%r2068, %r2067, 1449748;
	cvt.rn.f32.u32 	%f924, %r2068;
	fma.rn.f32 	%f925, %f924, 0f2F800000, 0f2F000000;
	mul.f32 	%f926, %f925, %f925;
	fma.rn.f32 	%f927, %f923, %f923, %f926;
	sqrt.rn.f32 	%f928, %f927;
	setp.le.f32 	%p101, %f928, 0f3F800000;
	add.f32 	%f929, %f921, 0f3F800000;
	selp.f32 	%f930, %f929, %f921, %p101;
	shr.u32 	%r2069, %r5649, 2;
	xor.b32  	%r2070, %r2069, %r5649;
	shl.b32 	%r2071, %r5645, 4;
	shl.b32 	%r2072, %r2070, 1;
	xor.b32  	%r2073, %r2071, %r2072;
	xor.b32  	%r2074, %r2073, %r5645;
	xor.b32  	%r5646, %r2074, %r2070;
	add.s32 	%r2075, %r5644, %r5646;
	add.s32 	%r2076, %r2075, 1812185;
	cvt.rn.f32.u32 	%f931, %r2076;
	fma.rn.f32 	%f932, %f931, 0f2F800000, 0f2F000000;
	shr.u32 	%r2077, %r2040, 2;
	xor.b32  	%r2078, %r2077, %r2040;
	shl.b32 	%r2079, %r5646, 4;
	shl.b32 	%r2080, %r2078, 1;
	xor.b32  	%r2081, %r2080, %r2079;
	xor.b32  	%r2082, %r2081, %r2078;
	xor.b32  	%r5647, %r2082, %r5646;
	add.s32 	%r2083, %r5644, %r5647;
	add.s32 	%r2084, %r2083, 2174622;
	cvt.rn.f32.u32 	%f933, %r2084;
	fma.rn.f32 	%f934, %f933, 0f2F800000, 0f2F000000;
	mul.f32 	%f935, %f934, %f934;
	fma.rn.f32 	%f936, %f932, %f932, %f935;
	sqrt.rn.f32 	%f937, %f936;
	setp.le.f32 	%p102, %f937, 0f3F800000;
	add.f32 	%f938, %f930, 0f3F800000;
	selp.f32 	%f939, %f938, %f930, %p102;
	shr.u32 	%r2085, %r2049, 2;
	xor.b32  	%r2086, %r2085, %r2049;
	shl.b32 	%r2087, %r5647, 4;
	shl.b32 	%r2088, %r2086, 1;
	xor.b32  	%r2089, %r2087, %r2088;
	xor.b32  	%r2090, %r2089, %r5647;
	xor.b32  	%r5648, %r2090, %r2086;
	add.s32 	%r2091, %r5644, %r5648;
	add.s32 	%r2092, %r2091, 2537059;
	cvt.rn.f32.u32 	%f940, %r2092;
	fma.rn.f32 	%f941, %f940, 0f2F800000, 0f2F000000;
	shr.u32 	%r2093, %r2058, 2;
	xor.b32  	%r2094, %r2093, %r2058;
	shl.b32 	%r2095, %r5648, 4;
	shl.b32 	%r2096, %r2094, 1;
	xor.b32  	%r2097, %r2096, %r2095;
	xor.b32  	%r2098, %r2097, %r2094;
	xor.b32  	%r5649, %r2098, %r5648;
	add.s32 	%r5644, %r5644, 2899496;
	add.s32 	%r2099, %r5649, %r5644;
	cvt.rn.f32.u32 	%f942, %r2099;
	fma.rn.f32 	%f943, %f942, 0f2F800000, 0f2F000000;
	mul.f32 	%f944, %f943, %f943;
	fma.rn.f32 	%f945, %f941, %f941, %f944;
	sqrt.rn.f32 	%f946, %f945;
	setp.le.f32 	%p103, %f946, 0f3F800000;
	add.f32 	%f947, %f939, 0f3F800000;
	selp.f32 	%f2754, %f947, %f939, %p103;
	add.s32 	%r5643, %r5643, 4;
	setp.ne.s32 	%p104, %r5643, %r324;
	@%p104 bra 	$L__BB5_96;
$L__BB5_97:
	@%p93 bra 	$L__BB5_101;
	shr.u32 	%r2100, %r5645, 2;
	xor.b32  	%r2101, %r2100, %r5645;
	shl.b32 	%r2102, %r5649, 4;
	shl.b32 	%r2103, %r2101, 1;
	xor.b32  	%r2104, %r2102, %r2103;
	xor.b32  	%r2105, %r2104, %r5649;
	xor.b32  	%r345, %r2105, %r2101;
	add.s32 	%r2106, %r5644, %r345;
	add.s32 	%r2107, %r2106, 362437;
	cvt.rn.f32.u32 	%f948, %r2107;
	fma.rn.f32 	%f949, %f948, 0f2F800000, 0f2F000000;
	shr.u32 	%r2108, %r5646, 2;
	xor.b32  	%r2109, %r2108, %r5646;
	shl.b32 	%r2110, %r345, 4;
	shl.b32 	%r2111, %r2109, 1;
	xor.b32  	%r2112, %r2111, %r2110;
	xor.b32  	%r2113, %r2112, %r2109;
	xor.b32  	%r346, %r2113, %r345;
	add.s32 	%r2114, %r5644, %r346;
	add.s32 	%r2115, %r2114, 724874;
	cvt.rn.f32.u32 	%f950, %r2115;
	fma.rn.f32 	%f951, %f950, 0f2F800000, 0f2F000000;
	mul.f32 	%f952, %f951, %f951;
	fma.rn.f32 	%f953, %f949, %f949, %f952;
	sqrt.rn.f32 	%f954, %f953;
	setp.le.f32 	%p106, %f954, 0f3F800000;
	add.f32 	%f955, %f2754, 0f3F800000;
	selp.f32 	%f2754, %f955, %f2754, %p106;
	setp.eq.s32 	%p107, %r99, 1;
	@%p107 bra 	$L__BB5_101;
	shr.u32 	%r2116, %r5647, 2;
	xor.b32  	%r2117, %r2116, %r5647;
	shl.b32 	%r2118, %r346, 4;
	shl.b32 	%r2119, %r2117, 1;
	xor.b32  	%r2120, %r2118, %r2119;
	xor.b32  	%r2121, %r2120, %r346;
	xor.b32  	%r2122, %r2121, %r2117;
	add.s32 	%r2123, %r5644, %r2122;
	add.s32 	%r2124, %r2123, 1087311;
	cvt.rn.f32.u32 	%f956, %r2124;
	fma.rn.f32 	%f957, %f956, 0f2F800000, 0f2F000000;
	shr.u32 	%r2125, %r5648, 2;
	xor.b32  	%r2126, %r2125, %r5648;
	shl.b32 	%r2127, %r2122, 4;
	shl.b32 	%r2128, %r2126, 1;
	xor.b32  	%r2129, %r2128, %r2127;
	xor.b32  	%r2130, %r2129, %r2126;
	xor.b32  	%r347, %r2130, %r2122;
	add.s32 	%r2131, %r5644, %r347;
	add.s32 	%r2132, %r2131, 1449748;
	cvt.rn.f32.u32 	%f958, %r2132;
	fma.rn.f32 	%f959, %f958, 0f2F800000, 0f2F000000;
	mul.f32 	%f960, %f959, %f959;
	fma.rn.f32 	%f961, %f957, %f957, %f960;
	sqrt.rn.f32 	%f962, %f961;
	setp.le.f32 	%p108, %f962, 0f3F800000;
	add.f32 	%f963, %f2754, 0f3F800000;
	selp.f32 	%f2754, %f963, %f2754, %p108;
	setp.eq.s32 	%p109, %r99, 2;
	@%p109 bra 	$L__BB5_101;
	shr.u32 	%r2133, %r5649, 2;
	xor.b32  	%r2134, %r2133, %r5649;
	shl.b32 	%r2135, %r347, 4;
	shl.b32 	%r2136, %r2134, 1;
	xor.b32  	%r2137, %r2135, %r2136;
	xor.b32  	%r2138, %r2137, %r347;
	xor.b32  	%r2139, %r2138, %r2134;
	add.s32 	%r2140, %r5644, %r2139;
	add.s32 	%r2141, %r2140, 1812185;
	cvt.rn.f32.u32 	%f964, %r2141;
	fma.rn.f32 	%f965, %f964, 0f2F800000, 0f2F000000;
	shr.u32 	%r2142, %r345, 2;
	xor.b32  	%r2143, %r2142, %r345;
	shl.b32 	%r2144, %r2139, 4;
	shl.b32 	%r2145, %r2143, 1;
	xor.b32  	%r2146, %r2145, %r2144;
	xor.b32  	%r2147, %r2146, %r2143;
	xor.b32  	%r2148, %r2147, %r2139;
	add.s32 	%r2149, %r5644, %r2148;
	add.s32 	%r2150, %r2149, 2174622;
	cvt.rn.f32.u32 	%f966, %r2150;
	fma.rn.f32 	%f967, %f966, 0f2F800000, 0f2F000000;
	mul.f32 	%f968, %f967, %f967;
	fma.rn.f32 	%f969, %f965, %f965, %f968;
	sqrt.rn.f32 	%f970, %f969;
	setp.le.f32 	%p110, %f970, 0f3F800000;
	add.f32 	%f971, %f2754, 0f3F800000;
	selp.f32 	%f2754, %f971, %f2754, %p110;
$L__BB5_101:
	mul.f32 	%f117, %f2754, 0f40800000;
	add.s32 	%r2153, %r93, 2304;
	xor.b32  	%r2154, %r2153, -1429050551;
	mul.lo.s32 	%r2155, %r2154, 1099087573;
	add.s32 	%r5662, %r2155, 5783321;
	xor.b32  	%r5659, %r2155, 362436069;
	add.s32 	%r5658, %r2155, 123456789;
	add.s32 	%r5657, %r2155, -638133224;
	mov.b32 	%r5661, -589760388;
	mov.b32 	%r5660, -123459836;
	mov.f32 	%f2758, 0f00000000;
	@%p87 bra 	$L__BB5_104;
	and.b32  	%r352, %r3, 2147483644;
	mov.b32 	%r5656, 0;
	mov.b32 	%r5661, -589760388;
	mov.b32 	%r5660, -123459836;
	mov.f32 	%f2758, 0f00000000;
$L__BB5_103:
	shr.u32 	%r2159, %r5658, 2;
	xor.b32  	%r2160, %r2159, %r5658;
	shl.b32 	%r2161, %r5662, 4;
	shl.b32 	%r2162, %r2160, 1;
	xor.b32  	%r2163, %r2161, %r2162;
	xor.b32  	%r2164, %r2163, %r5662;
	xor.b32  	%r2165, %r2164, %r2160;
	add.s32 	%r2166, %r5657, %r2165;
	add.s32 	%r2167, %r2166, 362437;
	cvt.rn.f32.u32 	%f975, %r2167;
	fma.rn.f32 	%f976, %f975, 0f2F800000, 0f2F000000;
	shr.u32 	%r2168, %r5659, 2;
	xor.b32  	%r2169, %r2168, %r5659;
	shl.b32 	%r2170, %r2165, 4;
	shl.b32 	%r2171, %r2169, 1;
	xor.b32  	%r2172, %r2171, %r2170;
	xor.b32  	%r2173, %r2172, %r2169;
	xor.b32  	%r2174, %r2173, %r2165;
	add.s32 	%r2175, %r5657, %r2174;
	add.s32 	%r2176, %r2175, 724874;
	cvt.rn.f32.u32 	%f977, %r2176;
	fma.rn.f32 	%f978, %f977, 0f2F800000, 0f2F000000;
	mul.f32 	%f979, %f978, %f978;
	fma.rn.f32 	%f980, %f976, %f976, %f979;
	sqrt.rn.f32 	%f981, %f980;
	setp.le.f32 	%p112, %f981, 0f3F800000;
	add.f32 	%f982, %f2758, 0f3F800000;
	selp.f32 	%f983, %f982, %f2758, %p112;
	shr.u32 	%r2177, %r5660, 2;
	xor.b32  	%r2178, %r2177, %r5660;
	shl.b32 	%r2179, %r2174, 4;
	shl.b32 	%r2180, %r2178, 1;
	xor.b32  	%r2181, %r2179, %r2180;
	xor.b32  	%r2182, %r2181, %r2174;
	xor.b32  	%r2183, %r2182, %r2178;
	add.s32 	%r2184, %r5657, %r2183;
	add.s32 	%r2185, %r2184, 1087311;
	cvt.rn.f32.u32 	%f984, %r2185;
	fma.rn.f32 	%f985, %f984, 0f2F800000, 0f2F000000;
	shr.u32 	%r2186, %r5661, 2;
	xor.b32  	%r2187, %r2186, %r5661;
	shl.b32 	%r2188, %r2183, 4;
	shl.b32 	%r2189, %r2187, 1;
	xor.b32  	%r2190, %r2189, %r2188;
	xor.b32  	%r2191, %r2190, %r2187;
	xor.b32  	%r5658, %r2191, %r2183;
	add.s32 	%r2192, %r5657, %r5658;
	add.s32 	%r2193, %r2192, 1449748;
	cvt.rn.f32.u32 	%f986, %r2193;
	fma.rn.f32 	%f987, %f986, 0f2F800000, 0f2F000000;
	mul.f32 	%f988, %f987, %f987;
	fma.rn.f32 	%f989, %f985, %f985, %f988;
	sqrt.rn.f32 	%f990, %f989;
	setp.le.f32 	%p113, %f990, 0f3F800000;
	add.f32 	%f991, %f983, 0f3F800000;
	selp.f32 	%f992, %f991, %f983, %p113;
	shr.u32 	%r2194, %r5662, 2;
	xor.b32  	%r2195, %r2194, %r5662;
	shl.b32 	%r2196, %r5658, 4;
	shl.b32 	%r2197, %r2195, 1;
	xor.b32  	%r2198, %r2196, %r2197;
	xor.b32  	%r2199, %r2198, %r5658;
	xor.b32  	%r5659, %r2199, %r2195;
	add.s32 	%r2200, %r5657, %r5659;
	add.s32 	%r2201, %r2200, 1812185;
	cvt.rn.f32.u32 	%f993, %r2201;
	fma.rn.f32 	%f994, %f993, 0f2F800000, 0f2F000000;
	shr.u32 	%r2202, %r2165, 2;
	xor.b32  	%r2203, %r2202, %r2165;
	shl.b32 	%r2204, %r5659, 4;
	shl.b32 	%r2205, %r2203, 1;
	xor.b32  	%r2206, %r2205, %r2204;
	xor.b32  	%r2207, %r2206, %r2203;
	xor.b32  	%r5660, %r2207, %r5659;
	add.s32 	%r2208, %r5657, %r5660;
	add.s32 	%r2209, %r2208, 2174622;
	cvt.rn.f32.u32 	%f995, %r2209;
	fma.rn.f32 	%f996, %f995, 0f2F800000, 0f2F000000;
	mul.f32 	%f997, %f996, %f996;
	fma.rn.f32 	%f998, %f994, %f994, %f997;
	sqrt.rn.f32 	%f999, %f998;
	setp.le.f32 	%p114, %f999, 0f3F800000;
	add.f32 	%f1000, %f992, 0f3F800000;
	selp.f32 	%f1001, %f1000, %f992, %p114;
	shr.u32 	%r2210, %r2174, 2;
	xor.b32  	%r2211, %r2210, %r2174;
	shl.b32 	%r2212, %r5660, 4;
	shl.b32 	%r2213, %r2211, 1;
	xor.b32  	%r2214, %r2212, %r2213;
	xor.b32  	%r2215, %r2214, %r5660;
	xor.b32  	%r5661, %r2215, %r2211;
	add.s32 	%r2216, %r5657, %r5661;
	add.s32 	%r2217, %r2216, 2537059;
	cvt.rn.f32.u32 	%f1002, %r2217;
	fma.rn.f32 	%f1003, %f1002, 0f2F800000, 0f2F000000;
	shr.u32 	%r2218, %r2183, 2;
	xor.b32  	%r2219, %r2218, %r2183;
	shl.b32 	%r2220, %r5661, 4;
	shl.b32 	%r2221, %r2219, 1;
	xor.b32  	%r2222, %r2221, %r2220;
	xor.b32  	%r2223, %r2222, %r2219;
	xor.b32  	%r5662, %r2223, %r5661;
	add.s32 	%r5657, %r5657, 2899496;
	add.s32 	%r2224, %r5662, %r5657;
	cvt.rn.f32.u32 	%f1004, %r2224;
	fma.rn.f32 	%f1005, %f1004, 0f2F800000, 0f2F000000;
	mul.f32 	%f1006, %f1005, %f1005;
	fma.rn.f32 	%f1007, %f1003, %f1003, %f1006;
	sqrt.rn.f32 	%f1008, %f1007;
	setp.le.f32 	%p115, %f1008, 0f3F800000;
	add.f32 	%f1009, %f1001, 0f3F800000;
	selp.f32 	%f2758, %f1009, %f1001, %p115;
	add.s32 	%r5656, %r5656, 4;
	setp.ne.s32 	%p116, %r5656, %r352;
	@%p116 bra 	$L__BB5_103;
$L__BB5_104:
	@%p93 bra 	$L__BB5_108;
	shr.u32 	%r2225, %r5658, 2;
	xor.b32  	%r2226, %r2225, %r5658;
	shl.b32 	%r2227, %r5662, 4;
	shl.b32 	%r2228, %r2226, 1;
	xor.b32  	%r2229, %r2227, %r2228;
	xor.b32  	%r2230, %r2229, %r5662;
	xor.b32  	%r373, %r2230, %r2226;
	add.s32 	%r2231, %r5657, %r373;
	add.s32 	%r2232, %r2231, 362437;
	cvt.rn.f32.u32 	%f1010, %r2232;
	fma.rn.f32 	%f1011, %f1010, 0f2F800000, 0f2F000000;
	shr.u32 	%r2233, %r5659, 2;
	xor.b32  	%r2234, %r2233, %r5659;
	shl.b32 	%r2235, %r373, 4;
	shl.b32 	%r2236, %r2234, 1;
	xor.b32  	%r2237, %r2236, %r2235;
	xor.b32  	%r2238, %r2237, %r2234;
	xor.b32  	%r374, %r2238, %r373;
	add.s32 	%r2239, %r5657, %r374;
	add.s32 	%r2240, %r2239, 724874;
	cvt.rn.f32.u32 	%f1012, %r2240;
	fma.rn.f32 	%f1013, %f1012, 0f2F800000, 0f2F000000;
	mul.f32 	%f1014, %f1013, %f1013;
	fma.rn.f32 	%f1015, %f1011, %f1011, %f1014;
	sqrt.rn.f32 	%f1016, %f1015;
	setp.le.f32 	%p118, %f1016, 0f3F800000;
	add.f32 	%f1017, %f2758, 0f3F800000;
	selp.f32 	%f2758, %f1017, %f2758, %p118;
	setp.eq.s32 	%p119, %r99, 1;
	@%p119 bra 	$L__BB5_108;
	shr.u32 	%r2241, %r5660, 2;
	xor.b32  	%r2242, %r2241, %r5660;
	shl.b32 	%r2243, %r374, 4;
	shl.b32 	%r2244, %r2242, 1;
	xor.b32  	%r2245, %r2243, %r2244;
	xor.b32  	%r2246, %r2245, %r374;
	xor.b32  	%r2247, %r2246, %r2242;
	add.s32 	%r2248, %r5657, %r2247;
	add.s32 	%r2249, %r2248, 1087311;
	cvt.rn.f32.u32 	%f1018, %r2249;
	fma.rn.f32 	%f1019, %f1018, 0f2F800000, 0f2F000000;
	shr.u32 	%r2250, %r5661, 2;
	xor.b32  	%r2251, %r2250, %r5661;
	shl.b32 	%r2252, %r2247, 4;
	shl.b32 	%r2253, %r2251, 1;
	xor.b32  	%r2254, %r2253, %r2252;
	xor.b32  	%r2255, %r2254, %r2251;
	xor.b32  	%r375, %r2255, %r2247;
	add.s32 	%r2256, %r5657, %r375;
	add.s32 	%r2257, %r2256, 1449748;
	cvt.rn.f32.u32 	%f1020, %r2257;
	fma.rn.f32 	%f1021, %f1020, 0f2F800000, 0f2F000000;
	mul.f32 	%f1022, %f1021, %f1021;
	fma.rn.f32 	%f1023, %f1019, %f1019, %f1022;
	sqrt.rn.f32 	%f1024, %f1023;
	setp.le.f32 	%p120, %f1024, 0f3F800000;
	add.f32 	%f1025, %f2758, 0f3F800000;
	selp.f32 	%f2758, %f1025, %f2758, %p120;
	setp.eq.s32 	%p121, %r99, 2;
	@%p121 bra 	$L__BB5_108;
	shr.u32 	%r2258, %r5662, 2;
	xor.b32  	%r2259, %r2258, %r5662;
	shl.b32 	%r2260, %r375, 4;
	shl.b32 	%r2261, %r2259, 1;
	xor.b32  	%r2262, %r2260, %r2261;
	xor.b32  	%r2263, %r2262, %r375;
	xor.b32  	%r2264, %r2263, %r2259;
	add.s32 	%r2265, %r5657, %r2264;
	add.s32 	%r2266, %r2265, 1812185;
	cvt.rn.f32.u32 	%f1026, %r2266;
	fma.rn.f32 	%f1027, %f1026, 0f2F800000, 0f2F000000;
	shr.u32 	%r2267, %r373, 2;
	xor.b32  	%r2268, %r2267, %r373;
	shl.b32 	%r2269, %r2264, 4;
	shl.b32 	%r2270, %r2268, 1;
	xor.b32  	%r2271, %r2270, %r2269;
	xor.b32  	%r2272, %r2271, %r2268;
	xor.b32  	%r2273, %r2272, %r2264;
	add.s32 	%r2274, %r5657, %r2273;
	add.s32 	%r2275, %r2274, 2174622;
	cvt.rn.f32.u32 	%f1028, %r2275;
	fma.rn.f32 	%f1029, %f1028, 0f2F800000, 0f2F000000;
	mul.f32 	%f1030, %f1029, %f1029;
	fma.rn.f32 	%f1031, %f1027, %f1027, %f1030;
	sqrt.rn.f32 	%f1032, %f1031;
	setp.le.f32 	%p122, %f1032, 0f3F800000;
	add.f32 	%f1033, %f2758, 0f3F800000;
	selp.f32 	%f2758, %f1033, %f2758, %p122;
$L__BB5_108:
	mul.f32 	%f126, %f2758, 0f40800000;
	add.s32 	%r2278, %r93, 2560;
	xor.b32  	%r2279, %r2278, -1429050551;
	mul.lo.s32 	%r2280, %r2279, 1099087573;
	add.s32 	%r5675, %r2280, 5783321;
	xor.b32  	%r5672, %r2280, 362436069;
	add.s32 	%r5671, %r2280, 123456789;
	add.s32 	%r5670, %r2280, -638133224;
	mov.b32 	%r5674, -589760388;
	mov.b32 	%r5673, -123459836;
	mov.f32 	%f2762, 0f00000000;
	@%p87 bra 	$L__BB5_111;
	and.b32  	%r380, %r3, 2147483644;
	mov.b32 	%r5669, 0;
	mov.b32 	%r5674, -589760388;
	mov.b32 	%r5673, -123459836;
	mov.f32 	%f2762, 0f00000000;
$L__BB5_110:
	shr.u32 	%r2284, %r5671, 2;
	xor.b32  	%r2285, %r2284, %r5671;
	shl.b32 	%r2286, %r5675, 4;
	shl.b32 	%r2287, %r2285, 1;
	xor.b32  	%r2288, %r2286, %r2287;
	xor.b32  	%r2289, %r2288, %r5675;
	xor.b32  	%r2290, %r2289, %r2285;
	add.s32 	%r2291, %r5670, %r2290;
	add.s32 	%r2292, %r2291, 362437;
	cvt.rn.f32.u32 	%f1037, %r2292;
	fma.rn.f32 	%f1038, %f1037, 0f2F800000, 0f2F000000;
	shr.u32 	%r2293, %r5672, 2;
	xor.b32  	%r2294, %r2293, %r5672;
	shl.b32 	%r2295, %r2290, 4;
	shl.b32 	%r2296, %r2294, 1;
	xor.b32  	%r2297, %r2296, %r2295;
	xor.b32  	%r2298, %r2297, %r2294;
	xor.b32  	%r2299, %r2298, %r2290;
	add.s32 	%r2300, %r5670, %r2299;
	add.s32 	%r2301, %r2300, 724874;
	cvt.rn.f32.u32 	%f1039, %r2301;
	fma.rn.f32 	%f1040, %f1039, 0f2F800000, 0f2F000000;
	mul.f32 	%f1041, %f1040, %f1040;
	fma.rn.f32 	%f1042, %f1038, %f1038, %f1041;
	sqrt.rn.f32 	%f1043, %f1042;
	setp.le.f32 	%p124, %f1043, 0f3F800000;
	add.f32 	%f1044, %f2762, 0f3F800000;
	selp.f32 	%f1045, %f1044, %f2762, %p124;
	shr.u32 	%r2302, %r5673, 2;
	xor.b32  	%r2303, %r2302, %r5673;
	shl.b32 	%r2304, %r2299, 4;
	shl.b32 	%r2305, %r2303, 1;
	xor.b32  	%r2306, %r2304, %r2305;
	xor.b32  	%r2307, %r2306, %r2299;
	xor.b32  	%r2308, %r2307, %r2303;
	add.s32 	%r2309, %r5670, %r2308;
	add.s32 	%r2310, %r2309, 1087311;
	cvt.rn.f32.u32 	%f1046, %r2310;
	fma.rn.f32 	%f1047, %f1046, 0f2F800000, 0f2F000000;
	shr.u32 	%r2311, %r5674, 2;
	xor.b32  	%r2312, %r2311, %r5674;
	shl.b32 	%r2313, %r2308, 4;
	shl.b32 	%r2314, %r2312, 1;
	xor.b32  	%r2315, %r2314, %r2313;
	xor.b32  	%r2316, %r2315, %r2312;
	xor.b32  	%r5671, %r2316, %r2308;
	add.s32 	%r2317, %r5670, %r5671;
	add.s32 	%r2318, %r2317, 1449748;
	cvt.rn.f32.u32 	%f1048, %r2318;
	fma.rn.f32 	%f1049, %f1048, 0f2F800000, 0f2F000000;
	mul.f32 	%f1050, %f1049, %f1049;
	fma.rn.f32 	%f1051, %f1047, %f1047, %f1050;
	sqrt.rn.f32 	%f1052, %f1051;
	setp.le.f32 	%p125, %f1052, 0f3F800000;
	add.f32 	%f1053, %f1045, 0f3F800000;
	selp.f32 	%f1054, %f1053, %f1045, %p125;
	shr.u32 	%r2319, %r5675, 2;
	xor.b32  	%r2320, %r2319, %r5675;
	shl.b32 	%r2321, %r5671, 4;
	shl.b32 	%r2322, %r2320, 1;
	xor.b32  	%r2323, %r2321, %r2322;
	xor.b32  	%r2324, %r2323, %r5671;
	xor.b32  	%r5672, %r2324, %r2320;
	add.s32 	%r2325, %r5670, %r5672;
	add.s32 	%r2326, %r2325, 1812185;
	cvt.rn.f32.u32 	%f1055, %r2326;
	fma.rn.f32 	%f1056, %f1055, 0f2F800000, 0f2F000000;
	shr.u32 	%r2327, %r2290, 2;
	xor.b32  	%r2328, %r2327, %r2290;
	shl.b32 	%r2329, %r5672, 4;
	shl.b32 	%r2330, %r2328, 1;
	xor.b32  	%r2331, %r2330, %r2329;
	xor.b32  	%r2332, %r2331, %r2328;
	xor.b32  	%r5673, %r2332, %r5672;
	add.s32 	%r2333, %r5670, %r5673;
	add.s32 	%r2334, %r2333, 2174622;
	cvt.rn.f32.u32 	%f1057, %r2334;
	fma.rn.f32 	%f1058, %f1057, 0f2F800000, 0f2F000000;
	mul.f32 	%f1059, %f1058, %f1058;
	fma.rn.f32 	%f1060, %f1056, %f1056, %f1059;
	sqrt.rn.f32 	%f1061, %f1060;
	setp.le.f32 	%p126, %f1061, 0f3F800000;
	add.f32 	%f1062, %f1054, 0f3F800000;
	selp.f32 	%f1063, %f1062, %f1054, %p126;
	shr.u32 	%r2335, %r2299, 2;
	xor.b32  	%r2336, %r2335, %r2299;
	shl.b32 	%r2337, %r5673, 4;
	shl.b32 	%r2338, %r2336, 1;
	xor.b32  	%r2339, %r2337, %r2338;
	xor.b32  	%r2340, %r2339, %r5673;
	xor.b32  	%r5674, %r2340, %r2336;
	add.s32 	%r2341, %r5670, %r5674;
	add.s32 	%r2342, %r2341, 2537059;
	cvt.rn.f32.u32 	%f1064, %r2342;
	fma.rn.f32 	%f1065, %f1064, 0f2F800000, 0f2F000000;
	shr.u32 	%r2343, %r2308, 2;
	xor.b32  	%r2344, %r2343, %r2308;
	shl.b32 	%r2345, %r5674, 4;
	shl.b32 	%r2346, %r2344, 1;
	xor.b32  	%r2347, %r2346, %r2345;
	xor.b32  	%r2348, %r2347, %r2344;
	xor.b32  	%r5675, %r2348, %r5674;
	add.s32 	%r5670, %r5670, 2899496;
	add.s32 	%r2349, %r5675, %r5670;
	cvt.rn.f32.u32 	%f1066, %r2349;
	fma.rn.f32 	%f1067, %f1066, 0f2F800000, 0f2F000000;
	mul.f32 	%f1068, %f1067, %f1067;
	fma.rn.f32 	%f1069, %f1065, %f1065, %f1068;
	sqrt.rn.f32 	%f1070, %f1069;
	setp.le.f32 	%p127, %f1070, 0f3F800000;
	add.f32 	%f1071, %f1063, 0f3F800000;
	selp.f32 	%f2762, %f1071, %f1063, %p127;
	add.s32 	%r5669, %r5669, 4;
	setp.ne.s32 	%p128, %r5669, %r380;
	@%p128 bra 	$L__BB5_110;
$L__BB5_111:
	@%p93 bra 	$L__BB5_115;
	shr.u32 	%r2350, %r5671, 2;
	xor.b32  	%r2351, %r2350, %r5671;
	shl.b32 	%r2352, %r5675, 4;
	shl.b32 	%r2353, %r2351, 1;
	xor.b32  	%r2354, %r2352, %r2353;
	xor.b32  	%r2355, %r2354, %r5675;
	xor.b32  	%r401, %r2355, %r2351;
	add.s32 	%r2356, %r5670, %r401;
	add.s32 	%r2357, %r2356, 362437;
	cvt.rn.f32.u32 	%f1072, %r2357;
	fma.rn.f32 	%f1073, %f1072, 0f2F800000, 0f2F000000;
	shr.u32 	%r2358, %r5672, 2;
	xor.b32  	%r2359, %r2358, %r5672;
	shl.b32 	%r2360, %r401, 4;
	shl.b32 	%r2361, %r2359, 1;
	xor.b32  	%r2362, %r2361, %r2360;
	xor.b32  	%r2363, %r2362, %r2359;
	xor.b32  	%r402, %r2363, %r401;
	add.s32 	%r2364, %r5670, %r402;
	add.s32 	%r2365, %r2364, 724874;
	cvt.rn.f32.u32 	%f1074, %r2365;
	fma.rn.f32 	%f1075, %f1074, 0f2F800000, 0f2F000000;
	mul.f32 	%f1076, %f1075, %f1075;
	fma.rn.f32 	%f1077, %f1073, %f1073, %f1076;
	sqrt.rn.f32 	%f1078, %f1077;
	setp.le.f32 	%p130, %f1078, 0f3F800000;
	add.f32 	%f1079, %f2762, 0f3F800000;
	selp.f32 	%f2762, %f1079, %f2762, %p130;
	setp.eq.s32 	%p131, %r99, 1;
	@%p131 bra 	$L__BB5_115;
	shr.u32 	%r2366, %r5673, 2;
	xor.b32  	%r2367, %r2366, %r5673;
	shl.b32 	%r2368, %r402, 4;
	shl.b32 	%r2369, %r2367, 1;
	xor.b32  	%r2370, %r2368, %r2369;
	xor.b32  	%r2371, %r2370, %r402;
	xor.b32  	%r2372, %r2371, %r2367;
	add.s32 	%r2373, %r5670, %r2372;
	add.s32 	%r2374, %r2373, 1087311;
	cvt.rn.f32.u32 	%f1080, %r2374;
	fma.rn.f32 	%f1081, %f1080, 0f2F800000, 0f2F000000;
	shr.u32 	%r2375, %r5674, 2;
	xor.b32  	%r2376, %r2375, %r5674;
	shl.b32 	%r2377, %r2372, 4;
	shl.b32 	%r2378, %r2376, 1;
	xor.b32  	%r2379, %r2378, %r2377;
	xor.b32  	%r2380, %r2379, %r2376;
	xor.b32  	%r403, %r2380, %r2372;
	add.s32 	%r2381, %r5670, %r403;
	add.s32 	%r2382, %r2381, 1449748;
	cvt.rn.f32.u32 	%f1082, %r2382;
	fma.rn.f32 	%f1083, %f1082, 0f2F800000, 0f2F000000;
	mul.f32 	%f1084, %f1083, %f1083;
	fma.rn.f32 	%f1085, %f1081, %f1081, %f1084;
	sqrt.rn.f32 	%f1086, %f1085;
	setp.le.f32 	%p132, %f1086, 0f3F800000;
	add.f32 	%f1087, %f2762, 0f3F800000;
	selp.f32 	%f2762, %f1087, %f2762, %p132;
	setp.eq.s32 	%p133, %r99, 2;
	@%p133 bra 	$L__BB5_115;
	shr.u32 	%r2383, %r5675, 2;
	xor.b32  	%r2384, %r2383, %r5675;
	shl.b32 	%r2385, %r403, 4;
	shl.b32 	%r2386, %r2384, 1;
	xor.b32  	%r2387, %r2385, %r2386;
	xor.b32  	%r2388, %r2387, %r403;
	xor.b32  	%r2389, %r2388, %r2384;
	add.s32 	%r2390, %r5670, %r2389;
	add.s32 	%r2391, %r2390, 1812185;
	cvt.rn.f32.u32 	%f1088, %r2391;
	fma.rn.f32 	%f1089, %f1088, 0f2F800000, 0f2F000000;
	shr.u32 	%r2392, %r401, 2;
	xor.b32  	%r2393, %r2392, %r401;
	shl.b32 	%r2394, %r2389, 4;
	shl.b32 	%r2395, %r2393, 1;
	xor.b32  	%r2396, %r2395, %r2394;
	xor.b32  	%r2397, %r2396, %r2393;
	xor.b32  	%r2398, %r2397, %r2389;
	add.s32 	%r2399, %r5670, %r2398;
	add.s32 	%r2400, %r2399, 2174622;
	cvt.rn.f32.u32 	%f1090, %r2400;
	fma.rn.f32 	%f1091, %f1090, 0f2F800000, 0f2F000000;
	mul.f32 	%f1092, %f1091, %f1091;
	fma.rn.f32 	%f1093, %f1089, %f1089, %f1092;
	sqrt.rn.f32 	%f1094, %f1093;
	setp.le.f32 	%p134, %f1094, 0f3F800000;
	add.f32 	%f1095, %f2762, 0f3F800000;
	selp.f32 	%f2762, %f1095, %f2762, %p134;
$L__BB5_115:
	mul.f32 	%f135, %f2762, 0f40800000;
	add.s32 	%r2403, %r93, 2816;
	xor.b32  	%r2404, %r2403, -1429050551;
	mul.lo.s32 	%r2405, %r2404, 1099087573;
	add.s32 	%r5688, %r2405, 5783321;
	xor.b32  	%r5685, %r2405, 362436069;
	add.s32 	%r5684, %r2405, 123456789;
	add.s32 	%r5683, %r2405, -638133224;
	mov.b32 	%r5687, -589760388;
	mov.b32 	%r5686, -123459836;
	mov.f32 	%f2766, 0f00000000;
	@%p87 bra 	$L__BB5_118;
	and.b32  	%r408, %r3, 2147483644;
	mov.b32 	%r5682, 0;
	mov.b32 	%r5687, -589760388;
	mov.b32 	%r5686, -123459836;
	mov.f32 	%f2766, 0f00000000;
$L__BB5_117:
	shr.u32 	%r2409, %r5684, 2;
	xor.b32  	%r2410, %r2409, %r5684;
	shl.b32 	%r2411, %r5688, 4;
	shl.b32 	%r2412, %r2410, 1;
	xor.b32  	%r2413, %r2411, %r2412;
	xor.b32  	%r2414, %r2413, %r5688;
	xor.b32  	%r2415, %r2414, %r2410;
	add.s32 	%r2416, %r5683, %r2415;
	add.s32 	%r2417, %r2416, 362437;
	cvt.rn.f32.u32 	%f1099, %r2417;
	fma.rn.f32 	%f1100, %f1099, 0f2F800000, 0f2F000000;
	shr.u32 	%r2418, %r5685, 2;
	xor.b32  	%r2419, %r2418, %r5685;
	shl.b32 	%r2420, %r2415, 4;
	shl.b32 	%r2421, %r2419, 1;
	xor.b32  	%r2422, %r2421, %r2420;
	xor.b32  	%r2423, %r2422, %r2419;
	xor.b32  	%r2424, %r2423, %r2415;
	add.s32 	%r2425, %r5683, %r2424;
	add.s32 	%r2426, %r2425, 724874;
	cvt.rn.f32.u32 	%f1101, %r2426;
	fma.rn.f32 	%f1102, %f1101, 0f2F800000, 0f2F000000;
	mul.f32 	%f1103, %f1102, %f1102;
	fma.rn.f32 	%f1104, %f1100, %f1100, %f1103;
	sqrt.rn.f32 	%f1105, %f1104;
	setp.le.f32 	%p136, %f1105, 0f3F800000;
	add.f32 	%f1106, %f2766, 0f3F800000;
	selp.f32 	%f1107, %f1106, %f2766, %p136;
	shr.u32 	%r2427, %r5686, 2;
	xor.b32  	%r2428, %r2427, %r5686;
	shl.b32 	%r2429, %r2424, 4;
	shl.b32 	%r2430, %r2428, 1;
	xor.b32  	%r2431, %r2429, %r2430;
	xor.b32  	%r2432, %r2431, %r2424;
	xor.b32  	%r2433, %r2432, %r2428;
	add.s32 	%r2434, %r5683, %r2433;
	add.s32 	%r2435, %r2434, 1087311;
	cvt.rn.f32.u32 	%f1108, %r2435;
	fma.rn.f32 	%f1109, %f1108, 0f2F800000, 0f2F000000;
	shr.u32 	%r2436, %r5687, 2;
	xor.b32  	%r2437, %r2436, %r5687;
	shl.b32 	%r2438, %r2433, 4;
	shl.b32 	%r2439, %r2437, 1;
	xor.b32  	%r2440, %r2439, %r2438;
	xor.b32  	%r2441, %r2440, %r2437;
	xor.b32  	%r5684, %r2441, %r2433;
	add.s32 	%r2442, %r5683, %r5684;
	add.s32 	%r2443, %r2442, 1449748;
	cvt.rn.f32.u32 	%f1110, %r2443;
	fma.rn.f32 	%f1111, %f1110, 0f2F800000, 0f2F000000;
	mul.f32 	%f1112, %f1111, %f1111;
	fma.rn.f32 	%f1113, %f1109, %f1109, %f1112;
	sqrt.rn.f32 	%f1114, %f1113;
	setp.le.f32 	%p137, %f1114, 0f3F800000;
	add.f32 	%f1115, %f1107, 0f3F800000;
	selp.f32 	%f1116, %f1115, %f1107, %p137;
	shr.u32 	%r2444, %r5688, 2;
	xor.b32  	%r2445, %r2444, %r5688;
	shl.b32 	%r2446, %r5684, 4;
	shl.b32 	%r2447, %r2445, 1;
	xor.b32  	%r2448, %r2446, %r2447;
	xor.b32  	%r2449, %r2448, %r5684;
	xor.b32  	%r5685, %r2449, %r2445;
	add.s32 	%r2450, %r5683, %r5685;
	add.s32 	%r2451, %r2450, 1812185;
	cvt.rn.f32.u32 	%f1117, %r2451;
	fma.rn.f32 	%f1118, %f1117, 0f2F800000, 0f2F000000;
	shr.u32 	%r2452, %r2415, 2;
	xor.b32  	%r2453, %r2452, %r2415;
	shl.b32 	%r2454, %r5685, 4;
	shl.b32 	%r2455, %r2453, 1;
	xor.b32  	%r2456, %r2455, %r2454;
	xor.b32  	%r2457, %r2456, %r2453;
	xor.b32  	%r5686, %r2457, %r5685;
	add.s32 	%r2458, %r5683, %r5686;
	add.s32 	%r2459, %r2458, 2174622;
	cvt.rn.f32.u32 	%f1119, %r2459;
	fma.rn.f32 	%f1120, %f1119, 0f2F800000, 0f2F000000;
	mul.f32 	%f1121, %f1120, %f1120;
	fma.rn.f32 	%f1122, %f1118, %f1118, %f1121;
	sqrt.rn.f32 	%f1123, %f1122;
	setp.le.f32 	%p138, %f1123, 0f3F800000;
	add.f32 	%f1124, %f1116, 0f3F800000;
	selp.f32 	%f1125, %f1124, %f1116, %p138;
	shr.u32 	%r2460, %r2424, 2;
	xor.b32  	%r2461, %r2460, %r2424;
	shl.b32 	%r2462, %r5686, 4;
	shl.b32 	%r2463, %r2461, 1;
	xor.b32  	%r2464, %r2462, %r2463;
	xor.b32  	%r2465, %r2464, %r5686;
	xor.b32  	%r5687, %r2465, %r2461;
	add.s32 	%r2466, %r5683, %r5687;
	add.s32 	%r2467, %r2466, 2537059;
	cvt.rn.f32.u32 	%f1126, %r2467;
	fma.rn.f32 	%f1127, %f1126, 0f2F800000, 0f2F000000;
	shr.u32 	%r2468, %r2433, 2;
	xor.b32  	%r2469, %r2468, %r2433;
	shl.b32 	%r2470, %r5687, 4;
	shl.b32 	%r2471, %r2469, 1;
	xor.b32  	%r2472, %r2471, %r2470;
	xor.b32  	%r2473, %r2472, %r2469;
	xor.b32  	%r5688, %r2473, %r5687;
	add.s32 	%r5683, %r5683, 2899496;
	add.s32 	%r2474, %r5688, %r5683;
	cvt.rn.f32.u32 	%f1128, %r2474;
	fma.rn.f32 	%f1129, %f1128, 0f2F800000, 0f2F000000;
	mul.f32 	%f1130, %f1129, %f1129;
	fma.rn.f32 	%f1131, %f1127, %f1127, %f1130;
	sqrt.rn.f32 	%f1132, %f1131;
	setp.le.f32 	%p139, %f1132, 0f3F800000;
	add.f32 	%f1133, %f1125, 0f3F800000;
	selp.f32 	%f2766, %f1133, %f1125, %p139;
	add.s32 	%r5682, %r5682, 4;
	setp.ne.s32 	%p140, %r5682, %r408;
	@%p140 bra 	$L__BB5_117;
$L__BB5_118:
	@%p93 bra 	$L__BB5_122;
	shr.u32 	%r2475, %r5684, 2;
	xor.b32  	%r2476, %r2475, %r5684;
	shl.b32 	%r2477, %r5688, 4;
	shl.b32 	%r2478, %r2476, 1;
	xor.b32  	%r2479, %r2477, %r2478;
	xor.b32  	%r2480, %r2479, %r5688;
	xor.b32  	%r429, %r2480, %r2476;
	add.s32 	%r2481, %r5683, %r429;
	add.s32 	%r2482, %r2481, 362437;
	cvt.rn.f32.u32 	%f1134, %r2482;
	fma.rn.f32 	%f1135, %f1134, 0f2F800000, 0f2F000000;
	shr.u32 	%r2483, %r5685, 2;
	xor.b32  	%r2484, %r2483, %r5685;
	shl.b32 	%r2485, %r429, 4;
	shl.b32 	%r2486, %r2484, 1;
	xor.b32  	%r2487, %r2486, %r2485;
	xor.b32  	%r2488, %r2487, %r2484;
	xor.b32  	%r430, %r2488, %r429;
	add.s32 	%r2489, %r5683, %r430;
	add.s32 	%r2490, %r2489, 724874;
	cvt.rn.f32.u32 	%f1136, %r2490;
	fma.rn.f32 	%f1137, %f1136, 0f2F800000, 0f2F000000;
	mul.f32 	%f1138, %f1137, %f1137;
	fma.rn.f32 	%f1139, %f1135, %f1135, %f1138;
	sqrt.rn.f32 	%f1140, %f1139;
	setp.le.f32 	%p142, %f1140, 0f3F800000;
	add.f32 	%f1141, %f2766, 0f3F800000;
	selp.f32 	%f2766, %f1141, %f2766, %p142;
	setp.eq.s32 	%p143, %r99, 1;
	@%p143 bra 	$L__BB5_122;
	shr.u32 	%r2491, %r5686, 2;
	xor.b32  	%r2492, %r2491, %r5686;
	shl.b32 	%r2493, %r430, 4;
	shl.b32 	%r2494, %r2492, 1;
	xor.b32  	%r2495, %r2493, %r2494;
	xor.b32  	%r2496, %r2495, %r430;
	xor.b32  	%r2497, %r2496, %r2492;
	add.s32 	%r2498, %r5683, %r2497;
	add.s32 	%r2499, %r2498, 1087311;
	cvt.rn.f32.u32 	%f1142, %r2499;
	fma.rn.f32 	%f1143, %f1142, 0f2F800000, 0f2F000000;
	shr.u32 	%r2500, %r5687, 2;
	xor.b32  	%r2501, %r2500, %r5687;
	shl.b32 	%r2502, %r2497, 4;
	shl.b32 	%r2503, %r2501, 1;
	xor.b32  	%r2504, %r2503, %r2502;
	xor.b32  	%r2505, %r2504, %r2501;
	xor.b32  	%r431, %r2505, %r2497;
	add.s32 	%r2506, %r5683, %r431;
	add.s32 	%r2507, %r2506, 1449748;
	cvt.rn.f32.u32 	%f1144, %r2507;
	fma.rn.f32 	%f1145, %f1144, 0f2F800000, 0f2F000000;
	mul.f32 	%f1146, %f1145, %f1145;
	fma.rn.f32 	%f1147, %f1143, %f1143, %f1146;
	sqrt.rn.f32 	%f1148, %f1147;
	setp.le.f32 	%p144, %f1148, 0f3F800000;
	add.f32 	%f1149, %f2766, 0f3F800000;
	selp.f32 	%f2766, %f1149, %f2766, %p144;
	setp.eq.s32 	%p145, %r99, 2;
	@%p145 bra 	$L__BB5_122;
	shr.u32 	%r2508, %r5688, 2;
	xor.b32  	%r2509, %r2508, %r5688;
	shl.b32 	%r2510, %r431, 4;
	shl.b32 	%r2511, %r2509, 1;
	xor.b32  	%r2512, %r2510, %r2511;
	xor.b32  	%r2513, %r2512, %r431;
	xor.b32  	%r2514, %r2513, %r2509;
	add.s32 	%r2515, %r5683, %r2514;
	add.s32 	%r2516, %r2515, 1812185;
	cvt.rn.f32.u32 	%f1150, %r2516;
	fma.rn.f32 	%f1151, %f1150, 0f2F800000, 0f2F000000;
	shr.u32 	%r2517, %r429, 2;
	xor.b32  	%r2518, %r2517, %r429;
	shl.b32 	%r2519, %r2514, 4;
	shl.b32 	%r2520, %r2518, 1;
	xor.b32  	%r2521, %r2520, %r2519;
	xor.b32  	%r2522, %r2521, %r2518;
	xor.b32  	%r2523, %r2522, %r2514;
	add.s32 	%r2524, %r5683, %r2523;
	add.s32 	%r2525, %r2524, 2174622;
	cvt.rn.f32.u32 	%f1152, %r2525;
	fma.rn.f32 	%f1153, %f1152, 0f2F800000, 0f2F000000;
	mul.f32 	%f1154, %f1153, %f1153;
	fma.rn.f32 	%f1155, %f1151, %f1151, %f1154;
	sqrt.rn.f32 	%f1156, %f1155;
	setp.le.f32 	%p146, %f1156, 0f3F800000;
	add.f32 	%f1157, %f2766, 0f3F800000;
	selp.f32 	%f2766, %f1157, %f2766, %p146;
$L__BB5_122:
	mul.f32 	%f144, %f2766, 0f40800000;
	add.s32 	%r2528, %r93, 3072;
	xor.b32  	%r2529, %r2528, -1429050551;
	mul.lo.s32 	%r2530, %r2529, 1099087573;
	add.s32 	%r5701, %r2530, 5783321;
	xor.b32  	%r5698, %r2530, 362436069;
	add.s32 	%r5697, %r2530, 123456789;
	add.s32 	%r5696, %r2530, -638133224;
	mov.b32 	%r5700, -589760388;
	mov.b32 	%r5699, -123459836;
	mov.f32 	%f2770, 0f00000000;
	@%p87 bra 	$L__BB5_125;
	and.b32  	%r436, %r3, 2147483644;
	mov.b32 	%r5695, 0;
	mov.b32 	%r5700, -589760388;
	mov.b32 	%r5699, -123459836;
	mov.f32 	%f2770, 0f00000000;
$L__BB5_124:
	shr.u32 	%r2534, %r5697, 2;
	xor.b32  	%r2535, %r2534, %r5697;
	shl.b32 	%r2536, %r5701, 4;
	shl.b32 	%r2537, %r2535, 1;
	xor.b32  	%r2538, %r2536, %r2537;
	xor.b32  	%r2539, %r2538, %r5701;
	xor.b32  	%r2540, %r2539, %r2535;
	add.s32 	%r2541, %r5696, %r2540;
	add.s32 	%r2542, %r2541, 362437;
	cvt.rn.f32.u32 	%f1161, %r2542;
	fma.rn.f32 	%f1162, %f1161, 0f2F800000, 0f2F000000;
	shr.u32 	%r2543, %r5698, 2;
	xor.b32  	%r2544, %r2543, %r5698;
	shl.b32 	%r2545, %r2540, 4;
	shl.b32 	%r2546, %r2544, 1;
	xor.b32  	%r2547, %r2546, %r2545;
	xor.b32  	%r2548, %r2547, %r2544;
	xor.b32  	%r2549, %r2548, %r2540;
	add.s32 	%r2550, %r5696, %r2549;
	add.s32 	%r2551, %r2550, 724874;
	cvt.rn.f32.u32 	%f1163, %r2551;
	fma.rn.f32 	%f1164, %f1163, 0f2F800000, 0f2F000000;
	mul.f32 	%f1165, %f1164, %f1164;
	fma.rn.f32 	%f1166, %f1162, %f1162, %f1165;
	sqrt.rn.f32 	%f1167, %f1166;
	setp.le.f32 	%p148, %f1167, 0f3F800000;
	add.f32 	%f1168, %f2770, 0f3F800000;
	selp.f32 	%f1169, %f1168, %f2770, %p148;
	shr.u32 	%r2552, %r5699, 2;
	xor.b32  	%r2553, %r2552, %r5699;
	shl.b32 	%r2554, %r2549, 4;
	shl.b32 	%r2555, %r2553, 1;
	xor.b32  	%r2556, %r2554, %r2555;
	xor.b32  	%r2557, %r2556, %r2549;
	xor.b32  	%r2558, %r2557, %r2553;
	add.s32 	%r2559, %r5696, %r2558;
	add.s32 	%r2560, %r2559, 1087311;
	cvt.rn.f32.u32 	%f1170, %r2560;
	fma.rn.f32 	%f1171, %f1170, 0f2F800000, 0f2F000000;
	shr.u32 	%r2561, %r5700, 2;
	xor.b32  	%r2562, %r2561, %r5700;
	shl.b32 	%r2563, %r2558, 4;
	shl.b32 	%r2564, %r2562, 1;
	xor.b32  	%r2565, %r2564, %r2563;
	xor.b32  	%r2566, %r2565, %r2562;
	xor.b32  	%r5697, %r2566, %r2558;
	add.s32 	%r2567, %r5696, %r5697;
	add.s32 	%r2568, %r2567, 1449748;
	cvt.rn.f32.u32 	%f1172, %r2568;
	fma.rn.f32 	%f1173, %f1172, 0f2F800000, 0f2F000000;
	mul.f32 	%f1174, %f1173, %f1173;
	fma.rn.f32 	%f1175, %f1171, %f1171, %f1174;
	sqrt.rn.f32 	%f1176, %f1175;
	setp.le.f32 	%p149, %f1176, 0f3F800000;
	add.f32 	%f1177, %f1169, 0f3F800000;
	selp.f32 	%f1178, %f1177, %f1169, %p149;
	shr.u32 	%r2569, %r5701, 2;
	xor.b32  	%r2570, %r2569, %r5701;
	shl.b32 	%r2571, %r5697, 4;
	shl.b32 	%r2572, %r2570, 1;
	xor.b32  	%r2573, %r2571, %r2572;
	xor.b32  	%r2574, %r2573, %r5697;
	xor.b32  	%r5698, %r2574, %r2570;
	add.s32 	%r2575, %r5696, %r5698;
	add.s32 	%r2576, %r2575, 1812185;
	cvt.rn.f32.u32 	%f1179, %r2576;
	fma.rn.f32 	%f1180, %f1179, 0f2F800000, 0f2F000000;
	shr.u32 	%r2577, %r2540, 2;
	xor.b32  	%r2578, %r2577, %r2540;
	shl.b32 	%r2579, %r5698, 4;
	shl.b32 	%r2580, %r2578, 1;
	xor.b32  	%r2581, %r2580, %r2579;
	xor.b32  	%r2582, %r2581, %r2578;
	xor.b32  	%r5699, %r2582, %r5698;
	add.s32 	%r2583, %r5696, %r5699;
	add.s32 	%r2584, %r2583, 2174622;
	cvt.rn.f32.u32 	%f1181, %r2584;
	fma.rn.f32 	%f1182, %f1181, 0f2F800000, 0f2F000000;
	mul.f32 	%f1183, %f1182, %f1182;
	fma.rn.f32 	%f1184, %f1180, %f1180, %f1183;
	sqrt.rn.f32 	%f1185, %f1184;
	setp.le.f32 	%p150, %f1185, 0f3F800000;
	add.f32 	%f1186, %f1178, 0f3F800000;
	selp.f32 	%f1187, %f1186, %f1178, %p150;
	shr.u32 	%r2585, %r2549, 2;
	xor.b32  	%r2586, %r2585, %r2549;
	shl.b32 	%r2587, %r5699, 4;
	shl.b32 	%r2588, %r2586, 1;
	xor.b32  	%r2589, %r2587, %r2588;
	xor.b32  	%r2590, %r2589, %r5699;
	xor.b32  	%r5700, %r2590, %r2586;
	add.s32 	%r2591, %r5696, %r5700;
	add.s32 	%r2592, %r2591, 2537059;
	cvt.rn.f32.u32 	%f1188, %r2592;
	fma.rn.f32 	%f1189, %f1188, 0f2F800000, 0f2F000000;
	shr.u32 	%r2593, %r2558, 2;
	xor.b32  	%r2594, %r2593, %r2558;
	shl.b32 	%r2595, %r5700, 4;
	shl.b32 	%r2596, %r2594, 1;
	xor.b32  	%r2597, %r2596, %r2595;
	xor.b32  	%r2598, %r2597, %r2594;
	xor.b32  	%r5701, %r2598, %r5700;
	add.s32 	%r5696, %r5696, 2899496;
	add.s32 	%r2599, %r5701, %r5696;
	cvt.rn.f32.u32 	%f1190, %r2599;
	fma.rn.f32 	%f1191, %f1190, 0f2F800000, 0f2F000000;
	mul.f32 	%f1192, %f1191, %f1191;
	fma.rn.f32 	%f1193, %f1189, %f1189, %f1192;
	sqrt.rn.f32 	%f1194, %f1193;
	setp.le.f32 	%p151, %f1194, 0f3F800000;
	add.f32 	%f1195, %f1187, 0f3F800000;
	selp.f32 	%f2770, %f1195, %f1187, %p151;
	add.s32 	%r5695, %r5695, 4;
	setp.ne.s32 	%p152, %r5695, %r436;
	@%p152 bra 	$L__BB5_124;
$L__BB5_125:
	@%p93 bra 	$L__BB5_129;
	shr.u32 	%r2600, %r5697, 2;
	xor.b32  	%r2601, %r2600, %r5697;
	shl.b32 	%r2602, %r5701, 4;
	shl.b32 	%r2603, %r2601, 1;
	xor.b32  	%r2604, %r2602, %r2603;
	xor.b32  	%r2605, %r2604, %r5701;
	xor.b32  	%r457, %r2605, %r2601;
	add.s32 	%r2606, %r5696, %r457;
	add.s32 	%r2607, %r2606, 362437;
	cvt.rn.f32.u32 	%f1196, %r2607;
	fma.rn.f32 	%f1197, %f1196, 0f2F800000, 0f2F000000;
	shr.u32 	%r2608, %r5698, 2;
	xor.b32  	%r2609, %r2608, %r5698;
	shl.b32 	%r2610, %r457, 4;
	shl.b32 	%r2611, %r2609, 1;
	xor.b32  	%r2612, %r2611, %r2610;
	xor.b32  	%r2613, %r2612, %r2609;
	xor.b32  	%r458, %r2613, %r457;
	add.s32 	%r2614, %r5696, %r458;
	add.s32 	%r2615, %r2614, 724874;
	cvt.rn.f32.u32 	%f1198, %r2615;
	fma.rn.f32 	%f1199, %f1198, 0f2F800000, 0f2F000000;
	mul.f32 	%f1200, %f1199, %f1199;
	fma.rn.f32 	%f1201, %f1197, %f1197, %f1200;
	sqrt.rn.f32 	%f1202, %f1201;
	setp.le.f32 	%p154, %f1202, 0f3F800000;
	add.f32 	%f1203, %f2770, 0f3F800000;
	selp.f32 	%f2770, %f1203, %f2770, %p154;
	setp.eq.s32 	%p155, %r99, 1;
	@%p155 bra 	$L__BB5_129;
	shr.u32 	%r2616, %r5699, 2;
	xor.b32  	%r2617, %r2616, %r5699;
	shl.b32 	%r2618, %r458, 4;
	shl.b32 	%r2619, %r2617, 1;
	xor.b32  	%r2620, %r2618, %r2619;
	xor.b32  	%r2621, %r2620, %r458;
	xor.b32  	%r2622, %r2621, %r2617;
	add.s32 	%r2623, %r5696, %r2622;
	add.s32 	%r2624, %r2623, 1087311;
	cvt.rn.f32.u32 	%f1204, %r2624;
	fma.rn.f32 	%f1205, %f1204, 0f2F800000, 0f2F000000;
	shr.u32 	%r2625, %r5700, 2;
	xor.b32  	%r2626, %r2625, %r5700;
	shl.b32 	%r2627, %r2622, 4;
	shl.b32 	%r2628, %r2626, 1;
	xor.b32  	%r2629, %r2628, %r2627;
	xor.b32  	%r2630, %r2629, %r2626;
	xor.b32  	%r459, %r2630, %r2622;
	add.s32 	%r2631, %r5696, %r459;
	add.s32 	%r2632, %r2631, 1449748;
	cvt.rn.f32.u32 	%f1206, %r2632;
	fma.rn.f32 	%f1207, %f1206, 0f2F800000, 0f2F000000;
	mul.f32 	%f1208, %f1207, %f1207;
	fma.rn.f32 	%f1209, %f1205, %f1205, %f1208;
	sqrt.rn.f32 	%f1210, %f1209;
	setp.le.f32 	%p156, %f1210, 0f3F800000;
	add.f32 	%f1211, %f2770, 0f3F800000;
	selp.f32 	%f2770, %f1211, %f2770, %p156;
	setp.eq.s32 	%p157, %r99, 2;
	@%p157 bra 	$L__BB5_129;
	shr.u32 	%r2633, %r5701, 2;
	xor.b32  	%r2634, %r2633, %r5701;
	shl.b32 	%r2635, %r459, 4;
	shl.b32 	%r2636, %r2634, 1;
	xor.b32  	%r2637, %r2635, %r2636;
	xor.b32  	%r2638, %r2637, %r459;
	xor.b32  	%r2639, %r2638, %r2634;
	add.s32 	%r2640, %r5696, %r2639;
	add.s32 	%r2641, %r2640, 1812185;
	cvt.rn.f32.u32 	%f1212, %r2641;
	fma.rn.f32 	%f1213, %f1212, 0f2F800000, 0f2F000000;
	shr.u32 	%r2642, %r457, 2;
	xor.b32  	%r2643, %r2642, %r457;
	shl.b32 	%r2644, %r2639, 4;
	shl.b32 	%r2645, %r2643, 1;
	xor.b32  	%r2646, %r2645, %r2644;
	xor.b32  	%r2647, %r2646, %r2643;
	xor.b32  	%r2648, %r2647, %r2639;
	add.s32 	%r2649, %r5696, %r2648;
	add.s32 	%r2650, %r2649, 2174622;
	cvt.rn.f32.u32 	%f1214, %r2650;
	fma.rn.f32 	%f1215, %f1214, 0f2F800000, 0f2F000000;
	mul.f32 	%f1216, %f1215, %f1215;
	fma.rn.f32 	%f1217, %f1213, %f1213, %f1216;
	sqrt.rn.f32 	%f1218, %f1217;
	setp.le.f32 	%p158, %f1218, 0f3F800000;
	add.f32 	%f1219, %f2770, 0f3F800000;
	selp.f32 	%f2770, %f1219, %f2770, %p158;
$L__BB5_129:
	mul.f32 	%f153, %f2770, 0f40800000;
	add.s32 	%r2653, %r93, 3328;
	xor.b32  	%r2654, %r2653, -1429050551;
	mul.lo.s32 	%r2655, %r2654, 1099087573;
	add.s32 	%r5714, %r2655, 5783321;
	xor.b32  	%r5711, %r2655, 362436069;
	add.s32 	%r5710, %r2655, 123456789;
	add.s32 	%r5709, %r2655, -638133224;
	mov.b32 	%r5713, -589760388;
	mov.b32 	%r5712, -123459836;
	mov.f32 	%f2774, 0f00000000;
	@%p87 bra 	$L__BB5_132;
	and.b32  	%r464, %r3, 2147483644;
	mov.b32 	%r5708, 0;
	mov.b32 	%r5713, -589760388;
	mov.b32 	%r5712, -123459836;
	mov.f32 	%f2774, 0f00000000;
$L__BB5_131:
	shr.u32 	%r2659, %r5710, 2;
	xor.b32  	%r2660, %r2659, %r5710;
	shl.b32 	%r2661, %r5714, 4;
	shl.b32 	%r2662, %r2660, 1;
	xor.b32  	%r2663, %r2661, %r2662;
	xor.b32  	%r2664, %r2663, %r5714;
	xor.b32  	%r2665, %r2664, %r2660;
	add.s32 	%r2666, %r5709, %r2665;
	add.s32 	%r2667, %r2666, 362437;
	cvt.rn.f32.u32 	%f1223, %r2667;
	fma.rn.f32 	%f1224, %f1223, 0f2F800000, 0f2F000000;
	shr.u32 	%r2668, %r5711, 2;
	xor.b32  	%r2669, %r2668, %r5711;
	shl.b32 	%r2670, %r2665, 4;
	shl.b32 	%r2671, %r2669, 1;
	xor.b32  	%r2672, %r2671, %r2670;
	xor.b32  	%r2673, %r2672, %r2669;
	xor.b32  	%r2674, %r2673, %r2665;
	add.s32 	%r2675, %r5709, %r2674;
	add.s32 	%r2676, %r2675, 724874;
	cvt.rn.f32.u32 	%f1225, %r2676;
	fma.rn.f32 	%f1226, %f1225, 0f2F800000, 0f2F000000;
	mul.f32 	%f1227, %f1226, %f1226;
	fma.rn.f32 	%f1228, %f1224, %f1224, %f1227;
	sqrt.rn.f32 	%f1229, %f1228;
	setp.le.f32 	%p160, %f1229, 0f3F800000;
	add.f32 	%f1230, %f2774, 0f3F800000;
	selp.f32 	%f1231, %f1230, %f2774, %p160;
	shr.u32 	%r2677, %r5712, 2;
	xor.b32  	%r2678, %r2677, %r5712;
	shl.b32 	%r2679, %r2674, 4;
	shl.b32 	%r2680, %r2678, 1;
	xor.b32  	%r2681, %r2679, %r2680;
	xor.b32  	%r2682, %r2681, %r2674;
	xor.b32  	%r2683, %r2682, %r2678;
	add.s32 	%r2684, %r5709, %r2683;
	add.s32 	%r2685, %r2684, 1087311;
	cvt.rn.f32.u32 	%f1232, %r2685;
	fma.rn.f32 	%f1233, %f1232, 0f2F800000, 0f2F000000;
	shr.u32 	%r2686, %r5713, 2;
	xor.b32  	%r2687, %r2686, %r5713;
	shl.b32 	%r2688, %r2683, 4;
	shl.b32 	%r2689, %r2687, 1;
	xor.b32  	%r2690, %r2689, %r2688;
	xor.b32  	%r2691, %r2690, %r2687;
	xor.b32  	%r5710, %r2691, %r2683;
	add.s32 	%r2692, %r5709, %r5710;
	add.s32 	%r2693, %r2692, 1449748;
	cvt.rn.f32.u32 	%f1234, %r2693;
	fma.rn.f32 	%f1235, %f1234, 0f2F800000, 0f2F000000;
	mul.f32 	%f1236, %f1235, %f1235;
	fma.rn.f32 	%f1237, %f1233, %f1233, %f1236;
	sqrt.rn.f32 	%f1238, %f1237;
	setp.le.f32 	%p161, %f1238, 0f3F800000;
	add.f32 	%f1239, %f1231, 0f3F800000;
	selp.f32 	%f1240, %f1239, %f1231, %p161;
	shr.u32 	%r2694, %r5714, 2;
	xor.b32  	%r2695, %r2694, %r5714;
	shl.b32 	%r2696, %r5710, 4;
	shl.b32 	%r2697, %r2695, 1;
	xor.b32  	%r2698, %r2696, %r2697;
	xor.b32  	%r2699, %r2698, %r5710;
	xor.b32  	%r5711, %r2699, %r2695;
	add.s32 	%r2700, %r5709, %r5711;
	add.s32 	%r2701, %r2700, 1812185;
	cvt.rn.f32.u32 	%f1241, %r2701;
	fma.rn.f32 	%f1242, %f1241, 0f2F800000, 0f2F000000;
	shr.u32 	%r2702, %r2665, 2;
	xor.b32  	%r2703, %r2702, %r2665;
	shl.b32 	%r2704, %r5711, 4;
	shl.b32 	%r2705, %r2703, 1;
	xor.b32  	%r2706, %r2705, %r2704;
	xor.b32  	%r2707, %r2706, %r2703;
	xor.b32  	%r5712, %r2707, %r5711;
	add.s32 	%r2708, %r5709, %r5712;
	add.s32 	%r2709, %r2708, 2174622;
	cvt.rn.f32.u32 	%f1243, %r2709;
	fma.rn.f32 	%f1244, %f1243, 0f2F800000, 0f2F000000;
	mul.f32 	%f1245, %f1244, %f1244;
	fma.rn.f32 	%f1246, %f1242, %f1242, %f1245;
	sqrt.rn.f32 	%f1247, %f1246;
	setp.le.f32 	%p162, %f1247, 0f3F800000;
	add.f32 	%f1248, %f1240, 0f3F800000;
	selp.f32 	%f1249, %f1248, %f1240, %p162;
	shr.u32 	%r2710, %r2674, 2;
	xor.b32  	%r2711, %r2710, %r2674;
	shl.b32 	%r2712, %r5712, 4;
	shl.b32 	%r2713, %r2711, 1;
	xor.b32  	%r2714, %r2712, %r2713;
	xor.b32  	%r2715, %r2714, %r5712;
	xor.b32  	%r5713, %r2715, %r2711;
	add.s32 	%r2716, %r5709, %r5713;
	add.s32 	%r2717, %r2716, 2537059;
	cvt.rn.f32.u32 	%f1250, %r2717;
	fma.rn.f32 	%f1251, %f1250, 0f2F800000, 0f2F000000;
	shr.u32 	%r2718, %r2683, 2;
	xor.b32  	%r2719, %r2718, %r2683;
	shl.b32 	%r2720, %r5713, 4;
	shl.b32 	%r2721, %r2719, 1;
	xor.b32  	%r2722, %r2721, %r2720;
	xor.b32  	%r2723, %r2722, %r2719;
	xor.b32  	%r5714, %r2723, %r5713;
	add.s32 	%r5709, %r5709, 2899496;
	add.s32 	%r2724, %r5714, %r5709;
	cvt.rn.f32.u32 	%f1252, %r2724;
	fma.rn.f32 	%f1253, %f1252, 0f2F800000, 0f2F000000;
	mul.f32 	%f1254, %f1253, %f1253;
	fma.rn.f32 	%f1255, %f1251, %f1251, %f1254;
	sqrt.rn.f32 	%f1256, %f1255;
	setp.le.f32 	%p163, %f1256, 0f3F800000;
	add.f32 	%f1257, %f1249, 0f3F800000;
	selp.f32 	%f2774, %f1257, %f1249, %p163;
	add.s32 	%r5708, %r5708, 4;
	setp.ne.s32 	%p164, %r5708, %r464;
	@%p164 bra 	$L__BB5_131;
$L__BB5_132:
	@%p93 bra 	$L__BB5_136;
	shr.u32 	%r2725, %r5710, 2;
	xor.b32  	%r2726, %r2725, %r5710;
	shl.b32 	%r2727, %r5714, 4;
	shl.b32 	%r2728, %r2726, 1;
	xor.b32  	%r2729, %r2727, %r2728;
	xor.b32  	%r2730, %r2729, %r5714;
	xor.b32  	%r485, %r2730, %r2726;
	add.s32 	%r2731, %r5709, %r485;
	add.s32 	%r2732, %r2731, 362437;
	cvt.rn.f32.u32 	%f1258, %r2732;
	fma.rn.f32 	%f1259, %f1258, 0f2F800000, 0f2F000000;
	shr.u32 	%r2733, %r5711, 2;
	xor.b32  	%r2734, %r2733, %r5711;
	shl.b32 	%r2735, %r485, 4;
	shl.b32 	%r2736, %r2734, 1;
	xor.b32  	%r2737, %r2736, %r2735;
	xor.b32  	%r2738, %r2737, %r2734;
	xor.b32  	%r486, %r2738, %r485;
	add.s32 	%r2739, %r5709, %r486;
	add.s32 	%r2740, %r2739, 724874;
	cvt.rn.f32.u32 	%f1260, %r2740;
	fma.rn.f32 	%f1261, %f1260, 0f2F800000, 0f2F000000;
	mul.f32 	%f1262, %f1261, %f1261;
	fma.rn.f32 	%f1263, %f1259, %f1259, %f1262;
	sqrt.rn.f32 	%f1264, %f1263;
	setp.le.f32 	%p166, %f1264, 0f3F800000;
	add.f32 	%f1265, %f2774, 0f3F800000;
	selp.f32 	%f2774, %f1265, %f2774, %p166;
	setp.eq.s32 	%p167, %r99, 1;
	@%p167 bra 	$L__BB5_136;
	shr.u32 	%r2741, %r5712, 2;
	xor.b32  	%r2742, %r2741, %r5712;
	shl.b32 	%r2743, %r486, 4;
	shl.b32 	%r2744, %r2742, 1;
	xor.b32  	%r2745, %r2743, %r2744;
	xor.b32  	%r2746, %r2745, %r486;
	xor.b32  	%r2747, %r2746, %r2742;
	add.s32 	%r2748, %r5709, %r2747;
	add.s32 	%r2749, %r2748, 1087311;
	cvt.rn.f32.u32 	%f1266, %r2749;
	fma.rn.f32 	%f1267, %f1266, 0f2F800000, 0f2F000000;
	shr.u32 	%r2750, %r5713, 2;
	xor.b32  	%r2751, %r2750, %r5713;
	shl.b32 	%r2752, %r2747, 4;
	shl.b32 	%r2753, %r2751, 1;
	xor.b32  	%r2754, %r2753, %r2752;
	xor.b32  	%r2755, %r2754, %r2751;
	xor.b32  	%r487, %r2755, %r2747;
	add.s32 	%r2756, %r5709, %r487;
	add.s32 	%r2757, %r2756, 1449748;
	cvt.rn.f32.u32 	%f1268, %r2757;
	fma.rn.f32 	%f1269, %f1268, 0f2F800000, 0f2F000000;
	mul.f32 	%f1270, %f1269, %f1269;
	fma.rn.f32 	%f1271, %f1267, %f1267, %f1270;
	sqrt.rn.f32 	%f1272, %f1271;
	setp.le.f32 	%p168, %f1272, 0f3F800000;
	add.f32 	%f1273, %f2774, 0f3F800000;
	selp.f32 	%f2774, %f1273, %f2774, %p168;
	setp.eq.s32 	%p169, %r99, 2;
	@%p169 bra 	$L__BB5_136;
	shr.u32 	%r2758, %r5714, 2;
	xor.b32  	%r2759, %r2758, %r5714;
	shl.b32 	%r2760, %r487, 4;
	shl.b32 	%r2761, %r2759, 1;
	xor.b32  	%r2762, %r2760, %r2761;
	xor.b32  	%r2763, %r2762, %r487;
	xor.b32  	%r2764, %r2763, %r2759;
	add.s32 	%r2765, %r5709, %r2764;
	add.s32 	%r2766, %r2765, 1812185;
	cvt.rn.f32.u32 	%f1274, %r2766;
	fma.rn.f32 	%f1275, %f1274, 0f2F800000, 0f2F000000;
	shr.u32 	%r2767, %r485, 2;
	xor.b32  	%r2768, %r2767, %r485;
	shl.b32 	%r2769, %r2764, 4;
	shl.b32 	%r2770, %r2768, 1;
	xor.b32  	%r2771, %r2770, %r2769;
	xor.b32  	%r2772, %r2771, %r2768;
	xor.b32  	%r2773, %r2772, %r2764;
	add.s32 	%r2774, %r5709, %r2773;
	add.s32 	%r2775, %r2774, 2174622;
	cvt.rn.f32.u32 	%f1276, %r2775;
	fma.rn.f32 	%f1277, %f1276, 0f2F800000, 0f2F000000;
	mul.f32 	%f1278, %f1277, %f1277;
	fma.rn.f32 	%f1279, %f1275, %f1275, %f1278;
	sqrt.rn.f32 	%f1280, %f1279;
	setp.le.f32 	%p170, %f1280, 0f3F800000;
	add.f32 	%f1281, %f2774, 0f3F800000;
	selp.f32 	%f2774, %f1281, %f2774, %p170;
$L__BB5_136:
	mul.f32 	%f162, %f2774, 0f40800000;
	add.s32 	%r2778, %r93, 3584;
	xor.b32  	%r2779, %r2778, -1429050551;
	mul.lo.s32 	%r2780, %r2779, 1099087573;
	add.s32 	%r5727, %r2780, 5783321;
	xor.b32  	%r5724, %r2780, 362436069;
	add.s32 	%r5723, %r2780, 123456789;
	add.s32 	%r5722, %r2780, -638133224;
	mov.b32 	%r5726, -589760388;
	mov.b32 	%r5725, -123459836;
	mov.f32 	%f2778, 0f00000000;
	@%p87 bra 	$L__BB5_139;
	and.b32  	%r492, %r3, 2147483644;
	mov.b32 	%r5721, 0;
	mov.b32 	%r5726, -589760388;
	mov.b32 	%r5725, -123459836;
	mov.f32 	%f2778, 0f00000000;
$L__BB5_138:
	shr.u32 	%r2784, %r5723, 2;
	xor.b32  	%r2785, %r2784, %r5723;
	shl.b32 	%r2786, %r5727, 4;
	shl.b32 	%r2787, %r2785, 1;
	xor.b32  	%r2788, %r2786, %r2787;
	xor.b32  	%r2789, %r2788, %r5727;
	xor.b32  	%r2790, %r2789, %r2785;
	add.s32 	%r2791, %r5722, %r2790;
	add.s32 	%r2792, %r2791, 362437;
	cvt.rn.f32.u32 	%f1285, %r2792;
	fma.rn.f32 	%f1286, %f1285, 0f2F800000, 0f2F000000;
	shr.u32 	%r2793, %r5724, 2;
	xor.b32  	%r2794, %r2793, %r5724;
	shl.b32 	%r2795, %r2790, 4;
	shl.b32 	%r2796, %r2794, 1;
	xor.b32  	%r2797, %r2796, %r2795;
	xor.b32  	%r2798, %r2797, %r2794;
	xor.b32  	%r2799, %r2798, %r2790;
	add.s32 	%r2800, %r5722, %r2799;
	add.s32 	%r2801, %r2800, 724874;
	cvt.rn.f32.u32 	%f1287, %r2801;
	fma.rn.f32 	%f1288, %f1287, 0f2F800000, 0f2F000000;
	mul.f32 	%f1289, %f1288, %f1288;
	fma.rn.f32 	%f1290, %f1286, %f1286, %f1289;
	sqrt.rn.f32 	%f1291, %f1290;
	setp.le.f32 	%p172, %f1291, 0f3F800000;
	add.f32 	%f1292, %f2778, 0f3F800000;
	selp.f32 	%f1293, %f1292, %f2778, %p172;
	shr.u32 	%r2802, %r5725, 2;
	xor.b32  	%r2803, %r2802, %r5725;
	shl.b32 	%r2804, %r2799, 4;
	shl.b32 	%r2805, %r2803, 1;
	xor.b32  	%r2806, %r2804, %r2805;
	xor.b32  	%r2807, %r2806, %r2799;
	xor.b32  	%r2808, %r2807, %r2803;
	add.s32 	%r2809, %r5722, %r2808;
	add.s32 	%r2810, %r2809, 1087311;
	cvt.rn.f32.u32 	%f1294, %r2810;
	fma.rn.f32 	%f1295, %f1294, 0f2F800000, 0f2F000000;
	shr.u32 	%r2811, %r5726, 2;
	xor.b32  	%r2812, %r2811, %r5726;
	shl.b32 	%r2813, %r2808, 4;
	shl.b32 	%r2814, %r2812, 1;
	xor.b32  	%r2815, %r2814, %r2813;
	xor.b32  	%r2816, %r2815, %r2812;
	xor.b32  	%r5723, %r2816, %r2808;
	add.s32 	%r2817, %r5722, %r5723;
	add.s32 	%r2818, %r2817, 1449748;
	cvt.rn.f32.u32 	%f1296, %r2818;
	fma.rn.f32 	%f1297, %f1296, 0f2F800000, 0f2F000000;
	mul.f32 	%f1298, %f1297, %f1297;
	fma.rn.f32 	%f1299, %f1295, %f1295, %f1298;
	sqrt.rn.f32 	%f1300, %f1299;
	setp.le.f32 	%p173, %f1300, 0f3F800000;
	add.f32 	%f1301, %f1293, 0f3F800000;
	selp.f32 	%f1302, %f1301, %f1293, %p173;
	shr.u32 	%r2819, %r5727, 2;
	xor.b32  	%r2820, %r2819, %r5727;
	shl.b32 	%r2821, %r5723, 4;
	shl.b32 	%r2822, %r2820, 1;
	xor.b32  	%r2823, %r2821, %r2822;
	xor.b32  	%r2824, %r2823, %r5723;
	xor.b32  	%r5724, %r2824, %r2820;
	add.s32 	%r2825, %r5722, %r5724;
	add.s32 	%r2826, %r2825, 1812185;
	cvt.rn.f32.u32 	%f1303, %r2826;
	fma.rn.f32 	%f1304, %f1303, 0f2F800000, 0f2F000000;
	shr.u32 	%r2827, %r2790, 2;
	xor.b32  	%r2828, %r2827, %r2790;
	shl.b32 	%r2829, %r5724, 4;
	shl.b32 	%r2830, %r2828, 1;
	xor.b32  	%r2831, %r2830, %r2829;
	xor.b32  	%r2832, %r2831, %r2828;
	xor.b32  	%r5725, %r2832, %r5724;
	add.s32 	%r2833, %r5722, %r5725;
	add.s32 	%r2834, %r2833, 2174622;
	cvt.rn.f32.u32 	%f1305, %r2834;
	fma.rn.f32 	%f1306, %f1305, 0f2F800000, 0f2F000000;
	mul.f32 	%f1307, %f1306, %f1306;
	fma.rn.f32 	%f1308, %f1304, %f1304, %f1307;
	sqrt.rn.f32 	%f1309, %f1308;
	setp.le.f32 	%p174, %f1309, 0f3F800000;
	add.f32 	%f1310, %f1302, 0f3F800000;
	selp.f32 	%f1311, %f1310, %f1302, %p174;
	shr.u32 	%r2835, %r2799, 2;
	xor.b32  	%r2836, %r2835, %r2799;
	shl.b32 	%r2837, %r5725, 4;
	shl.b32 	%r2838, %r2836, 1;
	xor.b32  	%r2839, %r2837, %r2838;
	xor.b32  	%r2840, %r2839, %r5725;
	xor.b32  	%r5726, %r2840, %r2836;
	add.s32 	%r2841, %r5722, %r5726;
	add.s32 	%r2842, %r2841, 2537059;
	cvt.rn.f32.u32 	%f1312, %r2842;
	fma.rn.f32 	%f1313, %f1312, 0f2F800000, 0f2F000000;
	shr.u32 	%r2843, %r2808, 2;
	xor.b32  	%r2844, %r2843, %r2808;
	shl.b32 	%r2845, %r5726, 4;
	shl.b32 	%r2846, %r2844, 1;
	xor.b32  	%r2847, %r2846, %r2845;
	xor.b32  	%r2848, %r2847, %r2844;
	xor.b32  	%r5727, %r2848, %r5726;
	add.s32 	%r5722, %r5722, 2899496;
	add.s32 	%r2849, %r5727, %r5722;
	cvt.rn.f32.u32 	%f1314, %r2849;
	fma.rn.f32 	%f1315, %f1314, 0f2F800000, 0f2F000000;
	mul.f32 	%f1316, %f1315, %f1315;
	fma.rn.f32 	%f1317, %f1313, %f1313, %f1316;
	sqrt.rn.f32 	%f1318, %f1317;
	setp.le.f32 	%p175, %f1318, 0f3F800000;
	add.f32 	%f1319, %f1311, 0f3F800000;
	selp.f32 	%f2778, %f1319, %f1311, %p175;
	add.s32 	%r5721, %r5721, 4;
	setp.ne.s32 	%p176, %r5721, %r492;
	@%p176 bra 	$L__BB5_138;
$L__BB5_139:
	@%p93 bra 	$L__BB5_143;
	shr.u32 	%r2850, %r5723, 2;
	xor.b32  	%r2851, %r2850, %r5723;
	shl.b32 	%r2852, %r5727, 4;
	shl.b32 	%r2853, %r2851, 1;
	xor.b32  	%r2854, %r2852, %r2853;
	xor.b32  	%r2855, %r2854, %r5727;
	xor.b32  	%r513, %r2855, %r2851;
	add.s32 	%r2856, %r5722, %r513;
	add.s32 	%r2857, %r2856, 362437;
	cvt.rn.f32.u32 	%f1320, %r2857;
	fma.rn.f32 	%f1321, %f1320, 0f2F800000, 0f2F000000;
	shr.u32 	%r2858, %r5724, 2;
	xor.b32  	%r2859, %r2858, %r5724;
	shl.b32 	%r2860, %r513, 4;
	shl.b32 	%r2861, %r2859, 1;
	xor.b32  	%r2862, %r2861, %r2860;
	xor.b32  	%r2863, %r2862, %r2859;
	xor.b32  	%r514, %r2863, %r513;
	add.s32 	%r2864, %r5722, %r514;
	add.s32 	%r2865, %r2864, 724874;
	cvt.rn.f32.u32 	%f1322, %r2865;
	fma.rn.f32 	%f1323, %f1322, 0f2F800000, 0f2F000000;
	mul.f32 	%f1324, %f1323, %f1323;
	fma.rn.f32 	%f1325, %f1321, %f1321, %f1324;
	sqrt.rn.f32 	%f1326, %f1325;
	setp.le.f32 	%p178, %f1326, 0f3F800000;
	add.f32 	%f1327, %f2778, 0f3F800000;
	selp.f32 	%f2778, %f1327, %f2778, %p178;
	setp.eq.s32 	%p179, %r99, 1;
	@%p179 bra 	$L__BB5_143;
	shr.u32 	%r2866, %r5725, 2;
	xor.b32  	%r2867, %r2866, %r5725;
	shl.b32 	%r2868, %r514, 4;
	shl.b32 	%r2869, %r2867, 1;
	xor.b32  	%r2870, %r2868, %r2869;
	xor.b32  	%r2871, %r2870, %r514;
	xor.b32  	%r2872, %r2871, %r2867;
	add.s32 	%r2873, %r5722, %r2872;
	add.s32 	%r2874, %r2873, 1087311;
	cvt.rn.f32.u32 	%f1328, %r2874;
	fma.rn.f32 	%f1329, %f1328, 0f2F800000, 0f2F000000;
	shr.u32 	%r2875, %r5726, 2;
	xor.b32  	%r2876, %r2875, %r5726;
	shl.b32 	%r2877, %r2872, 4;
	shl.b32 	%r2878, %r2876, 1;
	xor.b32  	%r2879, %r2878, %r2877;
	xor.b32  	%r2880, %r2879, %r2876;
	xor.b32  	%r515, %r2880, %r2872;
	add.s32 	%r2881, %r5722, %r515;
	add.s32 	%r2882, %r2881, 1449748;
	cvt.rn.f32.u32 	%f1330, %r2882;
	fma.rn.f32 	%f1331, %f1330, 0f2F800000, 0f2F000000;
	mul.f32 	%f1332, %f1331, %f1331;
	fma.rn.f32 	%f1333, %f1329, %f1329, %f1332;
	sqrt.rn.f32 	%f1334, %f1333;
	setp.le.f32 	%p180, %f1334, 0f3F800000;
	add.f32 	%f1335, %f2778, 0f3F800000;
	selp.f32 	%f2778, %f1335, %f2778, %p180;
	setp.eq.s32 	%p181, %r99, 2;
	@%p181 bra 	$L__BB5_143;
	shr.u32 	%r2883, %r5727, 2;
	xor.b32  	%r2884, %r2883, %r5727;
	shl.b32 	%r2885, %r515, 4;
	shl.b32 	%r2886, %r2884, 1;
	xor.b32  	%r2887, %r2885, %r2886;
	xor.b32  	%r2888, %r2887, %r515;
	xor.b32  	%r2889, %r2888, %r2884;
	add.s32 	%r2890, %r5722, %r2889;
	add.s32 	%r2891, %r2890, 1812185;
	cvt.rn.f32.u32 	%f1336, %r2891;
	fma.rn.f32 	%f1337, %f1336, 0f2F800000, 0f2F000000;
	shr.u32 	%r2892, %r513, 2;
	xor.b32  	%r2893, %r2892, %r513;
	shl.b32 	%r2894, %r2889, 4;
	shl.b32 	%r2895, %r2893, 1;
	xor.b32  	%r2896, %r2895, %r2894;
	xor.b32  	%r2897, %r2896, %r2893;
	xor.b32  	%r2898, %r2897, %r2889;
	add.s32 	%r2899, %r5722, %r2898;
	add.s32 	%r2900, %r2899, 2174622;
	cvt.rn.f32.u32 	%f1338, %r2900;
	fma.rn.f32 	%f1339, %f1338, 0f2F800000, 0f2F000000;
	mul.f32 	%f1340, %f1339, %f1339;
	fma.rn.f32 	%f1341, %f1337, %f1337, %f1340;
	sqrt.rn.f32 	%f1342, %f1341;
	setp.le.f32 	%p182, %f1342, 0f3F800000;
	add.f32 	%f1343, %f2778, 0f3F800000;
	selp.f32 	%f2778, %f1343, %f2778, %p182;
$L__BB5_143:
	mul.f32 	%f171, %f2778, 0f40800000;
	add.s32 	%r2903, %r93, 3840;
	xor.b32  	%r2904, %r2903, -1429050551;
	mul.lo.s32 	%r2905, %r2904, 1099087573;
	add.s32 	%r5740, %r2905, 5783321;
	xor.b32  	%r5737, %r2905, 362436069;
	add.s32 	%r5736, %r2905, 123456789;
	add.s32 	%r5735, %r2905, -638133224;
	mov.b32 	%r5739, -589760388;
	mov.b32 	%r5738, -123459836;
	mov.f32 	%f2782, 0f00000000;
	@%p87 bra 	$L__BB5_146;
	and.b32  	%r520, %r3, 2147483644;
	mov.b32 	%r5734, 0;
	mov.b32 	%r5739, -589760388;
	mov.b32 	%r5738, -123459836;
	mov.f32 	%f2782, 0f00000000;
$L__BB5_145:
	shr.u32 	%r2909, %r5736, 2;
	xor.b32  	%r2910, %r2909, %r5736;
	shl.b32 	%r2911, %r5740, 4;
	shl.b32 	%r2912, %r2910, 1;
	xor.b32  	%r2913, %r2911, %r2912;
	xor.b32  	%r2914, %r2913, %r5740;
	xor.b32  	%r2915, %r2914, %r2910;
	add.s32 	%r2916, %r5735, %r2915;
	add.s32 	%r2917, %r2916, 362437;
	cvt.rn.f32.u32 	%f1347, %r2917;
	fma.rn.f32 	%f1348, %f1347, 0f2F800000, 0f2F000000;
	shr.u32 	%r2918, %r5737, 2;
	xor.b32  	%r2919, %r2918, %r5737;
	shl.b32 	%r2920, %r2915, 4;
	shl.b32 	%r2921, %r2919, 1;
	xor.b32  	%r2922, %r2921, %r2920;
	xor.b32  	%r2923, %r2922, %r2919;
	xor.b32  	%r2924, %r2923, %r2915;
	add.s32 	%r2925, %r5735, %r2924;
	add.s32 	%r2926, %r2925, 724874;
	cvt.rn.f32.u32 	%f1349, %r2926;
	fma.rn.f32 	%f1350, %f1349, 0f2F800000, 0f2F000000;
	mul.f32 	%f1351, %f1350, %f1350;
	fma.rn.f32 	%f1352, %f1348, %f1348, %f1351;
	sqrt.rn.f32 	%f1353, %f1352;
	setp.le.f32 	%p184, %f1353, 0f3F800000;
	add.f32 	%f1354, %f2782, 0f3F800000;
	selp.f32 	%f1355, %f1354, %f2782, %p184;
	shr.u32 	%r2927, %r5738, 2;
	xor.b32  	%r2928, %r2927, %r5738;
	shl.b32 	%r2929, %r2924, 4;
	shl.b32 	%r2930, %r2928, 1;
	xor.b32  	%r2931, %r2929, %r2930;
	xor.b32  	%r2932, %r2931, %r2924;
	xor.b32  	%r2933, %r2932, %r2928;
	add.s32 	%r2934, %r5735, %r2933;
	add.s32 	%r2935, %r2934, 1087311;
	cvt.rn.f32.u32 	%f1356, %r2935;
	fma.rn.f32 	%f1357, %f1356, 0f2F800000, 0f2F000000;
	shr.u32 	%r2936, %r5739, 2;
	xor.b32  	%r2937, %r2936, %r5739;
	shl.b32 	%r2938, %r2933, 4;
	shl.b32 	%r2939, %r2937, 1;
	xor.b32  	%r2940, %r2939, %r2938;
	xor.b32  	%r2941, %r2940, %r2937;
	xor.b32  	%r5736, %r2941, %r2933;
	add.s32 	%r2942, %r5735, %r5736;
	add.s32 	%r2943, %r2942, 1449748;
	cvt.rn.f32.u32 	%f1358, %r2943;
	fma.rn.f32 	%f1359, %f1358, 0f2F800000, 0f2F000000;
	mul.f32 	%f1360, %f1359, %f1359;
	fma.rn.f32 	%f1361, %f1357, %f1357, %f1360;
	sqrt.rn.f32 	%f1362, %f1361;
	setp.le.f32 	%p185, %f1362, 0f3F800000;
	add.f32 	%f1363, %f1355, 0f3F800000;
	selp.f32 	%f1364, %f1363, %f1355, %p185;
	shr.u32 	%r2944, %r5740, 2;
	xor.b32  	%r2945, %r2944, %r5740;
	shl.b32 	%r2946, %r5736, 4;
	shl.b32 	%r2947, %r2945, 1;
	xor.b32  	%r2948, %r2946, %r2947;
	xor.b32  	%r2949, %r2948, %r5736;
	xor.b32  	%r5737, %r2949, %r2945;
	add.s32 	%r2950, %r5735, %r5737;
	add.s32 	%r2951, %r2950, 1812185;
	cvt.rn.f32.u32 	%f1365, %r2951;
	fma.rn.f32 	%f1366, %f1365, 0f2F800000, 0f2F000000;
	shr.u32 	%r2952, %r2915, 2;
	xor.b32  	%r2953, %r2952, %r2915;
	shl.b32 	%r2954, %r5737, 4;
	shl.b32 	%r2955, %r2953, 1;
	xor.b32  	%r2956, %r2955, %r2954;
	xor.b32  	%r2957, %r2956, %r2953;
	xor.b32  	%r5738, %r2957, %r5737;
	add.s32 	%r2958, %r5735, %r5738;
	add.s32 	%r2959, %r2958, 2174622;
	cvt.rn.f32.u32 	%f1367, %r2959;
	fma.rn.f32 	%f1368, %f1367, 0f2F800000, 0f2F000000;
	mul.f32 	%f1369, %f1368, %f1368;
	fma.rn.f32 	%f1370, %f1366, %f1366, %f1369;
	sqrt.rn.f32 	%f1371, %f1370;
	setp.le.f32 	%p186, %f1371, 0f3F800000;
	add.f32 	%f1372, %f1364, 0f3F800000;
	selp.f32 	%f1373, %f1372, %f1364, %p186;
	shr.u32 	%r2960, %r2924, 2;
	xor.b32  	%r2961, %r2960, %r2924;
	shl.b32 	%r2962, %r5738, 4;
	shl.b32 	%r2963, %r2961, 1;
	xor.b32  	%r2964, %r2962, %r2963;
	xor.b32  	%r2965, %r2964, %r5738;
	xor.b32  	%r5739, %r2965, %r2961;
	add.s32 	%r2966, %r5735, %r5739;
	add.s32 	%r2967, %r2966, 2537059;
	cvt.rn.f32.u32 	%f1374, %r2967;
	fma.rn.f32 	%f1375, %f1374, 0f2F800000, 0f2F000000;
	shr.u32 	%r2968, %r2933, 2;
	xor.b32  	%r2969, %r2968, %r2933;
	shl.b32 	%r2970, %r5739, 4;
	shl.b32 	%r2971, %r2969, 1;
	xor.b32  	%r2972, %r2971, %r2970;
	xor.b32  	%r2973, %r2972, %r2969;
	xor.b32  	%r5740, %r2973, %r5739;
	add.s32 	%r5735, %r5735, 2899496;
	add.s32 	%r2974, %r5740, %r5735;
	cvt.rn.f32.u32 	%f1376, %r2974;
	fma.rn.f32 	%f1377, %f1376, 0f2F800000, 0f2F000000;
	mul.f32 	%f1378, %f1377, %f1377;
	fma.rn.f32 	%f1379, %f1375, %f1375, %f1378;
	sqrt.rn.f32 	%f1380, %f1379;
	setp.le.f32 	%p187, %f1380, 0f3F800000;
	add.f32 	%f1381, %f1373, 0f3F800000;
	selp.f32 	%f2782, %f1381, %f1373, %p187;
	add.s32 	%r5734, %r5734, 4;
	setp.ne.s32 	%p188, %r5734, %r520;
	@%p188 bra 	$L__BB5_145;
$L__BB5_146:
	setp.eq.s32 	%p189, %r99, 0;
	@%p189 bra 	$L__BB5_150;
	shr.u32 	%r2975, %r5736, 2;
	xor.b32  	%r2976, %r2975, %r5736;
	shl.b32 	%r2977, %r5740, 4;
	shl.b32 	%r2978, %r2976, 1;
	xor.b32  	%r2979, %r2977, %r2978;
	xor.b32  	%r2980, %r2979, %r5740;
	xor.b32  	%r541, %r2980, %r2976;
	add.s32 	%r2981, %r5735, %r541;
	add.s32 	%r2982, %r2981, 362437;
	cvt.rn.f32.u32 	%f1382, %r2982;
	fma.rn.f32 	%f1383, %f1382, 0f2F800000, 0f2F000000;
	shr.u32 	%r2983, %r5737, 2;
	xor.b32  	%r2984, %r2983, %r5737;
	shl.b32 	%r2985, %r541, 4;
	shl.b32 	%r2986, %r2984, 1;
	xor.b32  	%r2987, %r2986, %r2985;
	xor.b32  	%r2988, %r2987, %r2984;
	xor.b32  	%r542, %r2988, %r541;
	add.s32 	%r2989, %r5735, %r542;
	add.s32 	%r2990, %r2989, 724874;
	cvt.rn.f32.u32 	%f1384, %r2990;
	fma.rn.f32 	%f1385, %f1384, 0f2F800000, 0f2F000000;
	mul.f32 	%f1386, %f1385, %f1385;
	fma.rn.f32 	%f1387, %f1383, %f1383, %f1386;
	sqrt.rn.f32 	%f1388, %f1387;
	setp.le.f32 	%p190, %f1388, 0f3F800000;
	add.f32 	%f1389, %f2782, 0f3F800000;
	selp.f32 	%f2782, %f1389, %f2782, %p190;
	setp.eq.s32 	%p191, %r99, 1;
	@%p191 bra 	$L__BB5_150;
	shr.u32 	%r2991, %r5738, 2;
	xor.b32  	%r2992, %r2991, %r5738;
	shl.b32 	%r2993, %r542, 4;
	shl.b32 	%r2994, %r2992, 1;
	xor.b32  	%r2995, %r2993, %r2994;
	xor.b32  	%r2996, %r2995, %r542;
	xor.b32  	%r2997, %r2996, %r2992;
	add.s32 	%r2998, %r5735, %r2997;
	add.s32 	%r2999, %r2998, 1087311;
	cvt.rn.f32.u32 	%f1390, %r2999;
	fma.rn.f32 	%f1391, %f1390, 0f2F800000, 0f2F000000;
	shr.u32 	%r3000, %r5739, 2;
	xor.b32  	%r3001, %r3000, %r5739;
	shl.b32 	%r3002, %r2997, 4;
	shl.b32 	%r3003, %r3001, 1;
	xor.b32  	%r3004, %r3003, %r3002;
	xor.b32  	%r3005, %r3004, %r3001;
	xor.b32  	%r543, %r3005, %r2997;
	add.s32 	%r3006, %r5735, %r543;
	add.s32 	%r3007, %r3006, 1449748;
	cvt.rn.f32.u32 	%f1392, %r3007;
	fma.rn.f32 	%f1393, %f1392, 0f2F800000, 0f2F000000;
	mul.f32 	%f1394, %f1393, %f1393;
	fma.rn.f32 	%f1395, %f1391, %f1391, %f1394;
	sqrt.rn.f32 	%f1396, %f1395;
	setp.le.f32 	%p192, %f1396, 0f3F800000;
	add.f32 	%f1397, %f2782, 0f3F800000;
	selp.f32 	%f2782, %f1397, %f2782, %p192;
	setp.eq.s32 	%p193, %r99, 2;
	@%p193 bra 	$L__BB5_150;
	shr.u32 	%r3008, %r5740, 2;
	xor.b32  	%r3009, %r3008, %r5740;
	shl.b32 	%r3010, %r543, 4;
	shl.b32 	%r3011, %r3009, 1;
	xor.b32  	%r3012, %r3010, %r3011;
	xor.b32  	%r3013, %r3012, %r543;
	xor.b32  	%r3014, %r3013, %r3009;
	add.s32 	%r3015, %r5735, %r3014;
	add.s32 	%r3016, %r3015, 1812185;
	cvt.rn.f32.u32 	%f1398, %r3016;
	fma.rn.f32 	%f1399, %f1398, 0f2F800000, 0f2F000000;
	shr.u32 	%r3017, %r541, 2;
	xor.b32  	%r3018, %r3017, %r541;
	shl.b32 	%r3019, %r3014, 4;
	shl.b32 	%r3020, %r3018, 1;
	xor.b32  	%r3021, %r3020, %r3019;
	xor.b32  	%r3022, %r3021, %r3018;
	xor.b32  	%r3023, %r3022, %r3014;
	add.s32 	%r3024, %r5735, %r3023;
	add.s32 	%r3025, %r3024, 2174622;
	cvt.rn.f32.u32 	%f1400, %r3025;
	fma.rn.f32 	%f1401, %f1400, 0f2F800000, 0f2F000000;
	mul.f32 	%f1402, %f1401, %f1401;
	fma.rn.f32 	%f1403, %f1399, %f1399, %f1402;
	sqrt.rn.f32 	%f1404, %f1403;
	setp.le.f32 	%p194, %f1404, 0f3F800000;
	add.f32 	%f1405, %f2782, 0f3F800000;
	selp.f32 	%f2782, %f1405, %f2782, %p194;
$L__BB5_150:
	mul.f32 	%f1406, %f2782, 0f40800000;
	div.rn.f32 	%f2783, %f1406, %f36;
	div.rn.f32 	%f2798, %f45, %f36;
	div.rn.f32 	%f2797, %f54, %f36;
	div.rn.f32 	%f2796, %f63, %f36;
	div.rn.f32 	%f2795, %f72, %f36;
	div.rn.f32 	%f2794, %f81, %f36;
	div.rn.f32 	%f2793, %f90, %f36;
	div.rn.f32 	%f2792, %f99, %f36;
	div.rn.f32 	%f2791, %f108, %f36;
	div.rn.f32 	%f2790, %f117, %f36;
	div.rn.f32 	%f2789, %f126, %f36;
	div.rn.f32 	%f2788, %f135, %f36;
	div.rn.f32 	%f2787, %f144, %f36;
	div.rn.f32 	%f2786, %f153, %f36;
	div.rn.f32 	%f2785, %f162, %f36;
	div.rn.f32 	%f2784, %f171, %f36;
	bra.uni 	$L__BB5_152;
$L__BB5_151:
	mov.f32 	%f413, 0f00000000;
	div.rn.f32 	%f2783, %f413, %f36;
	mov.f32 	%f2784, %f2783;
	mov.f32 	%f2785, %f2783;
	mov.f32 	%f2786, %f2783;
	mov.f32 	%f2787, %f2783;
	mov.f32 	%f2788, %f2783;
	mov.f32 	%f2789, %f2783;
	mov.f32 	%f2790, %f2783;
	mov.f32 	%f2791, %f2783;
	mov.f32 	%f2792, %f2783;
	mov.f32 	%f2793, %f2783;
	mov.f32 	%f2794, %f2783;
	mov.f32 	%f2795, %f2783;
	mov.f32 	%f2796, %f2783;
	mov.f32 	%f2797, %f2783;
	mov.f32 	%f2798, %f2783;
$L__BB5_152:
	add.f32 	%f1407, %f2798, %f2797;
	add.f32 	%f1408, %f2796, %f2795;
	add.f32 	%f1409, %f2794, %f2793;
	add.f32 	%f1410, %f2792, %f2791;
	add.f32 	%f1411, %f2790, %f2789;
	add.f32 	%f1412, %f2788, %f2787;
	add.f32 	%f1413, %f2786, %f2785;
	add.f32 	%f1414, %f2784, %f2783;
	add.f32 	%f1415, %f1407, %f1408;
	add.f32 	%f1416, %f1409, %f1410;
	add.f32 	%f1417, %f1411, %f1412;
	add.f32 	%f1418, %f1413, %f1414;
	add.f32 	%f1419, %f1415, %f1416;
	add.f32 	%f1420, %f1417, %f1418;
	add.f32 	%f2889, %f1419, %f1420;
	setp.lt.u64 	%p195, %rd4, %rd2;
	@%p195 bra 	$L__BB5_287;
	add.s32 	%r544, %r3, -1;
	mov.f32 	%f1421, 0f00000000;
	div.rn.f32 	%f214, %f1421, %f36;
	and.b32  	%r545, %r3, 3;
	and.b32  	%r546, %r3, 2147483644;
	mov.b32 	%r547, 0;
	add.s64 	%rd8, %rd1, -4096;
	mov.u64 	%rd14, %rd3;
$L__BB5_154:
	add.s64 	%rd14, %rd14, %rd2;
	setp.gt.u64 	%p196, %rd14, %rd8;
	@%p196 bra 	$L__BB5_270;
	setp.lt.s32 	%p197, %r3, 1;
	cvt.u32.u64 	%r3027, %rd14;
	add.s32 	%r3028, %r2, %r92;
	add.s32 	%r548, %r3028, %r3027;
	mov.f32 	%f2864, %f214;
	mov.f32 	%f2865, %f214;
	mov.f32 	%f2866, %f214;
	mov.f32 	%f2867, %f214;
	mov.f32 	%f2868, %f214;
	mov.f32 	%f2869, %f214;
	mov.f32 	%f2870, %f214;
	mov.f32 	%f2871, %f214;
	mov.f32 	%f2872, %f214;
	mov.f32 	%f2873, %f214;
	mov.f32 	%f2874, %f214;
	mov.f32 	%f2875, %f214;
	mov.f32 	%f2876, %f214;
	mov.f32 	%f2877, %f214;
	mov.f32 	%f2878, %f214;
	mov.f32 	%f2879, %f214;
	@%p197 bra 	$L__BB5_269;
	setp.lt.u32 	%p198, %r544, 3;
	xor.b32  	%r3031, %r548, -1429050551;
	mul.lo.s32 	%r3032, %r3031, 1099087573;
	add.s32 	%r5749, %r3032, 5783321;
	xor.b32  	%r5752, %r3032, 362436069;
	add.s32 	%r5753, %r3032, 123456789;
	add.s32 	%r5754, %r3032, -638133224;
	mov.b32 	%r5751, -123459836;
	mov.b32 	%r5750, -589760388;
	mov.f32 	%f2803, 0f00000000;
	@%p198 bra 	$L__BB5_159;
	mov.b32 	%r5748, 0;
	mov.b32 	%r5751, -123459836;
	mov.b32 	%r5750, -589760388;
	mov.f32 	%f2803, 0f00000000;
$L__BB5_158:
	shr.u32 	%r3036, %r5753, 2;
	xor.b32  	%r3037, %r3036, %r5753;
	shl.b32 	%r3038, %r5749, 4;
	shl.b32 	%r3039, %r3037, 1;
	xor.b32  	%r3040, %r3039, %r3038;
	xor.b32  	%r3041, %r3040, %r3037;
	xor.b32  	%r3042, %r3041, %r5749;
	add.s32 	%r3043, %r5754, %r3042;
	add.s32 	%r3044, %r3043, 362437;
	cvt.rn.f32.u32 	%f1425, %r3044;
	fma.rn.f32 	%f1426, %f1425, 0f2F800000, 0f2F000000;
	shr.u32 	%r3045, %r5752, 2;
	xor.b32  	%r3046, %r3045, %r5752;
	shl.b32 	%r3047, %r3042, 4;
	shl.b32 	%r3048, %r3046, 1;
	xor.b32  	%r3049, %r3048, %r3047;
	xor.b32  	%r3050, %r3049, %r3046;
	xor.b32  	%r3051, %r3050, %r3042;
	add.s32 	%r3052, %r5754, %r3051;
	add.s32 	%r3053, %r3052, 724874;
	cvt.rn.f32.u32 	%f1427, %r3053;
	fma.rn.f32 	%f1428, %f1427, 0f2F800000, 0f2F000000;
	mul.f32 	%f1429, %f1428, %f1428;
	fma.rn.f32 	%f1430, %f1426, %f1426, %f1429;
	sqrt.rn.f32 	%f1431, %f1430;
	setp.le.f32 	%p199, %f1431, 0f3F800000;
	add.f32 	%f1432, %f2803, 0f3F800000;
	selp.f32 	%f1433, %f1432, %f2803, %p199;
	shr.u32 	%r3054, %r5751, 2;
	xor.b32  	%r3055, %r3054, %r5751;
	shl.b32 	%r3056, %r3051, 4;
	shl.b32 	%r3057, %r3055, 1;
	xor.b32  	%r3058, %r3057, %r3056;
	xor.b32  	%r3059, %r3058, %r3055;
	xor.b32  	%r3060, %r3059, %r3051;
	add.s32 	%r3061, %r5754, %r3060;
	add.s32 	%r3062, %r3061, 1087311;
	cvt.rn.f32.u32 	%f1434, %r3062;
	fma.rn.f32 	%f1435, %f1434, 0f2F800000, 0f2F000000;
	shr.u32 	%r3063, %r5750, 2;
	xor.b32  	%r3064, %r3063, %r5750;
	shl.b32 	%r3065, %r3060, 4;
	shl.b32 	%r3066, %r3064, 1;
	xor.b32  	%r3067, %r3066, %r3065;
	xor.b32  	%r3068, %r3067, %r3064;
	xor.b32  	%r5753, %r3068, %r3060;
	add.s32 	%r3069, %r5754, %r5753;
	add.s32 	%r3070, %r3069, 1449748;
	cvt.rn.f32.u32 	%f1436, %r3070;
	fma.rn.f32 	%f1437, %f1436, 0f2F800000, 0f2F000000;
	mul.f32 	%f1438, %f1437, %f1437;
	fma.rn.f32 	%f1439, %f1435, %f1435, %f1438;
	sqrt.rn.f32 	%f1440, %f1439;
	setp.le.f32 	%p200, %f1440, 0f3F800000;
	add.f32 	%f1441, %f1433, 0f3F800000;
	selp.f32 	%f1442, %f1441, %f1433, %p200;
	shr.u32 	%r3071, %r5749, 2;
	xor.b32  	%r3072, %r3071, %r5749;
	shl.b32 	%r3073, %r5753, 4;
	shl.b32 	%r3074, %r3072, 1;
	xor.b32  	%r3075, %r3074, %r3073;
	xor.b32  	%r3076, %r3075, %r3072;
	xor.b32  	%r5752, %r3076, %r5753;
	add.s32 	%r3077, %r5754, %r5752;
	add.s32 	%r3078, %r3077, 1812185;
	cvt.rn.f32.u32 	%f1443, %r3078;
	fma.rn.f32 	%f1444, %f1443, 0f2F800000, 0f2F000000;
	shr.u32 	%r3079, %r3042, 2;
	xor.b32  	%r3080, %r3079, %r3042;
	shl.b32 	%r3081, %r5752, 4;
	shl.b32 	%r3082, %r3080, 1;
	xor.b32  	%r3083, %r3082, %r3081;
	xor.b32  	%r3084, %r3083, %r3080;
	xor.b32  	%r5751, %r3084, %r5752;
	add.s32 	%r3085, %r5754, %r5751;
	add.s32 	%r3086, %r3085, 2174622;
	cvt.rn.f32.u32 	%f1445, %r3086;
	fma.rn.f32 	%f1446, %f1445, 0f2F800000, 0f2F000000;
	mul.f32 	%f1447, %f1446, %f1446;
	fma.rn.f32 	%f1448, %f1444, %f1444, %f1447;
	sqrt.rn.f32 	%f1449, %f1448;
	setp.le.f32 	%p201, %f1449, 0f3F800000;
	add.f32 	%f1450, %f1442, 0f3F800000;
	selp.f32 	%f1451, %f1450, %f1442, %p201;
	shr.u32 	%r3087, %r3051, 2;
	xor.b32  	%r3088, %r3087, %r3051;
	shl.b32 	%r3089, %r5751, 4;
	shl.b32 	%r3090, %r3088, 1;
	xor.b32  	%r3091, %r3090, %r3089;
	xor.b32  	%r3092, %r3091, %r3088;
	xor.b32  	%r5750, %r3092, %r5751;
	add.s32 	%r3093, %r5754, %r5750;
	add.s32 	%r3094, %r3093, 2537059;
	cvt.rn.f32.u32 	%f1452, %r3094;
	fma.rn.f32 	%f1453, %f1452, 0f2F800000, 0f2F000000;
	shr.u32 	%r3095, %r3060, 2;
	xor.b32  	%r3096, %r3095, %r3060;
	shl.b32 	%r3097, %r5750, 4;
	shl.b32 	%r3098, %r3096, 1;
	xor.b32  	%r3099, %r3098, %r3097;
	xor.b32  	%r3100, %r3099, %r3096;
	xor.b32  	%r5749, %r3100, %r5750;
	add.s32 	%r5754, %r5754, 2899496;
	add.s32 	%r3101, %r5749, %r5754;
	cvt.rn.f32.u32 	%f1454, %r3101;
	fma.rn.f32 	%f1455, %f1454, 0f2F800000, 0f2F000000;
	mul.f32 	%f1456, %f1455, %f1455;
	fma.rn.f32 	%f1457, %f1453, %f1453, %f1456;
	sqrt.rn.f32 	%f1458, %f1457;
	setp.le.f32 	%p202, %f1458, 0f3F800000;
	add.f32 	%f1459, %f1451, 0f3F800000;
	selp.f32 	%f2803, %f1459, %f1451, %p202;
	add.s32 	%r5748, %r5748, 4;
	setp.ne.s32 	%p203, %r5748, %r546;
	@%p203 bra 	$L__BB5_158;
$L__BB5_159:
	setp.eq.s32 	%p204, %r545, 0;
	@%p204 bra 	$L__BB5_163;
	setp.eq.s32 	%p205, %r545, 1;
	shr.u32 	%r3102, %r5753, 2;
	xor.b32  	%r3103, %r3102, %r5753;
	shl.b32 	%r3104, %r5749, 4;
	shl.b32 	%r3105, %r3103, 1;
	xor.b32  	%r3106, %r3105, %r3104;
	xor.b32  	%r3107, %r3106, %r3103;
	xor.b32  	%r573, %r3107, %r5749;
	add.s32 	%r3108, %r5754, %r573;
	add.s32 	%r3109, %r3108, 362437;
	cvt.rn.f32.u32 	%f1460, %r3109;
	fma.rn.f32 	%f1461, %f1460, 0f2F800000, 0f2F000000;
	shr.u32 	%r3110, %r5752, 2;
	xor.b32  	%r3111, %r3110, %r5752;
	shl.b32 	%r3112, %r573, 4;
	shl.b32 	%r3113, %r3111, 1;
	xor.b32  	%r3114, %r3113, %r3112;
	xor.b32  	%r3115, %r3114, %r3111;
	xor.b32  	%r574, %r3115, %r573;
	add.s32 	%r3116, %r5754, %r574;
	add.s32 	%r3117, %r3116, 724874;
	cvt.rn.f32.u32 	%f1462, %r3117;
	fma.rn.f32 	%f1463, %f1462, 0f2F800000, 0f2F000000;
	mul.f32 	%f1464, %f1463, %f1463;
	fma.rn.f32 	%f1465, %f1461, %f1461, %f1464;
	sqrt.rn.f32 	%f1466, %f1465;
	setp.le.f32 	%p206, %f1466, 0f3F800000;
	add.f32 	%f1467, %f2803, 0f3F800000;
	selp.f32 	%f2803, %f1467, %f2803, %p206;
	@%p205 bra 	$L__BB5_163;
	setp.eq.s32 	%p207, %r545, 2;
	shr.u32 	%r3118, %r5751, 2;
	xor.b32  	%r3119, %r3118, %r5751;
	shl.b32 	%r3120, %r574, 4;
	shl.b32 	%r3121, %r3119, 1;
	xor.b32  	%r3122, %r3121, %r3120;
	xor.b32  	%r3123, %r3122, %r3119;
	xor.b32  	%r3124, %r3123, %r574;
	add.s32 	%r3125, %r5754, %r3124;
	add.s32 	%r3126, %r3125, 1087311;
	cvt.rn.f32.u32 	%f1468, %r3126;
	fma.rn.f32 	%f1469, %f1468, 0f2F800000, 0f2F000000;
	shr.u32 	%r3127, %r5750, 2;
	xor.b32  	%r3128, %r3127, %r5750;
	shl.b32 	%r3129, %r3124, 4;
	shl.b32 	%r3130, %r3128, 1;
	xor.b32  	%r3131, %r3130, %r3129;
	xor.b32  	%r3132, %r3131, %r3128;
	xor.b32  	%r575, %r3132, %r3124;
	add.s32 	%r3133, %r5754, %r575;
	add.s32 	%r3134, %r3133, 1449748;
	cvt.rn.f32.u32 	%f1470, %r3134;
	fma.rn.f32 	%f1471, %f1470, 0f2F800000, 0f2F000000;
	mul.f32 	%f1472, %f1471, %f1471;
	fma.rn.f32 	%f1473, %f1469, %f1469, %f1472;
	sqrt.rn.f32 	%f1474, %f1473;
	setp.le.f32 	%p208, %f1474, 0f3F800000;
	add.f32 	%f1475, %f2803, 0f3F800000;
	selp.f32 	%f2803, %f1475, %f2803, %p208;
	@%p207 bra 	$L__BB5_163;
	shr.u32 	%r3135, %r5749, 2;
	xor.b32  	%r3136, %r3135, %r5749;
	shl.b32 	%r3137, %r575, 4;
	shl.b32 	%r3138, %r3136, 1;
	xor.b32  	%r3139, %r3138, %r3137;
	xor.b32  	%r3140, %r3139, %r3136;
	xor.b32  	%r3141, %r3140, %r575;
	add.s32 	%r3142, %r5754, %r3141;
	add.s32 	%r3143, %r3142, 1812185;
	cvt.rn.f32.u32 	%f1476, %r3143;
	fma.rn.f32 	%f1477, %f1476, 0f2F800000, 0f2F000000;
	shr.u32 	%r3144, %r573, 2;
	xor.b32  	%r3145, %r3144, %r573;
	shl.b32 	%r3146, %r3141, 4;
	shl.b32 	%r3147, %r3145, 1;
	xor.b32  	%r3148, %r3147, %r3146;
	xor.b32  	%r3149, %r3148, %r3145;
	xor.b32  	%r3150, %r3149, %r3141;
	add.s32 	%r3151, %r5754, %r3150;
	add.s32 	%r3152, %r3151, 2174622;
	cvt.rn.f32.u32 	%f1478, %r3152;
	fma.rn.f32 	%f1479, %f1478, 0f2F800000, 0f2F000000;
	mul.f32 	%f1480, %f1479, %f1479;
	fma.rn.f32 	%f1481, %f1477, %f1477, %f1480;
	sqrt.rn.f32 	%f1482, %f1481;
	setp.le.f32 	%p209, %f1482, 0f3F800000;
	add.f32 	%f1483, %f2803, 0f3F800000;
	selp.f32 	%f2803, %f1483, %f2803, %p209;
$L__BB5_163:
	setp.lt.u32 	%p210, %r544, 3;
	mul.f32 	%f224, %f2803, 0f40800000;
	add.s32 	%r3155, %r548, 256;
	xor.b32  	%r3156, %r3155, -1429050551;
	mul.lo.s32 	%r3157, %r3156, 1099087573;
	add.s32 	%r5762, %r3157, 5783321;
	xor.b32  	%r5765, %r3157, 362436069;
	add.s32 	%r5766, %r3157, 123456789;
	add.s32 	%r5767, %r3157, -638133224;
	mov.b32 	%r5764, -123459836;
	mov.b32 	%r5763, -589760388;
	mov.f32 	%f2807, 0f00000000;
	@%p210 bra 	$L__BB5_166;
	mov.b32 	%r5761, 0;
	mov.b32 	%r5764, -123459836;
	mov.b32 	%r5763, -589760388;
	mov.f32 	%f2807, 0f00000000;
$L__BB5_165:
	shr.u32 	%r3161, %r5766, 2;
	xor.b32  	%r3162, %r3161, %r5766;
	shl.b32 	%r3163, %r5762, 4;
	shl.b32 	%r3164, %r3162, 1;
	xor.b32  	%r3165, %r3164, %r3163;
	xor.b32  	%r3166, %r3165, %r3162;
	xor.b32  	%r3167, %r3166, %r5762;
	add.s32 	%r3168, %r5767, %r3167;
	add.s32 	%r3169, %r3168, 362437;
	cvt.rn.f32.u32 	%f1487, %r3169;
	fma.rn.f32 	%f1488, %f1487, 0f2F800000, 0f2F000000;
	shr.u32 	%r3170, %r5765, 2;
	xor.b32  	%r3171, %r3170, %r5765;
	shl.b32 	%r3172, %r3167, 4;
	shl.b32 	%r3173, %r3171, 1;
	xor.b32  	%r3174, %r3173, %r3172;
	xor.b32  	%r3175, %r3174, %r3171;
	xor.b32  	%r3176, %r3175, %r3167;
	add.s32 	%r3177, %r5767, %r3176;
	add.s32 	%r3178, %r3177, 724874;
	cvt.rn.f32.u32 	%f1489, %r3178;
	fma.rn.f32 	%f1490, %f1489, 0f2F800000, 0f2F000000;
	mul.f32 	%f1491, %f1490, %f1490;
	fma.rn.f32 	%f1492, %f1488, %f1488, %f1491;
	sqrt.rn.f32 	%f1493, %f1492;
	setp.le.f32 	%p211, %f1493, 0f3F800000;
	add.f32 	%f1494, %f2807, 0f3F800000;
	selp.f32 	%f1495, %f1494, %f2807, %p211;
	shr.u32 	%r3179, %r5764, 2;
	xor.b32  	%r3180, %r3179, %r5764;
	shl.b32 	%r3181, %r3176, 4;
	shl.b32 	%r3182, %r3180, 1;
	xor.b32  	%r3183, %r3182, %r3181;
	xor.b32  	%r3184, %r3183, %r3180;
	xor.b32  	%r3185, %r3184, %r3176;
	add.s32 	%r3186, %r5767, %r3185;
	add.s32 	%r3187, %r3186, 1087311;
	cvt.rn.f32.u32 	%f1496, %r3187;
	fma.rn.f32 	%f1497, %f1496, 0f2F800000, 0f2F000000;
	shr.u32 	%r3188, %r5763, 2;
	xor.b32  	%r3189, %r3188, %r5763;
	shl.b32 	%r3190, %r3185, 4;
	shl.b32 	%r3191, %r3189, 1;
	xor.b32  	%r3192, %r3191, %r3190;
	xor.b32  	%r3193, %r3192, %r3189;
	xor.b32  	%r5766, %r3193, %r3185;
	add.s32 	%r3194, %r5767, %r5766;
	add.s32 	%r3195, %r3194, 1449748;
	cvt.rn.f32.u32 	%f1498, %r3195;
	fma.rn.f32 	%f1499, %f1498, 0f2F800000, 0f2F000000;
	mul.f32 	%f1500, %f1499, %f1499;
	fma.rn.f32 	%f1501, %f1497, %f1497, %f1500;
	sqrt.rn.f32 	%f1502, %f1501;
	setp.le.f32 	%p212, %f1502, 0f3F800000;
	add.f32 	%f1503, %f1495, 0f3F800000;
	selp.f32 	%f1504, %f1503, %f1495, %p212;
	shr.u32 	%r3196, %r5762, 2;
	xor.b32  	%r3197, %r3196, %r5762;
	shl.b32 	%r3198, %r5766, 4;
	shl.b32 	%r3199, %r3197, 1;
	xor.b32  	%r3200, %r3199, %r3198;
	xor.b32  	%r3201, %r3200, %r3197;
	xor.b32  	%r5765, %r3201, %r5766;
	add.s32 	%r3202, %r5767, %r5765;
	add.s32 	%r3203, %r3202, 1812185;
	cvt.rn.f32.u32 	%f1505, %r3203;
	fma.rn.f32 	%f1506, %f1505, 0f2F800000, 0f2F000000;
	shr.u32 	%r3204, %r3167, 2;
	xor.b32  	%r3205, %r3204, %r3167;
	shl.b32 	%r3206, %r5765, 4;
	shl.b32 	%r3207, %r3205, 1;
	xor.b32  	%r3208, %r3207, %r3206;
	xor.b32  	%r3209, %r3208, %r3205;
	xor.b32  	%r5764, %r3209, %r5765;
	add.s32 	%r3210, %r5767, %r5764;
	add.s32 	%r3211, %r3210, 2174622;
	cvt.rn.f32.u32 	%f1507, %r3211;
	fma.rn.f32 	%f1508, %f1507, 0f2F800000, 0f2F000000;
	mul.f32 	%f1509, %f1508, %f1508;
	fma.rn.f32 	%f1510, %f1506, %f1506, %f1509;
	sqrt.rn.f32 	%f1511, %f1510;
	setp.le.f32 	%p213, %f1511, 0f3F800000;
	add.f32 	%f1512, %f1504, 0f3F800000;
	selp.f32 	%f1513, %f1512, %f1504, %p213;
	shr.u32 	%r3212, %r3176, 2;
	xor.b32  	%r3213, %r3212, %r3176;
	shl.b32 	%r3214, %r5764, 4;
	shl.b32 	%r3215, %r3213, 1;
	xor.b32  	%r3216, %r3215, %r3214;
	xor.b32  	%r3217, %r3216, %r3213;
	xor.b32  	%r5763, %r3217, %r5764;
	add.s32 	%r3218, %r5767, %r5763;
	add.s32 	%r3219, %r3218, 2537059;
	cvt.rn.f32.u32 	%f1514, %r3219;
	fma.rn.f32 	%f1515, %f1514, 0f2F800000, 0f2F000000;
	shr.u32 	%r3220, %r3185, 2;
	xor.b32  	%r3221, %r3220, %r3185;
	shl.b32 	%r3222, %r5763, 4;
	shl.b32 	%r3223, %r3221, 1;
	xor.b32  	%r3224, %r3223, %r3222;
	xor.b32  	%r3225, %r3224, %r3221;
	xor.b32  	%r5762, %r3225, %r5763;
	add.s32 	%r5767, %r5767, 2899496;
	add.s32 	%r3226, %r5762, %r5767;
	cvt.rn.f32.u32 	%f1516, %r3226;
	fma.rn.f32 	%f1517, %f1516, 0f2F800000, 0f2F000000;
	mul.f32 	%f1518, %f1517, %f1517;
	fma.rn.f32 	%f1519, %f1515, %f1515, %f1518;
	sqrt.rn.f32 	%f1520, %f1519;
	setp.le.f32 	%p214, %f1520, 0f3F800000;
	add.f32 	%f1521, %f1513, 0f3F800000;
	selp.f32 	%f2807, %f1521, %f1513, %p214;
	add.s32 	%r5761, %r5761, 4;
	setp.ne.s32 	%p215, %r5761, %r546;
	@%p215 bra 	$L__BB5_165;
$L__BB5_166:
	setp.eq.s32 	%p216, %r545, 0;
	@%p216 bra 	$L__BB5_170;
	setp.eq.s32 	%p217, %r545, 1;
	shr.u32 	%r3227, %r5766, 2;
	xor.b32  	%r3228, %r3227, %r5766;
	shl.b32 	%r3229, %r5762, 4;
	shl.b32 	%r3230, %r3228, 1;
	xor.b32  	%r3231, %r3230, %r3229;
	xor.b32  	%r3232, %r3231, %r3228;
	xor.b32  	%r600, %r3232, %r5762;
	add.s32 	%r3233, %r5767, %r600;
	add.s32 	%r3234, %r3233, 362437;
	cvt.rn.f32.u32 	%f1522, %r3234;
	fma.rn.f32 	%f1523, %f1522, 0f2F800000, 0f2F000000;
	shr.u32 	%r3235, %r5765, 2;
	xor.b32  	%r3236, %r3235, %r5765;
	shl.b32 	%r3237, %r600, 4;
	shl.b32 	%r3238, %r3236, 1;
	xor.b32  	%r3239, %r3238, %r3237;
	xor.b32  	%r3240, %r3239, %r3236;
	xor.b32  	%r601, %r3240, %r600;
	add.s32 	%r3241, %r5767, %r601;
	add.s32 	%r3242, %r3241, 724874;
	cvt.rn.f32.u32 	%f1524, %r3242;
	fma.rn.f32 	%f1525, %f1524, 0f2F800000, 0f2F000000;
	mul.f32 	%f1526, %f1525, %f1525;
	fma.rn.f32 	%f1527, %f1523, %f1523, %f1526;
	sqrt.rn.f32 	%f1528, %f1527;
	setp.le.f32 	%p218, %f1528, 0f3F800000;
	add.f32 	%f1529, %f2807, 0f3F800000;
	selp.f32 	%f2807, %f1529, %f2807, %p218;
	@%p217 bra 	$L__BB5_170;
	setp.eq.s32 	%p219, %r545, 2;
	shr.u32 	%r3243, %r5764, 2;
	xor.b32  	%r3244, %r3243, %r5764;
	shl.b32 	%r3245, %r601, 4;
	shl.b32 	%r3246, %r3244, 1;
	xor.b32  	%r3247, %r3246, %r3245;
	xor.b32  	%r3248, %r3247, %r3244;
	xor.b32  	%r3249, %r3248, %r601;
	add.s32 	%r3250, %r5767, %r3249;
	add.s32 	%r3251, %r3250, 1087311;
	cvt.rn.f32.u32 	%f1530, %r3251;
	fma.rn.f32 	%f1531, %f1530, 0f2F800000, 0f2F000000;
	shr.u32 	%r3252, %r5763, 2;
	xor.b32  	%r3253, %r3252, %r5763;
	shl.b32 	%r3254, %r3249, 4;
	shl.b32 	%r3255, %r3253, 1;
	xor.b32  	%r3256, %r3255, %r3254;
	xor.b32  	%r3257, %r3256, %r3253;
	xor.b32  	%r602, %r3257, %r3249;
	add.s32 	%r3258, %r5767, %r602;
	add.s32 	%r3259, %r3258, 1449748;
	cvt.rn.f32.u32 	%f1532, %r3259;
	fma.rn.f32 	%f1533, %f1532, 0f2F800000, 0f2F000000;
	mul.f32 	%f1534, %f1533, %f1533;
	fma.rn.f32 	%f1535, %f1531, %f1531, %f1534;
	sqrt.rn.f32 	%f1536, %f1535;
	setp.le.f32 	%p220, %f1536, 0f3F800000;
	add.f32 	%f1537, %f2807, 0f3F800000;
	selp.f32 	%f2807, %f1537, %f2807, %p220;
	@%p219 bra 	$L__BB5_170;
	shr.u32 	%r3260, %r5762, 2;
	xor.b32  	%r3261, %r3260, %r5762;
	shl.b32 	%r3262, %r602, 4;
	shl.b32 	%r3263, %r3261, 1;
	xor.b32  	%r3264, %r3263, %r3262;
	xor.b32  	%r3265, %r3264, %r3261;
	xor.b32  	%r3266, %r3265, %r602;
	add.s32 	%r3267, %r5767, %r3266;
	add.s32 	%r3268, %r3267, 1812185;
	cvt.rn.f32.u32 	%f1538, %r3268;
	fma.rn.f32 	%f1539, %f1538, 0f2F800000, 0f2F000000;
	shr.u32 	%r3269, %r600, 2;
	xor.b32  	%r3270, %r3269, %r600;
	shl.b32 	%r3271, %r3266, 4;
	shl.b32 	%r3272, %r3270, 1;
	xor.b32  	%r3273, %r3272, %r3271;
	xor.b32  	%r3274, %r3273, %r3270;
	xor.b32  	%r3275, %r3274, %r3266;
	add.s32 	%r3276, %r5767, %r3275;
	add.s32 	%r3277, %r3276, 2174622;
	cvt.rn.f32.u32 	%f1540, %r3277;
	fma.rn.f32 	%f1541, %f1540, 0f2F800000, 0f2F000000;
	mul.f32 	%f1542, %f1541, %f1541;
	fma.rn.f32 	%f1543, %f1539, %f1539, %f1542;
	sqrt.rn.f32 	%f1544, %f1543;
	setp.le.f32 	%p221, %f1544, 0f3F800000;
	add.f32 	%f1545, %f2807, 0f3F800000;
	selp.f32 	%f2807, %f1545, %f2807, %p221;
$L__BB5_170:
	mul.f32 	%f233, %f2807, 0f40800000;
	add.s32 	%r3280, %r548, 512;
	xor.b32  	%r3281, %r3280, -1429050551;
	mul.lo.s32 	%r3282, %r3281, 1099087573;
	add.s32 	%r5775, %r3282, 5783321;
	xor.b32  	%r5778, %r3282, 362436069;
	add.s32 	%r5779, %r3282, 123456789;
	add.s32 	%r5780, %r3282, -638133224;
	mov.b32 	%r5777, -123459836;
	mov.b32 	%r5776, -589760388;
	mov.f32 	%f2811, 0f00000000;
	@%p210 bra 	$L__BB5_173;
	mov.b32 	%r5774, 0;
	mov.b32 	%r5777, -123459836;
	mov.b32 	%r5776, -589760388;
	mov.f32 	%f2811, 0f00000000;
$L__BB5_172:
	shr.u32 	%r3286, %r5779, 2;
	xor.b32  	%r3287, %r3286, %r5779;
	shl.b32 	%r3288, %r5775, 4;
	shl.b32 	%r3289, %r3287, 1;
	xor.b32  	%r3290, %r3289, %r3288;
	xor.b32  	%r3291, %r3290, %r3287;
	xor.b32  	%r3292, %r3291, %r5775;
	add.s32 	%r3293, %r5780, %r3292;
	add.s32 	%r3294, %r3293, 362437;
	cvt.rn.f32.u32 	%f1549, %r3294;
	fma.rn.f32 	%f1550, %f1549, 0f2F800000, 0f2F000000;
	shr.u32 	%r3295, %r5778, 2;
	xor.b32  	%r3296, %r3295, %r5778;
	shl.b32 	%r3297, %r3292, 4;
	shl.b32 	%r3298, %r3296, 1;
	xor.b32  	%r3299, %r3298, %r3297;
	xor.b32  	%r3300, %r3299, %r3296;
	xor.b32  	%r3301, %r3300, %r3292;
	add.s32 	%r3302, %r5780, %r3301;
	add.s32 	%r3303, %r3302, 724874;
	cvt.rn.f32.u32 	%f1551, %r3303;
	fma.rn.f32 	%f1552, %f1551, 0f2F800000, 0f2F000000;
	mul.f32 	%f1553, %f1552, %f1552;
	fma.rn.f32 	%f1554, %f1550, %f1550, %f1553;
	sqrt.rn.f32 	%f1555, %f1554;
	setp.le.f32 	%p223, %f1555, 0f3F800000;
	add.f32 	%f1556, %f2811, 0f3F800000;
	selp.f32 	%f1557, %f1556, %f2811, %p223;
	shr.u32 	%r3304, %r5777, 2;
	xor.b32  	%r3305, %r3304, %r5777;
	shl.b32 	%r3306, %r3301, 4;
	shl.b32 	%r3307, %r3305, 1;
	xor.b32  	%r3308, %r3307, %r3306;
	xor.b32  	%r3309, %r3308, %r3305;
	xor.b32  	%r3310, %r3309, %r3301;
	add.s32 	%r3311, %r5780, %r3310;
	add.s32 	%r3312, %r3311, 1087311;
	cvt.rn.f32.u32 	%f1558, %r3312;
	fma.rn.f32 	%f1559, %f1558, 0f2F800000, 0f2F000000;
	shr.u32 	%r3313, %r5776, 2;
	xor.b32  	%r3314, %r3313, %r5776;
	shl.b32 	%r3315, %r3310, 4;
	shl.b32 	%r3316, %r3314, 1;
	xor.b32  	%r3317, %r3316, %r3315;
	xor.b32  	%r3318, %r3317, %r3314;
	xor.b32  	%r5779, %r3318, %r3310;
	add.s32 	%r3319, %r5780, %r5779;
	add.s32 	%r3320, %r3319, 1449748;
	cvt.rn.f32.u32 	%f1560, %r3320;
	fma.rn.f32 	%f1561, %f1560, 0f2F800000, 0f2F000000;
	mul.f32 	%f1562, %f1561, %f1561;
	fma.rn.f32 	%f1563, %f1559, %f1559, %f1562;
	sqrt.rn.f32 	%f1564, %f1563;
	setp.le.f32 	%p224, %f1564, 0f3F800000;
	add.f32 	%f1565, %f1557, 0f3F800000;
	selp.f32 	%f1566, %f1565, %f1557, %p224;
	shr.u32 	%r3321, %r5775, 2;
	xor.b32  	%r3322, %r3321, %r5775;
	shl.b32 	%r3323, %r5779, 4;
	shl.b32 	%r3324, %r3322, 1;
	xor.b32  	%r3325, %r3324, %r3323;
	xor.b32  	%r3326, %r3325, %r3322;
	xor.b32  	%r5778, %r3326, %r5779;
	add.s32 	%r3327, %r5780, %r5778;
	add.s32 	%r3328, %r3327, 1812185;
	cvt.rn.f32.u32 	%f1567, %r3328;
	fma.rn.f32 	%f1568, %f1567, 0f2F800000, 0f2F000000;
	shr.u32 	%r3329, %r3292, 2;
	xor.b32  	%r3330, %r3329, %r3292;
	shl.b32 	%r3331, %r5778, 4;
	shl.b32 	%r3332, %r3330, 1;
	xor.b32  	%r3333, %r3332, %r3331;
	xor.b32  	%r3334, %r3333, %r3330;
	xor.b32  	%r5777, %r3334, %r5778;
	add.s32 	%r3335, %r5780, %r5777;
	add.s32 	%r3336, %r3335, 2174622;
	cvt.rn.f32.u32 	%f1569, %r3336;
	fma.rn.f32 	%f1570, %f1569, 0f2F800000, 0f2F000000;
	mul.f32 	%f1571, %f1570, %f1570;
	fma.rn.f32 	%f1572, %f1568, %f1568, %f1571;
	sqrt.rn.f32 	%f1573, %f1572;
	setp.le.f32 	%p225, %f1573, 0f3F800000;
	add.f32 	%f1574, %f1566, 0f3F800000;
	selp.f32 	%f1575, %f1574, %f1566, %p225;
	shr.u32 	%r3337, %r3301, 2;
	xor.b32  	%r3338, %r3337, %r3301;
	shl.b32 	%r3339, %r5777, 4;
	shl.b32 	%r3340, %r3338, 1;
	xor.b32  	%r3341, %r3340, %r3339;
	xor.b32  	%r3342, %r3341, %r3338;
	xor.b32  	%r5776, %r3342, %r5777;
	add.s32 	%r3343, %r5780, %r5776;
	add.s32 	%r3344, %r3343, 2537059;
	cvt.rn.f32.u32 	%f1576, %r3344;
	fma.rn.f32 	%f1577, %f1576, 0f2F800000, 0f2F000000;
	shr.u32 	%r3345, %r3310, 2;
	xor.b32  	%r3346, %r3345, %r3310;
	shl.b32 	%r3347, %r5776, 4;
	shl.b32 	%r3348, %r3346, 1;
	xor.b32  	%r3349, %r3348, %r3347;
	xor.b32  	%r3350, %r3349, %r3346;
	xor.b32  	%r5775, %r3350, %r5776;
	add.s32 	%r5780, %r5780, 2899496;
	add.s32 	%r3351, %r5775, %r5780;
	cvt.rn.f32.u32 	%f1578, %r3351;
	fma.rn.f32 	%f1579, %f1578, 0f2F800000, 0f2F000000;
	mul.f32 	%f1580, %f1579, %f1579;
	fma.rn.f32 	%f1581, %f1577, %f1577, %f1580;
	sqrt.rn.f32 	%f1582, %f1581;
	setp.le.f32 	%p226, %f1582, 0f3F800000;
	add.f32 	%f1583, %f1575, 0f3F800000;
	selp.f32 	%f2811, %f1583, %f1575, %p226;
	add.s32 	%r5774, %r5774, 4;
	setp.ne.s32 	%p227, %r5774, %r546;
	@%p227 bra 	$L__BB5_172;
$L__BB5_173:
	@%p216 bra 	$L__BB5_177;
	setp.eq.s32 	%p229, %r545, 1;
	shr.u32 	%r3352, %r5779, 2;
	xor.b32  	%r3353, %r3352, %r5779;
	shl.b32 	%r3354, %r5775, 4;
	shl.b32 	%r3355, %r3353, 1;
	xor.b32  	%r3356, %r3355, %r3354;
	xor.b32  	%r3357, %r3356, %r3353;
	xor.b32  	%r627, %r3357, %r5775;
	add.s32 	%r3358, %r5780, %r627;
	add.s32 	%r3359, %r3358, 362437;
	cvt.rn.f32.u32 	%f1584, %r3359;
	fma.rn.f32 	%f1585, %f1584, 0f2F800000, 0f2F000000;
	shr.u32 	%r3360, %r5778, 2;
	xor.b32  	%r3361, %r3360, %r5778;
	shl.b32 	%r3362, %r627, 4;
	shl.b32 	%r3363, %r3361, 1;
	xor.b32  	%r3364, %r3363, %r3362;
	xor.b32  	%r3365, %r3364, %r3361;
	xor.b32  	%r628, %r3365, %r627;
	add.s32 	%r3366, %r5780, %r628;
	add.s32 	%r3367, %r3366, 724874;
	cvt.rn.f32.u32 	%f1586, %r3367;
	fma.rn.f32 	%f1587, %f1586, 0f2F800000, 0f2F000000;
	mul.f32 	%f1588, %f1587, %f1587;
	fma.rn.f32 	%f1589, %f1585, %f1585, %f1588;
	sqrt.rn.f32 	%f1590, %f1589;
	setp.le.f32 	%p230, %f1590, 0f3F800000;
	add.f32 	%f1591, %f2811, 0f3F800000;
	selp.f32 	%f2811, %f1591, %f2811, %p230;
	@%p229 bra 	$L__BB5_177;
	setp.eq.s32 	%p231, %r545, 2;
	shr.u32 	%r3368, %r5777, 2;
	xor.b32  	%r3369, %r3368, %r5777;
	shl.b32 	%r3370, %r628, 4;
	shl.b32 	%r3371, %r3369, 1;
	xor.b32  	%r3372, %r3371, %r3370;
	xor.b32  	%r3373, %r3372, %r3369;
	xor.b32  	%r3374, %r3373, %r628;
	add.s32 	%r3375, %r5780, %r3374;
	add.s32 	%r3376, %r3375, 1087311;
	cvt.rn.f32.u32 	%f1592, %r3376;
	fma.rn.f32 	%f1593, %f1592, 0f2F800000, 0f2F000000;
	shr.u32 	%r3377, %r5776, 2;
	xor.b32  	%r3378, %r3377, %r5776;
	shl.b32 	%r3379, %r3374, 4;
	shl.b32 	%r3380, %r3378, 1;
	xor.b32  	%r3381, %r3380, %r3379;
	xor.b32  	%r3382, %r3381, %r3378;
	xor.b32  	%r629, %r3382, %r3374;
	add.s32 	%r3383, %r5780, %r629;
	add.s32 	%r3384, %r3383, 1449748;
	cvt.rn.f32.u32 	%f1594, %r3384;
	fma.rn.f32 	%f1595, %f1594, 0f2F800000, 0f2F000000;
	mul.f32 	%f1596, %f1595, %f1595;
	fma.rn.f32 	%f1597, %f1593, %f1593, %f1596;
	sqrt.rn.f32 	%f1598, %f1597;
	setp.le.f32 	%p232, %f1598, 0f3F800000;
	add.f32 	%f1599, %f2811, 0f3F800000;
	selp.f32 	%f2811, %f1599, %f2811, %p232;
	@%p231 bra 	$L__BB5_177;
	shr.u32 	%r3385, %r5775, 2;
	xor.b32  	%r3386, %r3385, %r5775;
	shl.b32 	%r3387, %r629, 4;
	shl.b32 	%r3388, %r3386, 1;
	xor.b32  	%r3389, %r3388, %r3387;
	xor.b32  	%r3390, %r3389, %r3386;
	xor.b32  	%r3391, %r3390, %r629;
	add.s32 	%r3392, %r5780, %r3391;
	add.s32 	%r3393, %r3392, 1812185;
	cvt.rn.f32.u32 	%f1600, %r3393;
	fma.rn.f32 	%f1601, %f1600, 0f2F800000, 0f2F000000;
	shr.u32 	%r3394, %r627, 2;
	xor.b32  	%r3395, %r3394, %r627;
	shl.b32 	%r3396, %r3391, 4;
	shl.b32 	%r3397, %r3395, 1;
	xor.b32  	%r3398, %r3397, %r3396;
	xor.b32  	%r3399, %r3398, %r3395;
	xor.b32  	%r3400, %r3399, %r3391;
	add.s32 	%r3401, %r5780, %r3400;
	add.s32 	%r3402, %r3401, 2174622;
	cvt.rn.f32.u32 	%f1602, %r3402;
	fma.rn.f32 	%f1603, %f1602, 0f2F800000, 0f2F000000;
	mul.f32 	%f1604, %f1603, %f1603;
	fma.rn.f32 	%f1605, %f1601, %f1601, %f1604;
	sqrt.rn.f32 	%f1606, %f1605;
	setp.le.f32 	%p233, %f1606, 0f3F800000;
	add.f32 	%f1607, %f2811, 0f3F800000;
	selp.f32 	%f2811, %f1607, %f2811, %p233;
$L__BB5_177:
	mul.f32 	%f242, %f2811, 0f40800000;
	add.s32 	%r3405, %r548, 768;
	xor.b32  	%r3406, %r3405, -1429050551;
	mul.lo.s32 	%r3407, %r3406, 1099087573;
	add.s32 	%r5788, %r3407, 5783321;
	xor.b32  	%r5791, %r3407, 362436069;
	add.s32 	%r5792, %r3407, 123456789;
	add.s32 	%r5793, %r3407, -638133224;
	mov.b32 	%r5790, -123459836;
	mov.b32 	%r5789, -589760388;
	mov.f32 	%f2815, 0f00000000;
	@%p210 bra 	$L__BB5_180;
	mov.b32 	%r5787, 0;
	mov.b32 	%r5790, -123459836;
	mov.b32 	%r5789, -589760388;
	mov.f32 	%f2815, 0f00000000;
$L__BB5_179:
	shr.u32 	%r3411, %r5792, 2;
	xor.b32  	%r3412, %r3411, %r5792;
	shl.b32 	%r3413, %r5788, 4;
	shl.b32 	%r3414, %r3412, 1;
	xor.b32  	%r3415, %r3414, %r3413;
	xor.b32  	%r3416, %r3415, %r3412;
	xor.b32  	%r3417, %r3416, %r5788;
	add.s32 	%r3418, %r5793, %r3417;
	add.s32 	%r3419, %r3418, 362437;
	cvt.rn.f32.u32 	%f1611, %r3419;
	fma.rn.f32 	%f1612, %f1611, 0f2F800000, 0f2F000000;
	shr.u32 	%r3420, %r5791, 2;
	xor.b32  	%r3421, %r3420, %r5791;
	shl.b32 	%r3422, %r3417, 4;
	shl.b32 	%r3423, %r3421, 1;
	xor.b32  	%r3424, %r3423, %r3422;
	xor.b32  	%r3425, %r3424, %r3421;
	xor.b32  	%r3426, %r3425, %r3417;
	add.s32 	%r3427, %r5793, %r3426;
	add.s32 	%r3428, %r3427, 724874;
	cvt.rn.f32.u32 	%f1613, %r3428;
	fma.rn.f32 	%f1614, %f1613, 0f2F800000, 0f2F000000;
	mul.f32 	%f1615, %f1614, %f1614;
	fma.rn.f32 	%f1616, %f1612, %f1612, %f1615;
	sqrt.rn.f32 	%f1617, %f1616;
	setp.le.f32 	%p235, %f1617, 0f3F800000;
	add.f32 	%f1618, %f2815, 0f3F800000;
	selp.f32 	%f1619, %f1618, %f2815, %p235;
	shr.u32 	%r3429, %r5790, 2;
	xor.b32  	%r3430, %r3429, %r5790;
	shl.b32 	%r3431, %r3426, 4;
	shl.b32 	%r3432, %r3430, 1;
	xor.b32  	%r3433, %r3432, %r3431;
	xor.b32  	%r3434, %r3433, %r3430;
	xor.b32  	%r3435, %r3434, %r3426;
	add.s32 	%r3436, %r5793, %r3435;
	add.s32 	%r3437, %r3436, 1087311;
	cvt.rn.f32.u32 	%f1620, %r3437;
	fma.rn.f32 	%f1621, %f1620, 0f2F800000, 0f2F000000;
	shr.u32 	%r3438, %r5789, 2;
	xor.b32  	%r3439, %r3438, %r5789;
	shl.b32 	%r3440, %r3435, 4;
	shl.b32 	%r3441, %r3439, 1;
	xor.b32  	%r3442, %r3441, %r3440;
	xor.b32  	%r3443, %r3442, %r3439;
	xor.b32  	%r5792, %r3443, %r3435;
	add.s32 	%r3444, %r5793, %r5792;
	add.s32 	%r3445, %r3444, 1449748;
	cvt.rn.f32.u32 	%f1622, %r3445;
	fma.rn.f32 	%f1623, %f1622, 0f2F800000, 0f2F000000;
	mul.f32 	%f1624, %f1623, %f1623;
	fma.rn.f32 	%f1625, %f1621, %f1621, %f1624;
	sqrt.rn.f32 	%f1626, %f1625;
	setp.le.f32 	%p236, %f1626, 0f3F800000;
	add.f32 	%f1627, %f1619, 0f3F800000;
	selp.f32 	%f1628, %f1627, %f1619, %p236;
	shr.u32 	%r3446, %r5788, 2;
	xor.b32  	%r3447, %r3446, %r5788;
	shl.b32 	%r3448, %r5792, 4;
	shl.b32 	%r3449, %r3447, 1;
	xor.b32  	%r3450, %r3449, %r3448;
	xor.b32  	%r3451, %r3450, %r3447;
	xor.b32  	%r5791, %r3451, %r5792;
	add.s32 	%r3452, %r5793, %r5791;
	add.s32 	%r3453, %r3452, 1812185;
	cvt.rn.f32.u32 	%f1629, %r3453;
	fma.rn.f32 	%f1630, %f1629, 0f2F800000, 0f2F000000;
	shr.u32 	%r3454, %r3417, 2;
	xor.b32  	%r3455, %r3454, %r3417;
	shl.b32 	%r3456, %r5791, 4;
	shl.b32 	%r3457, %r3455, 1;
	xor.b32  	%r3458, %r3457, %r3456;
	xor.b32  	%r3459, %r3458, %r3455;
	xor.b32  	%r5790, %r3459, %r5791;
	add.s32 	%r3460, %r5793, %r5790;
	add.s32 	%r3461, %r3460, 2174622;
	cvt.rn.f32.u32 	%f1631, %r3461;
	fma.rn.f32 	%f1632, %f1631, 0f2F800000, 0f2F000000;
	mul.f32 	%f1633, %f1632, %f1632;
	fma.rn.f32 	%f1634, %f1630, %f1630, %f1633;
	sqrt.rn.f32 	%f1635, %f1634;
	setp.le.f32 	%p237, %f1635, 0f3F800000;
	add.f32 	%f1636, %f1628, 0f3F800000;
	selp.f32 	%f1637, %f1636, %f1628, %p237;
	shr.u32 	%r3462, %r3426, 2;
	xor.b32  	%r3463, %r3462, %r3426;
	shl.b32 	%r3464, %r5790, 4;
	shl.b32 	%r3465, %r3463, 1;
	xor.b32  	%r3466, %r3465, %r3464;
	xor.b32  	%r3467, %r3466, %r3463;
	xor.b32  	%r5789, %r3467, %r5790;
	add.s32 	%r3468, %r5793, %r5789;
	add.s32 	%r3469, %r3468, 2537059;
	cvt.rn.f32.u32 	%f1638, %r3469;
	fma.rn.f32 	%f1639, %f1638, 0f2F800000, 0f2F000000;
	shr.u32 	%r3470, %r3435, 2;
	xor.b32  	%r3471, %r3470, %r3435;
	shl.b32 	%r3472, %r5789, 4;
	shl.b32 	%r3473, %r3471, 1;
	xor.b32  	%r3474, %r3473, %r3472;
	xor.b32  	%r3475, %r3474, %r3471;
	xor.b32  	%r5788, %r3475, %r5789;
	add.s32 	%r5793, %r5793, 2899496;
	add.s32 	%r3476, %r5788, %r5793;
	cvt.rn.f32.u32 	%f1640, %r3476;
	fma.rn.f32 	%f1641, %f1640, 0f2F800000, 0f2F000000;
	mul.f32 	%f1642, %f1641, %f1641;
	fma.rn.f32 	%f1643, %f1639, %f1639, %f1642;
	sqrt.rn.f32 	%f1644, %f1643;
	setp.le.f32 	%p238, %f1644, 0f3F800000;
	add.f32 	%f1645, %f1637, 0f3F800000;
	selp.f32 	%f2815, %f1645, %f1637, %p238;
	add.s32 	%r5787, %r5787, 4;
	setp.ne.s32 	%p239, %r5787, %r546;
	@%p239 bra 	$L__BB5_179;
$L__BB5_180:
	@%p216 bra 	$L__BB5_184;
	setp.eq.s32 	%p241, %r545, 1;
	shr.u32 	%r3477, %r5792, 2;
	xor.b32  	%r3478, %r3477, %r5792;
	shl.b32 	%r3479, %r5788, 4;
	shl.b32 	%r3480, %r3478, 1;
	xor.b32  	%r3481, %r3480, %r3479;
	xor.b32  	%r3482, %r3481, %r3478;
	xor.b32  	%r654, %r3482, %r5788;
	add.s32 	%r3483, %r5793, %r654;
	add.s32 	%r3484, %r3483, 362437;
	cvt.rn.f32.u32 	%f1646, %r3484;
	fma.rn.f32 	%f1647, %f1646, 0f2F800000, 0f2F000000;
	shr.u32 	%r3485, %r5791, 2;
	xor.b32  	%r3486, %r3485, %r5791;
	shl.b32 	%r3487, %r654, 4;
	shl.b32 	%r3488, %r3486, 1;
	xor.b32  	%r3489, %r3488, %r3487;
	xor.b32  	%r3490, %r3489, %r3486;
	xor.b32  	%r655, %r3490, %r654;
	add.s32 	%r3491, %r5793, %r655;
	add.s32 	%r3492, %r3491, 724874;
	cvt.rn.f32.u32 	%f1648, %r3492;
	fma.rn.f32 	%f1649, %f1648, 0f2F800000, 0f2F000000;
	mul.f32 	%f1650, %f1649, %f1649;
	fma.rn.f32 	%f1651, %f1647, %f1647, %f1650;
	sqrt.rn.f32 	%f1652, %f1651;
	setp.le.f32 	%p242, %f1652, 0f3F800000;
	add.f32 	%f1653, %f2815, 0f3F800000;
	selp.f32 	%f2815, %f1653, %f2815, %p242;
	@%p241 bra 	$L__BB5_184;
	setp.eq.s32 	%p243, %r545, 2;
	shr.u32 	%r3493, %r5790, 2;
	xor.b32  	%r3494, %r3493, %r5790;
	shl.b32 	%r3495, %r655, 4;
	shl.b32 	%r3496, %r3494, 1;
	xor.b32  	%r3497, %r3496, %r3495;
	xor.b32  	%r3498, %r3497, %r3494;
	xor.b32  	%r3499, %r3498, %r655;
	add.s32 	%r3500, %r5793, %r3499;
	add.s32 	%r3501, %r3500, 1087311;
	cvt.rn.f32.u32 	%f1654, %r3501;
	fma.rn.f32 	%f1655, %f1654, 0f2F800000, 0f2F000000;
	shr.u32 	%r3502, %r5789, 2;
	xor.b32  	%r3503, %r3502, %r5789;
	shl.b32 	%r3504, %r3499, 4;
	shl.b32 	%r3505, %r3503, 1;
	xor.b32  	%r3506, %r3505, %r3504;
	xor.b32  	%r3507, %r3506, %r3503;
	xor.b32  	%r656, %r3507, %r3499;
	add.s32 	%r3508, %r5793, %r656;
	add.s32 	%r3509, %r3508, 1449748;
	cvt.rn.f32.u32 	%f1656, %r3509;
	fma.rn.f32 	%f1657, %f1656, 0f2F800000, 0f2F000000;
	mul.f32 	%f1658, %f1657, %f1657;
	fma.rn.f32 	%f1659, %f1655, %f1655, %f1658;
	sqrt.rn.f32 	%f1660, %f1659;
	setp.le.f32 	%p244, %f1660, 0f3F800000;
	add.f32 	%f1661, %f2815, 0f3F800000;
	selp.f32 	%f2815, %f1661, %f2815, %p244;
	@%p243 bra 	$L__BB5_184;
	shr.u32 	%r3510, %r5788, 2;
	xor.b32  	%r3511, %r3510, %r5788;
	shl.b32 	%r3512, %r656, 4;
	shl.b32 	%r3513, %r3511, 1;
	xor.b32  	%r3514, %r3513, %r3512;
	xor.b32  	%r3515, %r3514, %r3511;
	xor.b32  	%r3516, %r3515, %r656;
	add.s32 	%r3517, %r5793, %r3516;
	add.s32 	%r3518, %r3517, 1812185;
	cvt.rn.f32.u32 	%f1662, %r3518;
	fma.rn.f32 	%f1663, %f1662, 0f2F800000, 0f2F000000;
	shr.u32 	%r3519, %r654, 2;
	xor.b32  	%r3520, %r3519, %r654;
	shl.b32 	%r3521, %r3516, 4;
	shl.b32 	%r3522, %r3520, 1;
	xor.b32  	%r3523, %r3522, %r3521;
	xor.b32  	%r3524, %r3523, %r3520;
	xor.b32  	%r3525, %r3524, %r3516;
	add.s32 	%r3526, %r5793, %r3525;
	add.s32 	%r3527, %r3526, 2174622;
	cvt.rn.f32.u32 	%f1664, %r3527;
	fma.rn.f32 	%f1665, %f1664, 0f2F800000, 0f2F000000;
	mul.f32 	%f1666, %f1665, %f1665;
	fma.rn.f32 	%f1667, %f1663, %f1663, %f1666;
	sqrt.rn.f32 	%f1668, %f1667;
	setp.le.f32 	%p245, %f1668, 0f3F800000;
	add.f32 	%f1669, %f2815, 0f3F800000;
	selp.f32 	%f2815, %f1669, %f2815, %p245;
$L__BB5_184:
	mul.f32 	%f251, %f2815, 0f40800000;
	add.s32 	%r3530, %r548, 1024;
	xor.b32  	%r3531, %r3530, -1429050551;
	mul.lo.s32 	%r3532, %r3531, 1099087573;
	add.s32 	%r5801, %r3532, 5783321;
	xor.b32  	%r5804, %r3532, 362436069;
	add.s32 	%r5805, %r3532, 123456789;
	add.s32 	%r5806, %r3532, -638133224;
	mov.b32 	%r5803, -123459836;
	mov.b32 	%r5802, -589760388;
	mov.f32 	%f2819, 0f00000000;
	@%p210 bra 	$L__BB5_187;
	mov.b32 	%r5800, 0;
	mov.b32 	%r5803, -123459836;
	mov.b32 	%r5802, -589760388;
	mov.f32 	%f2819, 0f00000000;
$L__BB5_186:
	shr.u32 	%r3536, %r5805, 2;
	xor.b32  	%r3537, %r3536, %r5805;
	shl.b32 	%r3538, %r5801, 4;
	shl.b32 	%r3539, %r3537, 1;
	xor.b32  	%r3540, %r3539, %r3538;
	xor.b32  	%r3541, %r3540, %r3537;
	xor.b32  	%r3542, %r3541, %r5801;
	add.s32 	%r3543, %r5806, %r3542;
	add.s32 	%r3544, %r3543, 362437;
	cvt.rn.f32.u32 	%f1673, %r3544;
	fma.rn.f32 	%f1674, %f1673, 0f2F800000, 0f2F000000;
	shr.u32 	%r3545, %r5804, 2;
	xor.b32  	%r3546, %r3545, %r5804;
	shl.b32 	%r3547, %r3542, 4;
	shl.b32 	%r3548, %r3546, 1;
	xor.b32  	%r3549, %r3548, %r3547;
	xor.b32  	%r3550, %r3549, %r3546;
	xor.b32  	%r3551, %r3550, %r3542;
	add.s32 	%r3552, %r5806, %r3551;
	add.s32 	%r3553, %r3552, 724874;
	cvt.rn.f32.u32 	%f1675, %r3553;
	fma.rn.f32 	%f1676, %f1675, 0f2F800000, 0f2F000000;
	mul.f32 	%f1677, %f1676, %f1676;
	fma.rn.f32 	%f1678, %f1674, %f1674, %f1677;
	sqrt.rn.f32 	%f1679, %f1678;
	setp.le.f32 	%p247, %f1679, 0f3F800000;
	add.f32 	%f1680, %f2819, 0f3F800000;
	selp.f32 	%f1681, %f1680, %f2819, %p247;
	shr.u32 	%r3554, %r5803, 2;
	xor.b32  	%r3555, %r3554, %r5803;
	shl.b32 	%r3556, %r3551, 4;
	shl.b32 	%r3557, %r3555, 1;
	xor.b32  	%r3558, %r3557, %r3556;
	xor.b32  	%r3559, %r3558, %r3555;
	xor.b32  	%r3560, %r3559, %r3551;
	add.s32 	%r3561, %r5806, %r3560;
	add.s32 	%r3562, %r3561, 1087311;
	cvt.rn.f32.u32 	%f1682, %r3562;
	fma.rn.f32 	%f1683, %f1682, 0f2F800000, 0f2F000000;
	shr.u32 	%r3563, %r5802, 2;
	xor.b32  	%r3564, %r3563, %r5802;
	shl.b32 	%r3565, %r3560, 4;
	shl.b32 	%r3566, %r3564, 1;
	xor.b32  	%r3567, %r3566, %r3565;
	xor.b32  	%r3568, %r3567, %r3564;
	xor.b32  	%r5805, %r3568, %r3560;
	add.s32 	%r3569, %r5806, %r5805;
	add.s32 	%r3570, %r3569, 1449748;
	cvt.rn.f32.u32 	%f1684, %r3570;
	fma.rn.f32 	%f1685, %f1684, 0f2F800000, 0f2F000000;
	mul.f32 	%f1686, %f1685, %f1685;
	fma.rn.f32 	%f1687, %f1683, %f1683, %f1686;
	sqrt.rn.f32 	%f1688, %f1687;
	setp.le.f32 	%p248, %f1688, 0f3F800000;
	add.f32 	%f1689, %f1681, 0f3F800000;
	selp.f32 	%f1690, %f1689, %f1681, %p248;
	shr.u32 	%r3571, %r5801, 2;
	xor.b32  	%r3572, %r3571, %r5801;
	shl.b32 	%r3573, %r5805, 4;
	shl.b32 	%r3574, %r3572, 1;
	xor.b32  	%r3575, %r3574, %r3573;
	xor.b32  	%r3576, %r3575, %r3572;
	xor.b32  	%r5804, %r3576, %r5805;
	add.s32 	%r3577, %r5806, %r5804;
	add.s32 	%r3578, %r3577, 1812185;
	cvt.rn.f32.u32 	%f1691, %r3578;
	fma.rn.f32 	%f1692, %f1691, 0f2F800000, 0f2F000000;
	shr.u32 	%r3579, %r3542, 2;
	xor.b32  	%r3580, %r3579, %r3542;
	shl.b32 	%r3581, %r5804, 4;
	shl.b32 	%r3582, %r3580, 1;
	xor.b32  	%r3583, %r3582, %r3581;
	xor.b32  	%r3584, %r3583, %r3580;
	xor.b32  	%r5803, %r3584, %r5804;
	add.s32 	%r3585, %r5806, %r5803;
	add.s32 	%r3586, %r3585, 2174622;
	cvt.rn.f32.u32 	%f1693, %r3586;
	fma.rn.f32 	%f1694, %f1693, 0f2F800000, 0f2F000000;
	mul.f32 	%f1695, %f1694, %f1694;
	fma.rn.f32 	%f1696, %f1692, %f1692, %f1695;
	sqrt.rn.f32 	%f1697, %f1696;
	setp.le.f32 	%p249, %f1697, 0f3F800000;
	add.f32 	%f1698, %f1690, 0f3F800000;
	selp.f32 	%f1699, %f1698, %f1690, %p249;
	shr.u32 	%r3587, %r3551, 2;
	xor.b32  	%r3588, %r3587, %r3551;
	shl.b32 	%r3589, %r5803, 4;
	shl.b32 	%r3590, %r3588, 1;
	xor.b32  	%r3591, %r3590, %r3589;
	xor.b32  	%r3592, %r3591, %r3588;
	xor.b32  	%r5802, %r3592, %r5803;
	add.s32 	%r3593, %r5806, %r5802;
	add.s32 	%r3594, %r3593, 2537059;
	cvt.rn.f32.u32 	%f1700, %r3594;
	fma.rn.f32 	%f1701, %f1700, 0f2F800000, 0f2F000000;
	shr.u32 	%r3595, %r3560, 2;
	xor.b32  	%r3596, %r3595, %r3560;
	shl.b32 	%r3597, %r5802, 4;
	shl.b32 	%r3598, %r3596, 1;
	xor.b32  	%r3599, %r3598, %r3597;
	xor.b32  	%r3600, %r3599, %r3596;
	xor.b32  	%r5801, %r3600, %r5802;
	add.s32 	%r5806, %r5806, 2899496;
	add.s32 	%r3601, %r5801, %r5806;
	cvt.rn.f32.u32 	%f1702, %r3601;
	fma.rn.f32 	%f1703, %f1702, 0f2F800000, 0f2F000000;
	mul.f32 	%f1704, %f1703, %f1703;
	fma.rn.f32 	%f1705, %f1701, %f1701, %f1704;
	sqrt.rn.f32 	%f1706, %f1705;
	setp.le.f32 	%p250, %f1706, 0f3F800000;
	add.f32 	%f1707, %f1699, 0f3F800000;
	selp.f32 	%f2819, %f1707, %f1699, %p250;
	add.s32 	%r5800, %r5800, 4;
	setp.ne.s32 	%p251, %r5800, %r546;
	@%p251 bra 	$L__BB5_186;
$L__BB5_187:
	@%p216 bra 	$L__BB5_191;
	setp.eq.s32 	%p253, %r545, 1;
	shr.u32 	%r3602, %r5805, 2;
	xor.b32  	%r3603, %r3602, %r5805;
	shl.b32 	%r3604, %r5801, 4;
	shl.b32 	%r3605, %r3603, 1;
	xor.b32  	%r3606, %r3605, %r3604;
	xor.b32  	%r3607, %r3606, %r3603;
	xor.b32  	%r681, %r3607, %r5801;
	add.s32 	%r3608, %r5806, %r681;
	add.s32 	%r3609, %r3608, 362437;
	cvt.rn.f32.u32 	%f1708, %r3609;
	fma.rn.f32 	%f1709, %f1708, 0f2F800000, 0f2F000000;
	shr.u32 	%r3610, %r5804, 2;
	xor.b32  	%r3611, %r3610, %r5804;
	shl.b32 	%r3612, %r681, 4;
	shl.b32 	%r3613, %r3611, 1;
	xor.b32  	%r3614, %r3613, %r3612;
	xor.b32  	%r3615, %r3614, %r3611;
	xor.b32  	%r682, %r3615, %r681;
	add.s32 	%r3616, %r5806, %r682;
	add.s32 	%r3617, %r3616, 724874;
	cvt.rn.f32.u32 	%f1710, %r3617;
	fma.rn.f32 	%f1711, %f1710, 0f2F800000, 0f2F000000;
	mul.f32 	%f1712, %f1711, %f1711;
	fma.rn.f32 	%f1713, %f1709, %f1709, %f1712;
	sqrt.rn.f32 	%f1714, %f1713;
	setp.le.f32 	%p254, %f1714, 0f3F800000;
	add.f32 	%f1715, %f2819, 0f3F800000;
	selp.f32 	%f2819, %f1715, %f2819, %p254;
	@%p253 bra 	$L__BB5_191;
	setp.eq.s32 	%p255, %r545, 2;
	shr.u32 	%r3618, %r5803, 2;
	xor.b32  	%r3619, %r3618, %r5803;
	shl.b32 	%r3620, %r682, 4;
	shl.b32 	%r3621, %r3619, 1;
	xor.b32  	%r3622, %r3621, %r3620;
	xor.b32  	%r3623, %r3622, %r3619;
	xor.b32  	%r3624, %r3623, %r682;
	add.s32 	%r3625, %r5806, %r3624;
	add.s32 	%r3626, %r3625, 1087311;
	cvt.rn.f32.u32 	%f1716, %r3626;
	fma.rn.f32 	%f1717, %f1716, 0f2F800000, 0f2F000000;
	shr.u32 	%r3627, %r5802, 2;
	xor.b32  	%r3628, %r3627, %r5802;
	shl.b32 	%r3629, %r3624, 4;
	shl.b32 	%r3630, %r3628, 1;
	xor.b32  	%r3631, %r3630, %r3629;
	xor.b32  	%r3632, %r3631, %r3628;
	xor.b32  	%r683, %r3632, %r3624;
	add.s32 	%r3633, %r5806, %r683;
	add.s32 	%r3634, %r3633, 1449748;
	cvt.rn.f32.u32 	%f1718, %r3634;
	fma.rn.f32 	%f1719, %f1718, 0f2F800000, 0f2F000000;
	mul.f32 	%f1720, %f1719, %f1719;
	fma.rn.f32 	%f1721, %f1717, %f1717, %f1720;
	sqrt.rn.f32 	%f1722, %f1721;
	setp.le.f32 	%p256, %f1722, 0f3F800000;
	add.f32 	%f1723, %f2819, 0f3F800000;
	selp.f32 	%f2819, %f1723, %f2819, %p256;
	@%p255 bra 	$L__BB5_191;
	shr.u32 	%r3635, %r5801, 2;
	xor.b32  	%r3636, %r3635, %r5801;
	shl.b32 	%r3637, %r683, 4;
	shl.b32 	%r3638, %r3636, 1;
	xor.b32  	%r3639, %r3638, %r3637;
	xor.b32  	%r3640, %r3639, %r3636;
	xor.b32  	%r3641, %r3640, %r683;
	add.s32 	%r3642, %r5806, %r3641;
	add.s32 	%r3643, %r3642, 1812185;
	cvt.rn.f32.u32 	%f1724, %r3643;
	fma.rn.f32 	%f1725, %f1724, 0f2F800000, 0f2F000000;
	shr.u32 	%r3644, %r681, 2;
	xor.b32  	%r3645, %r3644, %r681;
	shl.b32 	%r3646, %r3641, 4;
	shl.b32 	%r3647, %r3645, 1;
	xor.b32  	%r3648, %r3647, %r3646;
	xor.b32  	%r3649, %r3648, %r3645;
	xor.b32  	%r3650, %r3649, %r3641;
	add.s32 	%r3651, %r5806, %r3650;
	add.s32 	%r3652, %r3651, 2174622;
	cvt.rn.f32.u32 	%f1726, %r3652;
	fma.rn.f32 	%f1727, %f1726, 0f2F800000, 0f2F000000;
	mul.f32 	%f1728, %f1727, %f1727;
	fma.rn.f32 	%f1729, %f1725, %f1725, %f1728;
	sqrt.rn.f32 	%f1730, %f1729;
	setp.le.f32 	%p257, %f1730, 0f3F800000;
	add.f32 	%f1731, %f2819, 0f3F800000;
	selp.f32 	%f2819, %f1731, %f2819, %p257;
$L__BB5_191:
	mul.f32 	%f260, %f2819, 0f40800000;
	add.s32 	%r3655, %r548, 1280;
	xor.b32  	%r3656, %r3655, -1429050551;
	mul.lo.s32 	%r3657, %r3656, 1099087573;
	add.s32 	%r5814, %r3657, 5783321;
	xor.b32  	%r5817, %r3657, 362436069;
	add.s32 	%r5818, %r3657, 123456789;
	add.s32 	%r5819, %r3657, -638133224;
	mov.b32 	%r5816, -123459836;
	mov.b32 	%r5815, -589760388;
	mov.f32 	%f2823, 0f00000000;
	@%p210 bra 	$L__BB5_194;
	mov.b32 	%r5813, 0;
	mov.b32 	%r5816, -123459836;
	mov.b32 	%r5815, -589760388;
	mov.f32 	%f2823, 0f00000000;
$L__BB5_193:
	shr.u32 	%r3661, %r5818, 2;
	xor.b32  	%r3662, %r3661, %r5818;
	shl.b32 	%r3663, %r5814, 4;
	shl.b32 	%r3664, %r3662, 1;
	xor.b32  	%r3665, %r3664, %r3663;
	xor.b32  	%r3666, %r3665, %r3662;
	xor.b32  	%r3667, %r3666, %r5814;
	add.s32 	%r3668, %r5819, %r3667;
	add.s32 	%r3669, %r3668, 362437;
	cvt.rn.f32.u32 	%f1735, %r3669;
	fma.rn.f32 	%f1736, %f1735, 0f2F800000, 0f2F000000;
	shr.u32 	%r3670, %r5817, 2;
	xor.b32  	%r3671, %r3670, %r5817;
	shl.b32 	%r3672, %r3667, 4;
	shl.b32 	%r3673, %r3671, 1;
	xor.b32  	%r3674, %r3673, %r3672;
	xor.b32  	%r3675, %r3674, %r3671;
	xor.b32  	%r3676, %r3675, %r3667;
	add.s32 	%r3677, %r5819, %r3676;
	add.s32 	%r3678, %r3677, 724874;
	cvt.rn.f32.u32 	%f1737, %r3678;
	fma.rn.f32 	%f1738, %f1737, 0f2F800000, 0f2F000000;
	mul.f32 	%f1739, %f1738, %f1738;
	fma.rn.f32 	%f1740, %f1736, %f1736, %f1739;
	sqrt.rn.f32 	%f1741, %f1740;
	setp.le.f32 	%p259, %f1741, 0f3F800000;
	add.f32 	%f1742, %f2823, 0f3F800000;
	selp.f32 	%f1743, %f1742, %f2823, %p259;
	shr.u32 	%r3679, %r5816, 2;
	xor.b32  	%r3680, %r3679, %r5816;
	shl.b32 	%r3681, %r3676, 4;
	shl.b32 	%r3682, %r3680, 1;
	xor.b32  	%r3683, %r3682, %r3681;
	xor.b32  	%r3684, %r3683, %r3680;
	xor.b32  	%r3685, %r3684, %r3676;
	add.s32 	%r3686, %r5819, %r3685;
	add.s32 	%r3687, %r3686, 1087311;
	cvt.rn.f32.u32 	%f1744, %r3687;
	fma.rn.f32 	%f1745, %f1744, 0f2F800000, 0f2F000000;
	shr.u32 	%r3688, %r5815, 2;
	xor.b32  	%r3689, %r3688, %r5815;
	shl.b32 	%r3690, %r3685, 4;
	shl.b32 	%r3691, %r3689, 1;
	xor.b32  	%r3692, %r3691, %r3690;
	xor.b32  	%r3693, %r3692, %r3689;
	xor.b32  	%r5818, %r3693, %r3685;
	add.s32 	%r3694, %r5819, %r5818;
	add.s32 	%r3695, %r3694, 1449748;
	cvt.rn.f32.u32 	%f1746, %r3695;
	fma.rn.f32 	%f1747, %f1746, 0f2F800000, 0f2F000000;
	mul.f32 	%f1748, %f1747, %f1747;
	fma.rn.f32 	%f1749, %f1745, %f1745, %f1748;
	sqrt.rn.f32 	%f1750, %f1749;
	setp.le.f32 	%p260, %f1750, 0f3F800000;
	add.f32 	%f1751, %f1743, 0f3F800000;
	selp.f32 	%f1752, %f1751, %f1743, %p260;
	shr.u32 	%r3696, %r5814, 2;
	xor.b32  	%r3697, %r3696, %r5814;
	shl.b32 	%r3698, %r5818, 4;
	shl.b32 	%r3699, %r3697, 1;
	xor.b32  	%r3700, %r3699, %r3698;
	xor.b32  	%r3701, %r3700, %r3697;
	xor.b32  	%r5817, %r3701, %r5818;
	add.s32 	%r3702, %r5819, %r5817;
	add.s32 	%r3703, %r3702, 1812185;
	cvt.rn.f32.u32 	%f1753, %r3703;
	fma.rn.f32 	%f1754, %f1753, 0f2F800000, 0f2F000000;
	shr.u32 	%r3704, %r3667, 2;
	xor.b32  	%r3705, %r3704, %r3667;
	shl.b32 	%r3706, %r5817, 4;
	shl.b32 	%r3707, %r3705, 1;
	xor.b32  	%r3708, %r3707, %r3706;
	xor.b32  	%r3709, %r3708, %r3705;
	xor.b32  	%r5816, %r3709, %r5817;
	add.s32 	%r3710, %r5819, %r5816;
	add.s32 	%r3711, %r3710, 2174622;
	cvt.rn.f32.u32 	%f1755, %r3711;
	fma.rn.f32 	%f1756, %f1755, 0f2F800000, 0f2F000000;
	mul.f32 	%f1757, %f1756, %f1756;
	fma.rn.f32 	%f1758, %f1754, %f1754, %f1757;
	sqrt.rn.f32 	%f1759, %f1758;
	setp.le.f32 	%p261, %f1759, 0f3F800000;
	add.f32 	%f1760, %f1752, 0f3F800000;
	selp.f32 	%f1761, %f1760, %f1752, %p261;
	shr.u32 	%r3712, %r3676, 2;
	xor.b32  	%r3713, %r3712, %r3676;
	shl.b32 	%r3714, %r5816, 4;
	shl.b32 	%r3715, %r3713, 1;
	xor.b32  	%r3716, %r3715, %r3714;
	xor.b32  	%r3717, %r3716, %r3713;
	xor.b32  	%r5815, %r3717, %r5816;
	add.s32 	%r3718, %r5819, %r5815;
	add.s32 	%r3719, %r3718, 2537059;
	cvt.rn.f32.u32 	%f1762, %r3719;
	fma.rn.f32 	%f1763, %f1762, 0f2F800000, 0f2F000000;
	shr.u32 	%r3720, %r3685, 2;
	xor.b32  	%r3721, %r3720, %r3685;
	shl.b32 	%r3722, %r5815, 4;
	shl.b32 	%r3723, %r3721, 1;
	xor.b32  	%r3724, %r3723, %r3722;
	xor.b32  	%r3725, %r3724, %r3721;
	xor.b32  	%r5814, %r3725, %r5815;
	add.s32 	%r5819, %r5819, 2899496;
	add.s32 	%r3726, %r5814, %r5819;
	cvt.rn.f32.u32 	%f1764, %r3726;
	fma.rn.f32 	%f1765, %f1764, 0f2F800000, 0f2F000000;
	mul.f32 	%f1766, %f1765, %f1765;
	fma.rn.f32 	%f1767, %f1763, %f1763, %f1766;
	sqrt.rn.f32 	%f1768, %f1767;
	setp.le.f32 	%p262, %f1768, 0f3F800000;
	add.f32 	%f1769, %f1761, 0f3F800000;
	selp.f32 	%f2823, %f1769, %f1761, %p262;
	add.s32 	%r5813, %r5813, 4;
	setp.ne.s32 	%p263, %r5813, %r546;
	@%p263 bra 	$L__BB5_193;
$L__BB5_194:
	@%p216 bra 	$L__BB5_198;
	setp.eq.s32 	%p265, %r545, 1;
	shr.u32 	%r3727, %r5818, 2;
	xor.b32  	%r3728, %r3727, %r5818;
	shl.b32 	%r3729, %r5814, 4;
	shl.b32 	%r3730, %r3728, 1;
	xor.b32  	%r3731, %r3730, %r3729;
	xor.b32  	%r3732, %r3731, %r3728;
	xor.b32  	%r708, %r3732, %r5814;
	add.s32 	%r3733, %r5819, %r708;
	add.s32 	%r3734, %r3733, 362437;
	cvt.rn.f32.u32 	%f1770, %r3734;
	fma.rn.f32 	%f1771, %f1770, 0f2F800000, 0f2F000000;
	shr.u32 	%r3735, %r5817, 2;
	xor.b32  	%r3736, %r3735, %r5817;
	shl.b32 	%r3737, %r708, 4;
	shl.b32 	%r3738, %r3736, 1;
	xor.b32  	%r3739, %r3738, %r3737;
	xor.b32  	%r3740, %r3739, %r3736;
	xor.b32  	%r709, %r3740, %r708;
	add.s32 	%r3741, %r5819, %r709;
	add.s32 	%r3742, %r3741, 724874;
	cvt.rn.f32.u32 	%f1772, %r3742;
	fma.rn.f32 	%f1773, %f1772, 0f2F800000, 0f2F000000;
	mul.f32 	%f1774, %f1773, %f1773;
	fma.rn.f32 	%f1775, %f1771, %f1771, %f1774;
	sqrt.rn.f32 	%f1776, %f1775;
	setp.le.f32 	%p266, %f1776, 0f3F800000;
	add.f32 	%f1777, %f2823, 0f3F800000;
	selp.f32 	%f2823, %f1777, %f2823, %p266;
	@%p265 bra 	$L__BB5_198;
	setp.eq.s32 	%p267, %r545, 2;
	shr.u32 	%r3743, %r5816, 2;
	xor.b32  	%r3744, %r3743, %r5816;
	shl.b32 	%r3745, %r709, 4;
	shl.b32 	%r3746, %r3744, 1;
	xor.b32  	%r3747, %r3746, %r3745;
	xor.b32  	%r3748, %r3747, %r3744;
	xor.b32  	%r3749, %r3748, %r709;
	add.s32 	%r3750, %r5819, %r3749;
	add.s32 	%r3751, %r3750, 1087311;
	cvt.rn.f32.u32 	%f1778, %r3751;
	fma.rn.f32 	%f1779, %f1778, 0f2F800000, 0f2F000000;
	shr.u32 	%r3752, %r5815, 2;
	xor.b32  	%r3753, %r3752, %r5815;
	shl.b32 	%r3754, %r3749, 4;
	shl.b32 	%r3755, %r3753, 1;
	xor.b32  	%r3756, %r3755, %r3754;
	xor.b32  	%r3757, %r3756, %r3753;
	xor.b32  	%r710, %r3757, %r3749;
	add.s32 	%r3758, %r5819, %r710;
	add.s32 	%r3759, %r3758, 1449748;
	cvt.rn.f32.u32 	%f1780, %r3759;
	fma.rn.f32 	%f1781, %f1780, 0f2F800000, 0f2F000000;
	mul.f32 	%f1782, %f1781, %f1781;
	fma.rn.f32 	%f1783, %f1779, %f1779, %f1782;
	sqrt.rn.f32 	%f1784, %f1783;
	setp.le.f32 	%p268, %f1784, 0f3F800000;
	add.f32 	%f1785, %f2823, 0f3F800000;
	selp.f32 	%f2823, %f1785, %f2823, %p268;
	@%p267 bra 	$L__BB5_198;
	shr.u32 	%r3760, %r5814, 2;
	xor.b32  	%r3761, %r3760, %r5814;
	shl.b32 	%r3762, %r710, 4;
	shl.b32 	%r3763, %r3761, 1;
	xor.b32  	%r3764, %r3763, %r3762;
	xor.b32  	%r3765, %r3764, %r3761;
	xor.b32  	%r3766, %r3765, %r710;
	add.s32 	%r3767, %r5819, %r3766;
	add.s32 	%r3768, %r3767, 1812185;
	cvt.rn.f32.u32 	%f1786, %r3768;
	fma.rn.f32 	%f1787, %f1786, 0f2F800000, 0f2F000000;
	shr.u32 	%r3769, %r708, 2;
	xor.b32  	%r3770, %r3769, %r708;
	shl.b32 	%r3771, %r3766, 4;
	shl.b32 	%r3772, %r3770, 1;
	xor.b32  	%r3773, %r3772, %r3771;
	xor.b32  	%r3774, %r3773, %r3770;
	xor.b32  	%r3775, %r3774, %r3766;
	add.s32 	%r3776, %r5819, %r3775;
	add.s32 	%r3777, %r3776, 2174622;
	cvt.rn.f32.u32 	%f1788, %r3777;
	fma.rn.f32 	%f1789, %f1788, 0f2F800000, 0f2F000000;
	mul.f32 	%f1790, %f1789, %f1789;
	fma.rn.f32 	%f1791, %f1787, %f1787, %f1790;
	sqrt.rn.f32 	%f1792, %f1791;
	setp.le.f32 	%p269, %f1792, 0f3F800000;
	add.f32 	%f1793, %f2823, 0f3F800000;
	selp.f32 	%f2823, %f1793, %f2823, %p269;
$L__BB5_198:
	mul.f32 	%f269, %f2823, 0f40800000;
	add.s32 	%r3780, %r548, 1536;
	xor.b32  	%r3781, %r3780, -1429050551;
	mul.lo.s32 	%r3782, %r3781, 1099087573;
	add.s32 	%r5827, %r3782, 5783321;
	xor.b32  	%r5830, %r3782, 362436069;
	add.s32 	%r5831, %r3782, 123456789;
	add.s32 	%r5832, %r3782, -638133224;
	mov.b32 	%r5829, -123459836;
	mov.b32 	%r5828, -589760388;
	mov.f32 	%f2827, 0f00000000;
	@%p210 bra 	$L__BB5_201;
	mov.b32 	%r5826, 0;
	mov.b32 	%r5829, -123459836;
	mov.b32 	%r5828, -589760388;
	mov.f32 	%f2827, 0f00000000;
$L__BB5_200:
	shr.u32 	%r3786, %r5831, 2;
	xor.b32  	%r3787, %r3786, %r5831;
	shl.b32 	%r3788, %r5827, 4;
	shl.b32 	%r3789, %r3787, 1;
	xor.b32  	%r3790, %r3789, %r3788;
	xor.b32  	%r3791, %r3790, %r3787;
	xor.b32  	%r3792, %r3791, %r5827;
	add.s32 	%r3793, %r5832, %r3792;
	add.s32 	%r3794, %r3793, 362437;
	cvt.rn.f32.u32 	%f1797, %r3794;
	fma.rn.f32 	%f1798, %f1797, 0f2F800000, 0f2F000000;
	shr.u32 	%r3795, %r5830, 2;
	xor.b32  	%r3796, %r3795, %r5830;
	shl.b32 	%r3797, %r3792, 4;
	shl.b32 	%r3798, %r3796, 1;
	xor.b32  	%r3799, %r3798, %r3797;
	xor.b32  	%r3800, %r3799, %r3796;
	xor.b32  	%r3801, %r3800, %r3792;
	add.s32 	%r3802, %r5832, %r3801;
	add.s32 	%r3803, %r3802, 724874;
	cvt.rn.f32.u32 	%f1799, %r3803;
	fma.rn.f32 	%f1800, %f1799, 0f2F800000, 0f2F000000;
	mul.f32 	%f1801, %f1800, %f1800;
	fma.rn.f32 	%f1802, %f1798, %f1798, %f1801;
	sqrt.rn.f32 	%f1803, %f1802;
	setp.le.f32 	%p271, %f1803, 0f3F800000;
	add.f32 	%f1804, %f2827, 0f3F800000;
	selp.f32 	%f1805, %f1804, %f2827, %p271;
	shr.u32 	%r3804, %r5829, 2;
	xor.b32  	%r3805, %r3804, %r5829;
	shl.b32 	%r3806, %r3801, 4;
	shl.b32 	%r3807, %r3805, 1;
	xor.b32  	%r3808, %r3807, %r3806;
	xor.b32  	%r3809, %r3808, %r3805;
	xor.b32  	%r3810, %r3809, %r3801;
	add.s32 	%r3811, %r5832, %r3810;
	add.s32 	%r3812, %r3811, 1087311;
	cvt.rn.f32.u32 	%f1806, %r3812;
	fma.rn.f32 	%f1807, %f1806, 0f2F800000, 0f2F000000;
	shr.u32 	%r3813, %r5828, 2;
	xor.b32  	%r3814, %r3813, %r5828;
	shl.b32 	%r3815, %r3810, 4;
	shl.b32 	%r3816, %r3814, 1;
	xor.b32  	%r3817, %r3816, %r3815;
	xor.b32  	%r3818, %r3817, %r3814;
	xor.b32  	%r5831, %r3818, %r3810;
	add.s32 	%r3819, %r5832, %r5831;
	add.s32 	%r3820, %r3819, 1449748;
	cvt.rn.f32.u32 	%f1808, %r3820;
	fma.rn.f32 	%f1809, %f1808, 0f2F800000, 0f2F000000;
	mul.f32 	%f1810, %f1809, %f1809;
	fma.rn.f32 	%f1811, %f1807, %f1807, %f1810;
	sqrt.rn.f32 	%f1812, %f1811;
	setp.le.f32 	%p272, %f1812, 0f3F800000;
	add.f32 	%f1813, %f1805, 0f3F800000;
	selp.f32 	%f1814, %f1813, %f1805, %p272;
	shr.u32 	%r3821, %r5827, 2;
	xor.b32  	%r3822, %r3821, %r5827;
	shl.b32 	%r3823, %r5831, 4;
	shl.b32 	%r3824, %r3822, 1;
	xor.b32  	%r3825, %r3824, %r3823;
	xor.b32  	%r3826, %r3825, %r3822;
	xor.b32  	%r5830, %r3826, %r5831;
	add.s32 	%r3827, %r5832, %r5830;
	add.s32 	%r3828, %r3827, 1812185;
	cvt.rn.f32.u32 	%f1815, %r3828;
	fma.rn.f32 	%f1816, %f1815, 0f2F800000, 0f2F000000;
	shr.u32 	%r3829, %r3792, 2;
	xor.b32  	%r3830, %r3829, %r3792;
	shl.b32 	%r3831, %r5830, 4;
	shl.b32 	%r3832, %r3830, 1;
	xor.b32  	%r3833, %r3832, %r3831;
	xor.b32  	%r3834, %r3833, %r3830;
	xor.b32  	%r5829, %r3834, %r5830;
	add.s32 	%r3835, %r5832, %r5829;
	add.s32 	%r3836, %r3835, 2174622;
	cvt.rn.f32.u32 	%f1817, %r3836;
	fma.rn.f32 	%f1818, %f1817, 0f2F800000, 0f2F000000;
	mul.f32 	%f1819, %f1818, %f1818;
	fma.rn.f32 	%f1820, %f1816, %f1816, %f1819;
	sqrt.rn.f32 	%f1821, %f1820;
	setp.le.f32 	%p273, %f1821, 0f3F800000;
	add.f32 	%f1822, %f1814, 0f3F800000;
	selp.f32 	%f1823, %f1822, %f1814, %p273;
	shr.u32 	%r3837, %r3801, 2;
	xor.b32  	%r3838, %r3837, %r3801;
	shl.b32 	%r3839, %r5829, 4;
	shl.b32 	%r3840, %r3838, 1;
	xor.b32  	%r3841, %r3840, %r3839;
	xor.b32  	%r3842, %r3841, %r3838;
	xor.b32  	%r5828, %r3842, %r5829;
	add.s32 	%r3843, %r5832, %r5828;
	add.s32 	%r3844, %r3843, 2537059;
	cvt.rn.f32.u32 	%f1824, %r3844;
	fma.rn.f32 	%f1825, %f1824, 0f2F800000, 0f2F000000;
	shr.u32 	%r3845, %r3810, 2;
	xor.b32  	%r3846, %r3845, %r3810;
	shl.b32 	%r3847, %r5828, 4;
	shl.b32 	%r3848, %r3846, 1;
	xor.b32  	%r3849, %r3848, %r3847;
	xor.b32  	%r3850, %r3849, %r3846;
	xor.b32  	%r5827, %r3850, %r5828;
	add.s32 	%r5832, %r5832, 2899496;
	add.s32 	%r3851, %r5827, %r5832;
	cvt.rn.f32.u32 	%f1826, %r3851;
	fma.rn.f32 	%f1827, %f1826, 0f2F800000, 0f2F000000;
	mul.f32 	%f1828, %f1827, %f1827;
	fma.rn.f32 	%f1829, %f1825, %f1825, %f1828;
	sqrt.rn.f32 	%f1830, %f1829;
	setp.le.f32 	%p274, %f1830, 0f3F800000;
	add.f32 	%f1831, %f1823, 0f3F800000;
	selp.f32 	%f2827, %f1831, %f1823, %p274;
	add.s32 	%r5826, %r5826, 4;
	setp.ne.s32 	%p275, %r5826, %r546;
	@%p275 bra 	$L__BB5_200;
$L__BB5_201:
	@%p216 bra 	$L__BB5_205;
	setp.eq.s32 	%p277, %r545, 1;
	shr.u32 	%r3852, %r5831, 2;
	xor.b32  	%r3853, %r3852, %r5831;
	shl.b32 	%r3854, %r5827, 4;
	shl.b32 	%r3855, %r3853, 1;
	xor.b32  	%r3856, %r3855, %r3854;
	xor.b32  	%r3857, %r3856, %r3853;
	xor.b32  	%r735, %r3857, %r5827;
	add.s32 	%r3858, %r5832, %r735;
	add.s32 	%r3859, %r3858, 362437;
	cvt.rn.f32.u32 	%f1832, %r3859;
	fma.rn.f32 	%f1833, %f1832, 0f2F800000, 0f2F000000;
	shr.u32 	%r3860, %r5830, 2;
	xor.b32  	%r3861, %r3860, %r5830;
	shl.b32 	%r3862, %r735, 4;
	shl.b32 	%r3863, %r3861, 1;
	xor.b32  	%r3864, %r3863, %r3862;
	xor.b32  	%r3865, %r3864, %r3861;
	xor.b32  	%r736, %r3865, %r735;
	add.s32 	%r3866, %r5832, %r736;
	add.s32 	%r3867, %r3866, 724874;
	cvt.rn.f32.u32 	%f1834, %r3867;
	fma.rn.f32 	%f1835, %f1834, 0f2F800000, 0f2F000000;
	mul.f32 	%f1836, %f1835, %f1835;
	fma.rn.f32 	%f1837, %f1833, %f1833, %f1836;
	sqrt.rn.f32 	%f1838, %f1837;
	setp.le.f32 	%p278, %f1838, 0f3F800000;
	add.f32 	%f1839, %f2827, 0f3F800000;
	selp.f32 	%f2827, %f1839, %f2827, %p278;
	@%p277 bra 	$L__BB5_205;
	setp.eq.s32 	%p279, %r545, 2;
	shr.u32 	%r3868, %r5829, 2;
	xor.b32  	%r3869, %r3868, %r5829;
	shl.b32 	%r3870, %r736, 4;
	shl.b32 	%r3871, %r3869, 1;
	xor.b32  	%r3872, %r3871, %r3870;
	xor.b32  	%r3873, %r3872, %r3869;
	xor.b32  	%r3874, %r3873, %r736;
	add.s32 	%r3875, %r5832, %r3874;
	add.s32 	%r3876, %r3875, 1087311;
	cvt.rn.f32.u32 	%f1840, %r3876;
	fma.rn.f32 	%f1841, %f1840, 0f2F800000, 0f2F000000;
	shr.u32 	%r3877, %r5828, 2;
	xor.b32  	%r3878, %r3877, %r5828;
	shl.b32 	%r3879, %r3874, 4;
	shl.b32 	%r3880, %r3878, 1;
	xor.b32  	%r3881, %r3880, %r3879;
	xor.b32  	%r3882, %r3881, %r3878;
	xor.b32  	%r737, %r3882, %r3874;
	add.s32 	%r3883, %r5832, %r737;
	add.s32 	%r3884, %r3883, 1449748;
	cvt.rn.f32.u32 	%f1842, %r3884;
	fma.rn.f32 	%f1843, %f1842, 0f2F800000, 0f2F000000;
	mul.f32 	%f1844, %f1843, %f1843;
	fma.rn.f32 	%f1845, %f1841, %f1841, %f1844;
	sqrt.rn.f32 	%f1846, %f1845;
	setp.le.f32 	%p280, %f1846, 0f3F800000;
	add.f32 	%f1847, %f2827, 0f3F800000;
	selp.f32 	%f2827, %f1847, %f2827, %p280;
	@%p279 bra 	$L__BB5_205;
	shr.u32 	%r3885, %r5827, 2;
	xor.b32  	%r3886, %r3885, %r5827;
	shl.b32 	%r3887, %r737, 4;
	shl.b32 	%r3888, %r3886, 1;
	xor.b32  	%r3889, %r3888, %r3887;
	xor.b32  	%r3890, %r3889, %r3886;
	xor.b32  	%r3891, %r3890, %r737;
	add.s32 	%r3892, %r5832, %r3891;
	add.s32 	%r3893, %r3892, 1812185;
	cvt.rn.f32.u32 	%f1848, %r3893;
	fma.rn.f32 	%f1849, %f1848, 0f2F800000, 0f2F000000;
	shr.u32 	%r3894, %r735, 2;
	xor.b32  	%r3895, %r3894, %r735;
	shl.b32 	%r3896, %r3891, 4;
	shl.b32 	%r3897, %r3895, 1;
	xor.b32  	%r3898, %r3897, %r3896;
	xor.b32  	%r3899, %r3898, %r3895;
	xor.b32  	%r3900, %r3899, %r3891;
	add.s32 	%r3901, %r5832, %r3900;
	add.s32 	%r3902, %r3901, 2174622;
	cvt.rn.f32.u32 	%f1850, %r3902;
	fma.rn.f32 	%f1851, %f1850, 0f2F800000, 0f2F000000;
	mul.f32 	%f1852, %f1851, %f1851;
	fma.rn.f32 	%f1853, %f1849, %f1849, %f1852;
	sqrt.rn.f32 	%f1854, %f1853;
	setp.le.f32 	%p281, %f1854, 0f3F800000;
	add.f32 	%f1855, %f2827, 0f3F800000;
	selp.f32 	%f2827, %f1855, %f2827, %p281;
$L__BB5_205:
	mul.f32 	%f278, %f2827, 0f40800000;
	add.s32 	%r3905, %r548, 1792;
	xor.b32  	%r3906, %r3905, -1429050551;
	mul.lo.s32 	%r3907, %r3906, 1099087573;
	add.s32 	%r5840, %r3907, 5783321;
	xor.b32  	%r5843, %r3907, 362436069;
	add.s32 	%r5844, %r3907, 123456789;
	add.s32 	%r5845, %r3907, -638133224;
	mov.b32 	%r5842, -123459836;
	mov.b32 	%r5841, -589760388;
	mov.f32 	%f2831, 0f00000000;
	@%p210 bra 	$L__BB5_208;
	mov.b32 	%r5839, 0;
	mov.b32 	%r5842, -123459836;
	mov.b32 	%r5841, -589760388;
	mov.f32 	%f2831, 0f00000000;
$L__BB5_207:
	shr.u32 	%r3911, %r5844, 2;
	xor.b32  	%r3912, %r3911, %r5844;
	shl.b32 	%r3913, %r5840, 4;
	shl.b32 	%r3914, %r3912, 1;
	xor.b32  	%r3915, %r3914, %r3913;
	xor.b32  	%r3916, %r3915, %r3912;
	xor.b32  	%r3917, %r3916, %r5840;
	add.s32 	%r3918, %r5845, %r3917;
	add.s32 	%r3919, %r3918, 362437;
	cvt.rn.f32.u32 	%f1859, %r3919;
	fma.rn.f32 	%f1860, %f1859, 0f2F800000, 0f2F000000;
	shr.u32 	%r3920, %r5843, 2;
	xor.b32  	%r3921, %r3920, %r5843;
	shl.b32 	%r3922, %r3917, 4;
	shl.b32 	%r3923, %r3921, 1;
	xor.b32  	%r3924, %r3923, %r3922;
	xor.b32  	%r3925, %r3924, %r3921;
	xor.b32  	%r3926, %r3925, %r3917;
	add.s32 	%r3927, %r5845, %r3926;
	add.s32 	%r3928, %r3927, 724874;
	cvt.rn.f32.u32 	%f1861, %r3928;
	fma.rn.f32 	%f1862, %f1861, 0f2F800000, 0f2F000000;
	mul.f32 	%f1863, %f1862, %f1862;
	fma.rn.f32 	%f1864, %f1860, %f1860, %f1863;
	sqrt.rn.f32 	%f1865, %f1864;
	setp.le.f32 	%p283, %f1865, 0f3F800000;
	add.f32 	%f1866, %f2831, 0f3F800000;
	selp.f32 	%f1867, %f1866, %f2831, %p283;
	shr.u32 	%r3929, %r5842, 2;
	xor.b32  	%r3930, %r3929, %r5842;
	shl.b32 	%r3931, %r3926, 4;
	shl.b32 	%r3932, %r3930, 1;
	xor.b32  	%r3933, %r3932, %r3931;
	xor.b32  	%r3934, %r3933, %r3930;
	xor.b32  	%r3935, %r3934, %r3926;
	add.s32 	%r3936, %r5845, %r3935;
	add.s32 	%r3937, %r3936, 1087311;
	cvt.rn.f32.u32 	%f1868, %r3937;
	fma.rn.f32 	%f1869, %f1868, 0f2F800000, 0f2F000000;
	shr.u32 	%r3938, %r5841, 2;
	xor.b32  	%r3939, %r3938, %r5841;
	shl.b32 	%r3940, %r3935, 4;
	shl.b32 	%r3941, %r3939, 1;
	xor.b32  	%r3942, %r3941, %r3940;
	xor.b32  	%r3943, %r3942, %r3939;
	xor.b32  	%r5844, %r3943, %r3935;
	add.s32 	%r3944, %r5845, %r5844;
	add.s32 	%r3945, %r3944, 1449748;
	cvt.rn.f32.u32 	%f1870, %r3945;
	fma.rn.f32 	%f1871, %f1870, 0f2F800000, 0f2F000000;
	mul.f32 	%f1872, %f1871, %f1871;
	fma.rn.f32 	%f1873, %f1869, %f1869, %f1872;
	sqrt.rn.f32 	%f1874, %f1873;
	setp.le.f32 	%p284, %f1874, 0f3F800000;
	add.f32 	%f1875, %f1867, 0f3F800000;
	selp.f32 	%f1876, %f1875, %f1867, %p284;
	shr.u32 	%r3946, %r5840, 2;
	xor.b32  	%r3947, %r3946, %r5840;
	shl.b32 	%r3948, %r5844, 4;
	shl.b32 	%r3949, %r3947, 1;
	xor.b32  	%r3950, %r3949, %r3948;
	xor.b32  	%r3951, %r3950, %r3947;
	xor.b32  	%r5843, %r3951, %r5844;
	add.s32 	%r3952, %r5845, %r5843;
	add.s32 	%r3953, %r3952, 1812185;
	cvt.rn.f32.u32 	%f1877, %r3953;
	fma.rn.f32 	%f1878, %f1877, 0f2F800000, 0f2F000000;
	shr.u32 	%r3954, %r3917, 2;
	xor.b32  	%r3955, %r3954, %r3917;
	shl.b32 	%r3956, %r5843, 4;
	shl.b32 	%r3957, %r3955, 1;
	xor.b32  	%r3958, %r3957, %r3956;
	xor.b32  	%r3959, %r3958, %r3955;
	xor.b32  	%r5842, %r3959, %r5843;
	add.s32 	%r3960, %r5845, %r5842;
	add.s32 	%r3961, %r3960, 2174622;
	cvt.rn.f32.u32 	%f1879, %r3961;
	fma.rn.f32 	%f1880, %f1879, 0f2F800000, 0f2F000000;
	mul.f32 	%f1881, %f1880, %f1880;
	fma.rn.f32 	%f1882, %f1878, %f1878, %f1881;
	sqrt.rn.f32 	%f1883, %f1882;
	setp.le.f32 	%p285, %f1883, 0f3F800000;
	add.f32 	%f1884, %f1876, 0f3F800000;
	selp.f32 	%f1885, %f1884, %f1876, %p285;
	shr.u32 	%r3962, %r3926, 2;
	xor.b32  	%r3963, %r3962, %r3926;
	shl.b32 	%r3964, %r5842, 4;
	shl.b32 	%r3965, %r3963, 1;
	xor.b32  	%r3966, %r3965, %r3964;
	xor.b32  	%r3967, %r3966, %r3963;
	xor.b32  	%r5841, %r3967, %r5842;
	add.s32 	%r3968, %r5845, %r5841;
	add.s32 	%r3969, %r3968, 2537059;
	cvt.rn.f32.u32 	%f1886, %r3969;
	fma.rn.f32 	%f1887, %f1886, 0f2F800000, 0f2F000000;
	shr.u32 	%r3970, %r3935, 2;
	xor.b32  	%r3971, %r3970, %r3935;
	shl.b32 	%r3972, %r5841, 4;
	shl.b32 	%r3973, %r3971, 1;
	xor.b32  	%r3974, %r3973, %r3972;
	xor.b32  	%r3975, %r3974, %r3971;
	xor.b32  	%r5840, %r3975, %r5841;
	add.s32 	%r5845, %r5845, 2899496;
	add.s32 	%r3976, %r5840, %r5845;
	cvt.rn.f32.u32 	%f1888, %r3976;
	fma.rn.f32 	%f1889, %f1888, 0f2F800000, 0f2F000000;
	mul.f32 	%f1890, %f1889, %f1889;
	fma.rn.f32 	%f1891, %f1887, %f1887, %f1890;
	sqrt.rn.f32 	%f1892, %f1891;
	setp.le.f32 	%p286, %f1892, 0f3F800000;
	add.f32 	%f1893, %f1885, 0f3F800000;
	selp.f32 	%f2831, %f1893, %f1885, %p286;
	add.s32 	%r5839, %r5839, 4;
	setp.ne.s32 	%p287, %r5839, %r546;
	@%p287 bra 	$L__BB5_207;
$L__BB5_208:
	@%p216 bra 	$L__BB5_212;
	setp.eq.s32 	%p289, %r545, 1;
	shr.u32 	%r3977, %r5844, 2;
	xor.b32  	%r3978, %r3977, %r5844;
	shl.b32 	%r3979, %r5840, 4;
	shl.b32 	%r3980, %r3978, 1;
	xor.b32  	%r3981, %r3980, %r3979;
	xor.b32  	%r3982, %r3981, %r3978;
	xor.b32  	%r762, %r3982, %r5840;
	add.s32 	%r3983, %r5845, %r762;
	add.s32 	%r3984, %r3983, 362437;
	cvt.rn.f32.u32 	%f1894, %r3984;
	fma.rn.f32 	%f1895, %f1894, 0f2F800000, 0f2F000000;
	shr.u32 	%r3985, %r5843, 2;
	xor.b32  	%r3986, %r3985, %r5843;
	shl.b32 	%r3987, %r762, 4;
	shl.b32 	%r3988, %r3986, 1;
	xor.b32  	%r3989, %r3988, %r3987;
	xor.b32  	%r3990, %r3989, %r3986;
	xor.b32  	%r763, %r3990, %r762;
	add.s32 	%r3991, %r5845, %r763;
	add.s32 	%r3992, %r3991, 724874;
	cvt.rn.f32.u32 	%f1896, %r3992;
	fma.rn.f32 	%f1897, %f1896, 0f2F800000, 0f2F000000;
	mul.f32 	%f1898, %f1897, %f1897;
	fma.rn.f32 	%f1899, %f1895, %f1895, %f1898;
	sqrt.rn.f32 	%f1900, %f1899;
	setp.le.f32 	%p290, %f1900, 0f3F800000;
	add.f32 	%f1901, %f2831, 0f3F800000;
	selp.f32 	%f2831, %f1901, %f2831, %p290;
	@%p289 bra 	$L__BB5_212;
	setp.eq.s32 	%p291, %r545, 2;
	shr.u32 	%r3993, %r5842, 2;
	xor.b32  	%r3994, %r3993, %r5842;
	shl.b32 	%r3995, %r763, 4;
	shl.b32 	%r3996, %r3994, 1;
	xor.b32  	%r3997, %r3996, %r3995;
	xor.b32  	%r3998, %r3997, %r3994;
	xor.b32  	%r3999, %r3998, %r763;
	add.s32 	%r4000, %r5845, %r3999;
	add.s32 	%r4001, %r4000, 1087311;
	cvt.rn.f32.u32 	%f1902, %r4001;
	fma.rn.f32 	%f1903, %f1902, 0f2F800000, 0f2F000000;
	shr.u32 	%r4002, %r5841, 2;
	xor.b32  	%r4003, %r4002, %r5841;
	shl.b32 	%r4004, %r3999, 4;
	shl.b32 	%r4005, %r4003, 1;
	xor.b32  	%r4006, %r4005, %r4004;
	xor.b32  	%r4007, %r4006, %r4003;
	xor.b32  	%r764, %r4007, %r3999;
	add.s32 	%r4008, %r5845, %r764;
	add.s32 	%r4009, %r4008, 1449748;
	cvt.rn.f32.u32 	%f1904, %r4009;
	fma.rn.f32 	%f1905, %f1904, 0f2F800000, 0f2F000000;
	mul.f32 	%f1906, %f1905, %f1905;
	fma.rn.f32 	%f1907, %f1903, %f1903, %f1906;
	sqrt.rn.f32 	%f1908, %f1907;
	setp.le.f32 	%p292, %f1908, 0f3F800000;
	add.f32 	%f1909, %f2831, 0f3F800000;
	selp.f32 	%f2831, %f1909, %f2831, %p292;
	@%p291 bra 	$L__BB5_212;
	shr.u32 	%r4010, %r5840, 2;
	xor.b32  	%r4011, %r4010, %r5840;
	shl.b32 	%r4012, %r764, 4;
	shl.b32 	%r4013, %r4011, 1;
	xor.b32  	%r4014, %r4013, %r4012;
	xor.b32  	%r4015, %r4014, %r4011;
	xor.b32  	%r4016, %r4015, %r764;
	add.s32 	%r4017, %r5845, %r4016;
	add.s32 	%r4018, %r4017, 1812185;
	cvt.rn.f32.u32 	%f1910, %r4018;
	fma.rn.f32 	%f1911, %f1910, 0f2F800000, 0f2F000000;
	shr.u32 	%r4019, %r762, 2;
	xor.b32  	%r4020, %r4019, %r762;
	shl.b32 	%r4021, %r4016, 4;
	shl.b32 	%r4022, %r4020, 1;
	xor.b32  	%r4023, %r4022, %r4021;
	xor.b32  	%r4024, %r4023, %r4020;
	xor.b32  	%r4025, %r4024, %r4016;
	add.s32 	%r4026, %r5845, %r4025;
	add.s32 	%r4027, %r4026, 2174622;
	cvt.rn.f32.u32 	%f1912, %r4027;
	fma.rn.f32 	%f1913, %f1912, 0f2F800000, 0f2F000000;
	mul.f32 	%f1914, %f1913, %f1913;
	fma.rn.f32 	%f1915, %f1911, %f1911, %f1914;
	sqrt.rn.f32 	%f1916, %f1915;
	setp.le.f32 	%p293, %f1916, 0f3F800000;
	add.f32 	%f1917, %f2831, 0f3F800000;
	selp.f32 	%f2831, %f1917, %f2831, %p293;
$L__BB5_212:
	mul.f32 	%f287, %f2831, 0f40800000;
	add.s32 	%r4030, %r548, 2048;
	xor.b32  	%r4031, %r4030, -1429050551;
	mul.lo.s32 	%r4032, %r4031, 1099087573;
	add.s32 	%r5853, %r4032, 5783321;
	xor.b32  	%r5856, %r4032, 362436069;
	add.s32 	%r5857, %r4032, 123456789;
	add.s32 	%r5858, %r4032, -638133224;
	mov.b32 	%r5855, -123459836;
	mov.b32 	%r5854, -589760388;
	mov.f32 	%f2835, 0f00000000;
	@%p210 bra 	$L__BB5_215;
	mov.b32 	%r5852, 0;
	mov.b32 	%r5855, -123459836;
	mov.b32 	%r5854, -589760388;
	mov.f32 	%f2835, 0f00000000;
$L__BB5_214:
	shr.u32 	%r4036, %r5857, 2;
	xor.b32  	%r4037, %r4036, %r5857;
	shl.b32 	%r4038, %r5853, 4;
	shl.b32 	%r4039, %r4037, 1;
	xor.b32  	%r4040, %r4039, %r4038;
	xor.b32  	%r4041, %r4040, %r4037;
	xor.b32  	%r4042, %r4041, %r5853;
	add.s32 	%r4043, %r5858, %r4042;
	add.s32 	%r4044, %r4043, 362437;
	cvt.rn.f32.u32 	%f1921, %r4044;
	fma.rn.f32 	%f1922, %f1921, 0f2F800000, 0f2F000000;
	shr.u32 	%r4045, %r5856, 2;
	xor.b32  	%r4046, %r4045, %r5856;
	shl.b32 	%r4047, %r4042, 4;
	shl.b32 	%r4048, %r4046, 1;
	xor.b32  	%r4049, %r4048, %r4047;
	xor.b32  	%r4050, %r4049, %r4046;
	xor.b32  	%r4051, %r4050, %r4042;
	add.s32 	%r4052, %r5858, %r4051;
	add.s32 	%r4053, %r4052, 724874;
	cvt.rn.f32.u32 	%f1923, %r4053;
	fma.rn.f32 	%f1924, %f1923, 0f2F800000, 0f2F000000;
	mul.f32 	%f1925, %f1924, %f1924;
	fma.rn.f32 	%f1926, %f1922, %f1922, %f1925;
	sqrt.rn.f32 	%f1927, %f1926;
	setp.le.f32 	%p295, %f1927, 0f3F800000;
	add.f32 	%f1928, %f2835, 0f3F800000;
	selp.f32 	%f1929, %f1928, %f2835, %p295;
	shr.u32 	%r4054, %r5855, 2;
	xor.b32  	%r4055, %r4054, %r5855;
	shl.b32 	%r4056, %r4051, 4;
	shl.b32 	%r4057, %r4055, 1;
	xor.b32  	%r4058, %r4057, %r4056;
	xor.b32  	%r4059, %r4058, %r4055;
	xor.b32  	%r4060, %r4059, %r4051;
	add.s32 	%r4061, %r5858, %r4060;
	add.s32 	%r4062, %r4061, 1087311;
	cvt.rn.f32.u32 	%f1930, %r4062;
	fma.rn.f32 	%f1931, %f1930, 0f2F800000, 0f2F000000;
	shr.u32 	%r4063, %r5854, 2;
	xor.b32  	%r4064, %r4063, %r5854;
	shl.b32 	%r4065, %r4060, 4;
	shl.b32 	%r4066, %r4064, 1;
	xor.b32  	%r4067, %r4066, %r4065;
	xor.b32  	%r4068, %r4067, %r4064;
	xor.b32  	%r5857, %r4068, %r4060;
	add.s32 	%r4069, %r5858, %r5857;
	add.s32 	%r4070, %r4069, 1449748;
	cvt.rn.f32.u32 	%f1932, %r4070;
	fma.rn.f32 	%f1933, %f1932, 0f2F800000, 0f2F000000;
	mul.f32 	%f1934, %f1933, %f1933;
	fma.rn.f32 	%f1935, %f1931, %f1931, %f1934;
	sqrt.rn.f32 	%f1936, %f1935;
	setp.le.f32 	%p296, %f1936, 0f3F800000;
	add.f32 	%f1937, %f1929, 0f3F800000;
	selp.f32 	%f1938, %f1937, %f1929, %p296;
	shr.u32 	%r4071, %r5853, 2;
	xor.b32  	%r4072, %r4071, %r5853;
	shl.b32 	%r4073, %r5857, 4;
	shl.b32 	%r4074, %r4072, 1;
	xor.b32  	%r4075, %r4074, %r4073;
	xor.b32  	%r4076, %r4075, %r4072;
	xor.b32  	%r5856, %r4076, %r5857;
	add.s32 	%r4077, %r5858, %r5856;
	add.s32 	%r4078, %r4077, 1812185;
	cvt.rn.f32.u32 	%f1939, %r4078;
	fma.rn.f32 	%f1940, %f1939, 0f2F800000, 0f2F000000;
	shr.u32 	%r4079, %r4042, 2;
	xor.b32  	%r4080, %r4079, %r4042;
	shl.b32 	%r4081, %r5856, 4;
	shl.b32 	%r4082, %r4080, 1;
	xor.b32  	%r4083, %r4082, %r4081;
	xor.b32  	%r4084, %r4083, %r4080;
	xor.b32  	%r5855, %r4084, %r5856;
	add.s32 	%r4085, %r5858, %r5855;
	add.s32 	%r4086, %r4085, 2174622;
	cvt.rn.f32.u32 	%f1941, %r4086;
	fma.rn.f32 	%f1942, %f1941, 0f2F800000, 0f2F000000;
	mul.f32 	%f1943, %f1942, %f1942;
	fma.rn.f32 	%f1944, %f1940, %f1940, %f1943;
	sqrt.rn.f32 	%f1945, %f1944;
	setp.le.f32 	%p297, %f1945, 0f3F800000;
	add.f32 	%f1946, %f1938, 0f3F800000;
	selp.f32 	%f1947, %f1946, %f1938, %p297;
	shr.u32 	%r4087, %r4051, 2;
	xor.b32  	%r4088, %r4087, %r4051;
	shl.b32 	%r4089, %r5855, 4;
	shl.b32 	%r4090, %r4088, 1;
	xor.b32  	%r4091, %r4090, %r4089;
	xor.b32  	%r4092, %r4091, %r4088;
	xor.b32  	%r5854, %r4092, %r5855;
	add.s32 	%r4093, %r5858, %r5854;
	add.s32 	%r4094, %r4093, 2537059;
	cvt.rn.f32.u32 	%f1948, %r4094;
	fma.rn.f32 	%f1949, %f1948, 0f2F800000, 0f2F000000;
	shr.u32 	%r4095, %r4060, 2;
	xor.b32  	%r4096, %r4095, %r4060;
	shl.b32 	%r4097, %r5854, 4;
	shl.b32 	%r4098, %r4096, 1;
	xor.b32  	%r4099, %r4098, %r4097;
	xor.b32  	%r4100, %r4099, %r4096;
	xor.b32  	%r5853, %r4100, %r5854;
	add.s32 	%r5858, %r5858, 2899496;
	add.s32 	%r4101, %r5853, %r5858;
	cvt.rn.f32.u32 	%f1950, %r4101;
	fma.rn.f32 	%f1951, %f1950, 0f2F800000, 0f2F000000;
	mul.f32 	%f1952, %f1951, %f1951;
	fma.rn.f32 	%f1953, %f1949, %f1949, %f1952;
	sqrt.rn.f32 	%f1954, %f1953;
	setp.le.f32 	%p298, %f1954, 0f3F800000;
	add.f32 	%f1955, %f1947, 0f3F800000;
	selp.f32 	%f2835, %f1955, %f1947, %p298;
	add.s32 	%r5852, %r5852, 4;
	setp.ne.s32 	%p299, %r5852, %r546;
	@%p299 bra 	$L__BB5_214;
$L__BB5_215:
	@%p216 bra 	$L__BB5_219;
	setp.eq.s32 	%p301, %r545, 1;
	shr.u32 	%r4102, %r5857, 2;
	xor.b32  	%r4103, %r4102, %r5857;
	shl.b32 	%r4104, %r5853, 4;
	shl.b32 	%r4105, %r4103, 1;
	xor.b32  	%r4106, %r4105, %r4104;
	xor.b32  	%r4107, %r4106, %r4103;
	xor.b32  	%r789, %r4107, %r5853;
	add.s32 	%r4108, %r5858, %r789;
	add.s32 	%r4109, %r4108, 362437;
	cvt.rn.f32.u32 	%f1956, %r4109;
	fma.rn.f32 	%f1957, %f1956, 0f2F800000, 0f2F000000;
	shr.u32 	%r4110, %r5856, 2;
	xor.b32  	%r4111, %r4110, %r5856;
	shl.b32 	%r4112, %r789, 4;
	shl.b32 	%r4113, %r4111, 1;
	xor.b32  	%r4114, %r4113, %r4112;
	xor.b32  	%r4115, %r4114, %r4111;
	xor.b32  	%r790, %r4115, %r789;
	add.s32 	%r4116, %r5858, %r790;
	add.s32 	%r4117, %r4116, 724874;
	cvt.rn.f32.u32 	%f1958, %r4117;
	fma.rn.f32 	%f1959, %f1958, 0f2F800000, 0f2F000000;
	mul.f32 	%f1960, %f1959, %f1959;
	fma.rn.f32 	%f1961, %f1957, %f1957, %f1960;
	sqrt.rn.f32 	%f1962, %f1961;
	setp.le.f32 	%p302, %f1962, 0f3F800000;
	add.f32 	%f1963, %f2835, 0f3F800000;
	selp.f32 	%f2835, %f1963, %f2835, %p302;
	@%p301 bra 	$L__BB5_219;
	setp.eq.s32 	%p303, %r545, 2;
	shr.u32 	%r4118, %r5855, 2;
	xor.b32  	%r4119, %r4118, %r5855;
	shl.b32 	%r4120, %r790, 4;
	shl.b32 	%r4121, %r4119, 1;
	xor.b32  	%r4122, %r4121, %r4120;
	xor.b32  	%r4123, %r4122, %r4119;
	xor.b32  	%r4124, %r4123, %r790;
	add.s32 	%r4125, %r5858, %r4124;
	add.s32 	%r4126, %r4125, 1087311;
	cvt.rn.f32.u32 	%f1964, %r4126;
	fma.rn.f32 	%f1965, %f1964, 0f2F800000, 0f2F000000;
	shr.u32 	%r4127, %r5854, 2;
	xor.b32  	%r4128, %r4127, %r5854;
	shl.b32 	%r4129, %r4124, 4;
	shl.b32 	%r4130, %r4128, 1;
	xor.b32  	%r4131, %r4130, %r4129;
	xor.b32  	%r4132, %r4131, %r4128;
	xor.b32  	%r791, %r4132, %r4124;
	add.s32 	%r4133, %r5858, %r791;
	add.s32 	%r4134, %r4133, 1449748;
	cvt.rn.f32.u32 	%f1966, %r4134;
	fma.rn.f32 	%f1967, %f1966, 0f2F800000, 0f2F000000;
	mul.f32 	%f1968, %f1967, %f1967;
	fma.rn.f32 	%f1969, %f1965, %f1965, %f1968;
	sqrt.rn.f32 	%f1970, %f1969;
	setp.le.f32 	%p304, %f1970, 0f3F800000;
	add.f32 	%f1971, %f2835, 0f3F800000;
	selp.f32 	%f2835, %f1971, %f2835, %p304;
	@%p303 bra 	$L__BB5_219;
	shr.u32 	%r4135, %r5853, 2;
	xor.b32  	%r4136, %r4135, %r5853;
	shl.b32 	%r4137, %r791, 4;
	shl.b32 	%r4138, %r4136, 1;
	xor.b32  	%r4139, %r4138, %r4137;
	xor.b32  	%r4140, %r4139, %r4136;
	xor.b32  	%r4141, %r4140, %r791;
	add.s32 	%r4142, %r5858, %r4141;
	add.s32 	%r4143, %r4142, 1812185;
	cvt.rn.f32.u32 	%f1972, %r4143;
	fma.rn.f32 	%f1973, %f1972, 0f2F800000, 0f2F000000;
	shr.u32 	%r4144, %r789, 2;
	xor.b32  	%r4145, %r4144, %r789;
	shl.b32 	%r4146, %r4141, 4;
	shl.b32 	%r4147, %r4145, 1;
	xor.b32  	%r4148, %r4147, %r4146;
	xor.b32  	%r4149, %r4148, %r4145;
	xor.b32  	%r4150, %r4149, %r4141;
	add.s32 	%r4151, %r5858, %r4150;
	add.s32 	%r4152, %r4151, 2174622;
	cvt.rn.f32.u32 	%f1974, %r4152;
	fma.rn.f32 	%f1975, %f1974, 0f2F800000, 0f2F000000;
	mul.f32 	%f1976, %f1975, %f1975;
	fma.rn.f32 	%f1977, %f1973, %f1973, %f1976;
	sqrt.rn.f32 	%f1978, %f1977;
	setp.le.f32 	%p305, %f1978, 0f3F800000;
	add.f32 	%f1979, %f2835, 0f3F800000;
	selp.f32 	%f2835, %f1979, %f2835, %p305;
$L__BB5_219:
	mul.f32 	%f296, %f2835, 0f40800000;
	add.s32 	%r4155, %r548, 2304;
	xor.b32  	%r4156, %r4155, -1429050551;
	mul.lo.s32 	%r4157, %r4156, 1099087573;
	add.s32 	%r5866, %r4157, 5783321;
	xor.b32  	%r5869, %r4157, 362436069;
	add.s32 	%r5870, %r4157, 123456789;
	add.s32 	%r5871, %r4157, -638133224;
	mov.b32 	%r5868, -123459836;
	mov.b32 	%r5867, -589760388;
	mov.f32 	%f2839, 0f00000000;
	@%p210 bra 	$L__BB5_222;
	mov.b32 	%r5865, 0;
	mov.b32 	%r5868, -123459836;
	mov.b32 	%r5867, -589760388;
	mov.f32 	%f2839, 0f00000000;
$L__BB5_221:
	shr.u32 	%r4161, %r5870, 2;
	xor.b32  	%r4162, %r4161, %r5870;
	shl.b32 	%r4163, %r5866, 4;
	shl.b32 	%r4164, %r4162, 1;
	xor.b32  	%r4165, %r4164, %r4163;
	xor.b32  	%r4166, %r4165, %r4162;
	xor.b32  	%r4167, %r4166, %r5866;
	add.s32 	%r4168, %r5871, %r4167;
	add.s32 	%r4169, %r4168, 362437;
	cvt.rn.f32.u32 	%f1983, %r4169;
	fma.rn.f32 	%f1984, %f1983, 0f2F800000, 0f2F000000;
	shr.u32 	%r4170, %r5869, 2;
	xor.b32  	%r4171, %r4170, %r5869;
	shl.b32 	%r4172, %r4167, 4;
	shl.b32 	%r4173, %r4171, 1;
	xor.b32  	%r4174, %r4173, %r4172;
	xor.b32  	%r4175, %r4174, %r4171;
	xor.b32  	%r4176, %r4175, %r4167;
	add.s32 	%r4177, %r5871, %r4176;
	add.s32 	%r4178, %r4177, 724874;
	cvt.rn.f32.u32 	%f1985, %r4178;
	fma.rn.f32 	%f1986, %f1985, 0f2F800000, 0f2F000000;
	mul.f32 	%f1987, %f1986, %f1986;
	fma.rn.f32 	%f1988, %f1984, %f1984, %f1987;
	sqrt.rn.f32 	%f1989, %f1988;
	setp.le.f32 	%p307, %f1989, 0f3F800000;
	add.f32 	%f1990, %f2839, 0f3F800000;
	selp.f32 	%f1991, %f1990, %f2839, %p307;
	shr.u32 	%r4179, %r5868, 2;
	xor.b32  	%r4180, %r4179, %r5868;
	shl.b32 	%r4181, %r4176, 4;
	shl.b32 	%r4182, %r4180, 1;
	xor.b32  	%r4183, %r4182, %r4181;
	xor.b32  	%r4184, %r4183, %r4180;
	xor.b32  	%r4185, %r4184, %r4176;
	add.s32 	%r4186, %r5871, %r4185;
	add.s32 	%r4187, %r4186, 1087311;
	cvt.rn.f32.u32 	%f1992, %r4187;
	fma.rn.f32 	%f1993, %f1992, 0f2F800000, 0f2F000000;
	shr.u32 	%r4188, %r5867, 2;
	xor.b32  	%r4189, %r4188, %r5867;
	shl.b32 	%r4190, %r4185, 4;
	shl.b32 	%r4191, %r4189, 1;
	xor.b32  	%r4192, %r4191, %r4190;
	xor.b32  	%r4193, %r4192, %r4189;
	xor.b32  	%r5870, %r4193, %r4185;
	add.s32 	%r4194, %r5871, %r5870;
	add.s32 	%r4195, %r4194, 1449748;
	cvt.rn.f32.u32 	%f1994, %r4195;
	fma.rn.f32 	%f1995, %f1994, 0f2F800000, 0f2F000000;
	mul.f32 	%f1996, %f1995, %f1995;
	fma.rn.f32 	%f1997, %f1993, %f1993, %f1996;
	sqrt.rn.f32 	%f1998, %f1997;
	setp.le.f32 	%p308, %f1998, 0f3F800000;
	add.f32 	%f1999, %f1991, 0f3F800000;
	selp.f32 	%f2000, %f1999, %f1991, %p308;
	shr.u32 	%r4196, %r5866, 2;
	xor.b32  	%r4197, %r4196, %r5866;
	shl.b32 	%r4198, %r5870, 4;
	shl.b32 	%r4199, %r4197, 1;
	xor.b32  	%r4200, %r4199, %r4198;
	xor.b32  	%r4201, %r4200, %r4197;
	xor.b32  	%r5869, %r4201, %r5870;
	add.s32 	%r4202, %r5871, %r5869;
	add.s32 	%r4203, %r4202, 1812185;
	cvt.rn.f32.u32 	%f2001, %r4203;
	fma.rn.f32 	%f2002, %f2001, 0f2F800000, 0f2F000000;
	shr.u32 	%r4204, %r4167, 2;
	xor.b32  	%r4205, %r4204, %r4167;
	shl.b32 	%r4206, %r5869, 4;
	shl.b32 	%r4207, %r4205, 1;
	xor.b32  	%r4208, %r4207, %r4206;
	xor.b32  	%r4209, %r4208, %r4205;
	xor.b32  	%r5868, %r4209, %r5869;
	add.s32 	%r4210, %r5871, %r5868;
	add.s32 	%r4211, %r4210, 2174622;
	cvt.rn.f32.u32 	%f2003, %r4211;
	fma.rn.f32 	%f2004, %f2003, 0f2F800000, 0f2F000000;
	mul.f32 	%f2005, %f2004, %f2004;
	fma.rn.f32 	%f2006, %f2002, %f2002, %f2005;
	sqrt.rn.f32 	%f2007, %f2006;
	setp.le.f32 	%p309, %f2007, 0f3F800000;
	add.f32 	%f2008, %f2000, 0f3F800000;
	selp.f32 	%f2009, %f2008, %f2000, %p309;
	shr.u32 	%r4212, %r4176, 2;
	xor.b32  	%r4213, %r4212, %r4176;
	shl.b32 	%r4214, %r5868, 4;
	shl.b32 	%r4215, %r4213, 1;
	xor.b32  	%r4216, %r4215, %r4214;
	xor.b32  	%r4217, %r4216, %r4213;
	xor.b32  	%r5867, %r4217, %r5868;
	add.s32 	%r4218, %r5871, %r5867;
	add.s32 	%r4219, %r4218, 2537059;
	cvt.rn.f32.u32 	%f2010, %r4219;
	fma.rn.f32 	%f2011, %f2010, 0f2F800000, 0f2F000000;
	shr.u32 	%r4220, %r4185, 2;
	xor.b32  	%r4221, %r4220, %r4185;
	shl.b32 	%r4222, %r5867, 4;
	shl.b32 	%r4223, %r4221, 1;
	xor.b32  	%r4224, %r4223, %r4222;
	xor.b32  	%r4225, %r4224, %r4221;
	xor.b32  	%r5866, %r4225, %r5867;
	add.s32 	%r5871, %r5871, 2899496;
	add.s32 	%r4226, %r5866, %r5871;
	cvt.rn.f32.u32 	%f2012, %r4226;
	fma.rn.f32 	%f2013, %f2012, 0f2F800000, 0f2F000000;
	mul.f32 	%f2014, %f2013, %f2013;
	fma.rn.f32 	%f2015, %f2011, %f2011, %f2014;
	sqrt.rn.f32 	%f2016, %f2015;
	setp.le.f32 	%p310, %f2016, 0f3F800000;
	add.f32 	%f2017, %f2009, 0f3F800000;
	selp.f32 	%f2839, %f2017, %f2009, %p310;
	add.s32 	%r5865, %r5865, 4;
	setp.ne.s32 	%p311, %r5865, %r546;
	@%p311 bra 	$L__BB5_221;
$L__BB5_222:
	@%p216 bra 	$L__BB5_226;
	setp.eq.s32 	%p313, %r545, 1;
	shr.u32 	%r4227, %r5870, 2;
	xor.b32  	%r4228, %r4227, %r5870;
	shl.b32 	%r4229, %r5866, 4;
	shl.b32 	%r4230, %r4228, 1;
	xor.b32  	%r4231, %r4230, %r4229;
	xor.b32  	%r4232, %r4231, %r4228;
	xor.b32  	%r816, %r4232, %r5866;
	add.s32 	%r4233, %r5871, %r816;
	add.s32 	%r4234, %r4233, 362437;
	cvt.rn.f32.u32 	%f2018, %r4234;
	fma.rn.f32 	%f2019, %f2018, 0f2F800000, 0f2F000000;
	shr.u32 	%r4235, %r5869, 2;
	xor.b32  	%r4236, %r4235, %r5869;
	shl.b32 	%r4237, %r816, 4;
	shl.b32 	%r4238, %r4236, 1;
	xor.b32  	%r4239, %r4238, %r4237;
	xor.b32  	%r4240, %r4239, %r4236;
	xor.b32  	%r817, %r4240, %r816;
	add.s32 	%r4241, %r5871, %r817;
	add.s32 	%r4242, %r4241, 724874;
	cvt.rn.f32.u32 	%f2020, %r4242;
	fma.rn.f32 	%f2021, %f2020, 0f2F800000, 0f2F000000;
	mul.f32 	%f2022, %f2021, %f2021;
	fma.rn.f32 	%f2023, %f2019, %f2019, %f2022;
	sqrt.rn.f32 	%f2024, %f2023;
	setp.le.f32 	%p314, %f2024, 0f3F800000;
	add.f32 	%f2025, %f2839, 0f3F800000;
	selp.f32 	%f2839, %f2025, %f2839, %p314;
	@%p313 bra 	$L__BB5_226;
	setp.eq.s32 	%p315, %r545, 2;
	shr.u32 	%r4243, %r5868, 2;
	xor.b32  	%r4244, %r4243, %r5868;
	shl.b32 	%r4245, %r817, 4;
	shl.b32 	%r4246, %r4244, 1;
	xor.b32  	%r4247, %r4246, %r4245;
	xor.b32  	%r4248, %r4247, %r4244;
	xor.b32  	%r4249, %r4248, %r817;
	add.s32 	%r4250, %r5871, %r4249;
	add.s32 	%r4251, %r4250, 1087311;
	cvt.rn.f32.u32 	%f2026, %r4251;
	fma.rn.f32 	%f2027, %f2026, 0f2F800000, 0f2F000000;
	shr.u32 	%r4252, %r5867, 2;
	xor.b32  	%r4253, %r4252, %r5867;
	shl.b32 	%r4254, %r4249, 4;
	shl.b32 	%r4255, %r4253, 1;
	xor.b32  	%r4256, %r4255, %r4254;
	xor.b32  	%r4257, %r4256, %r4253;
	xor.b32  	%r818, %r4257, %r4249;
	add.s32 	%r4258, %r5871, %r818;
	add.s32 	%r4259, %r4258, 1449748;
	cvt.rn.f32.u32 	%f2028, %r4259;
	fma.rn.f32 	%f2029, %f2028, 0f2F800000, 0f2F000000;
	mul.f32 	%f2030, %f2029, %f2029;
	fma.rn.f32 	%f2031, %f2027, %f2027, %f2030;
	sqrt.rn.f32 	%f2032, %f2031;
	setp.le.f32 	%p316, %f2032, 0f3F800000;
	add.f32 	%f2033, %f2839, 0f3F800000;
	selp.f32 	%f2839, %f2033, %f2839, %p316;
	@%p315 bra 	$L__BB5_226;
	shr.u32 	%r4260, %r5866, 2;
	xor.b32  	%r4261, %r4260, %r5866;
	shl.b32 	%r4262, %r818, 4;
	shl.b32 	%r4263, %r4261, 1;
	xor.b32  	%r4264, %r4263, %r4262;
	xor.b32  	%r4265, %r4264, %r4261;
	xor.b32  	%r4266, %r4265, %r818;
	add.s32 	%r4267, %r5871, %r4266;
	add.s32 	%r4268, %r4267, 1812185;
	cvt.rn.f32.u32 	%f2034, %r4268;
	fma.rn.f32 	%f2035, %f2034, 0f2F800000, 0f2F000000;
	shr.u32 	%r4269, %r816, 2;
	xor.b32  	%r4270, %r4269, %r816;
	shl.b32 	%r4271, %r4266, 4;
	shl.b32 	%r4272, %r4270, 1;
	xor.b32  	%r4273, %r4272, %r4271;
	xor.b32  	%r4274, %r4273, %r4270;
	xor.b32  	%r4275, %r4274, %r4266;
	add.s32 	%r4276, %r5871, %r4275;
	add.s32 	%r4277, %r4276, 2174622;
	cvt.rn.f32.u32 	%f2036, %r4277;
	fma.rn.f32 	%f2037, %f2036, 0f2F800000, 0f2F000000;
	mul.f32 	%f2038, %f2037, %f2037;
	fma.rn.f32 	%f2039, %f2035, %f2035, %f2038;
	sqrt.rn.f32 	%f2040, %f2039;
	setp.le.f32 	%p317, %f2040, 0f3F800000;
	add.f32 	%f2041, %f2839, 0f3F800000;
	selp.f32 	%f2839, %f2041, %f2839, %p317;
$L__BB5_226:
	mul.f32 	%f305, %f2839, 0f40800000;
	add.s32 	%r4280, %r548, 2560;
	xor.b32  	%r4281, %r4280, -1429050551;
	mul.lo.s32 	%r4282, %r4281, 1099087573;
	add.s32 	%r5879, %r4282, 5783321;
	xor.b32  	%r5882, %r4282, 362436069;
	add.s32 	%r5883, %r4282, 123456789;
	add.s32 	%r5884, %r4282, -638133224;
	mov.b32 	%r5881, -123459836;
	mov.b32 	%r5880, -589760388;
	mov.f32 	%f2843, 0f00000000;
	@%p210 bra 	$L__BB5_229;
	mov.b32 	%r5878, 0;
	mov.b32 	%r5881, -123459836;
	mov.b32 	%r5880, -589760388;
	mov.f32 	%f2843, 0f00000000;
$L__BB5_228:
	shr.u32 	%r4286, %r5883, 2;
	xor.b32  	%r4287, %r4286, %r5883;
	shl.b32 	%r4288, %r5879, 4;
	shl.b32 	%r4289, %r4287, 1;
	xor.b32  	%r4290, %r4289, %r4288;
	xor.b32  	%r4291, %r4290, %r4287;
	xor.b32  	%r4292, %r4291, %r5879;
	add.s32 	%r4293, %r5884, %r4292;
	add.s32 	%r4294, %r4293, 362437;
	cvt.rn.f32.u32 	%f2045, %r4294;
	fma.rn.f32 	%f2046, %f2045, 0f2F800000, 0f2F000000;
	shr.u32 	%r4295, %r5882, 2;
	xor.b32  	%r4296, %r4295, %r5882;
	shl.b32 	%r4297, %r4292, 4;
	shl.b32 	%r4298, %r4296, 1;
	xor.b32  	%r4299, %r4298, %r4297;
	xor.b32  	%r4300, %r4299, %r4296;
	xor.b32  	%r4301, %r4300, %r4292;
	add.s32 	%r4302, %r5884, %r4301;
	add.s32 	%r4303, %r4302, 724874;
	cvt.rn.f32.u32 	%f2047, %r4303;
	fma.rn.f32 	%f2048, %f2047, 0f2F800000, 0f2F000000;
	mul.f32 	%f2049, %f2048, %f2048;
	fma.rn.f32 	%f2050, %f2046, %f2046, %f2049;
	sqrt.rn.f32 	%f2051, %f2050;
	setp.le.f32 	%p319, %f2051, 0f3F800000;
	add.f32 	%f2052, %f2843, 0f3F800000;
	selp.f32 	%f2053, %f2052, %f2843, %p319;
	shr.u32 	%r4304, %r5881, 2;
	xor.b32  	%r4305, %r4304, %r5881;
	shl.b32 	%r4306, %r4301, 4;
	shl.b32 	%r4307, %r4305, 1;
	xor.b32  	%r4308, %r4307, %r4306;
	xor.b32  	%r4309, %r4308, %r4305;
	xor.b32  	%r4310, %r4309, %r4301;
	add.s32 	%r4311, %r5884, %r4310;
	add.s32 	%r4312, %r4311, 1087311;
	cvt.rn.f32.u32 	%f2054, %r4312;
	fma.rn.f32 	%f2055, %f2054, 0f2F800000, 0f2F000000;
	shr.u32 	%r4313, %r5880, 2;
	xor.b32  	%r4314, %r4313, %r5880;
	shl.b32 	%r4315, %r4310, 4;
	shl.b32 	%r4316, %r4314, 1;
	xor.b32  	%r4317, %r4316, %r4315;
	xor.b32  	%r4318, %r4317, %r4314;
	xor.b32  	%r5883, %r4318, %r4310;
	add.s32 	%r4319, %r5884, %r5883;
	add.s32 	%r4320, %r4319, 1449748;
	cvt.rn.f32.u32 	%f2056, %r4320;
	fma.rn.f32 	%f2057, %f2056, 0f2F800000, 0f2F000000;
	mul.f32 	%f2058, %f2057, %f2057;
	fma.rn.f32 	%f2059, %f2055, %f2055, %f2058;
	sqrt.rn.f32 	%f2060, %f2059;
	setp.le.f32 	%p320, %f2060, 0f3F800000;
	add.f32 	%f2061, %f2053, 0f3F800000;
	selp.f32 	%f2062, %f2061, %f2053, %p320;
	shr.u32 	%r4321, %r5879, 2;
	xor.b32  	%r4322, %r4321, %r5879;
	shl.b32 	%r4323, %r5883, 4;
	shl.b32 	%r4324, %r4322, 1;
	xor.b32  	%r4325, %r4324, %r4323;
	xor.b32  	%r4326, %r4325, %r4322;
	xor.b32  	%r5882, %r4326, %r5883;
	add.s32 	%r4327, %r5884, %r5882;
	add.s32 	%r4328, %r4327, 1812185;
	cvt.rn.f32.u32 	%f2063, %r4328;
	fma.rn.f32 	%f2064, %f2063, 0f2F800000, 0f2F000000;
	shr.u32 	%r4329, %r4292, 2;
	xor.b32  	%r4330, %r4329, %r4292;
	shl.b32 	%r4331, %r5882, 4;
	shl.b32 	%r4332, %r4330, 1;
	xor.b32  	%r4333, %r4332, %r4331;
	xor.b32  	%r4334, %r4333, %r4330;
	xor.b32  	%r5881, %r4334, %r5882;
	add.s32 	%r4335, %r5884, %r5881;
	add.s32 	%r4336, %r4335, 2174622;
	cvt.rn.f32.u32 	%f2065, %r4336;
	fma.rn.f32 	%f2066, %f2065, 0f2F800000, 0f2F000000;
	mul.f32 	%f2067, %f2066, %f2066;
	fma.rn.f32 	%f2068, %f2064, %f2064, %f2067;
	sqrt.rn.f32 	%f2069, %f2068;
	setp.le.f32 	%p321, %f2069, 0f3F800000;
	add.f32 	%f2070, %f2062, 0f3F800000;
	selp.f32 	%f2071, %f2070, %f2062, %p321;
	shr.u32 	%r4337, %r4301, 2;
	xor.b32  	%r4338, %r4337, %r4301;
	shl.b32 	%r4339, %r5881, 4;
	shl.b32 	%r4340, %r4338, 1;
	xor.b32  	%r4341, %r4340, %r4339;
	xor.b32  	%r4342, %r4341, %r4338;
	xor.b32  	%r5880, %r4342, %r5881;
	add.s32 	%r4343, %r5884, %r5880;
	add.s32 	%r4344, %r4343, 2537059;
	cvt.rn.f32.u32 	%f2072, %r4344;
	fma.rn.f32 	%f2073, %f2072, 0f2F800000, 0f2F000000;
	shr.u32 	%r4345, %r4310, 2;
	xor.b32  	%r4346, %r4345, %r4310;
	shl.b32 	%r4347, %r5880, 4;
	shl.b32 	%r4348, %r4346, 1;
	xor.b32  	%r4349, %r4348, %r4347;
	xor.b32  	%r4350, %r4349, %r4346;
	xor.b32  	%r5879, %r4350, %r5880;
	add.s32 	%r5884, %r5884, 2899496;
	add.s32 	%r4351, %r5879, %r5884;
	cvt.rn.f32.u32 	%f2074, %r4351;
	fma.rn.f32 	%f2075, %f2074, 0f2F800000, 0f2F000000;
	mul.f32 	%f2076, %f2075, %f2075;
	fma.rn.f32 	%f2077, %f2073, %f2073, %f2076;
	sqrt.rn.f32 	%f2078, %f2077;
	setp.le.f32 	%p322, %f2078, 0f3F800000;
	add.f32 	%f2079, %f2071, 0f3F800000;
	selp.f32 	%f2843, %f2079, %f2071, %p322;
	add.s32 	%r5878, %r5878, 4;
	setp.ne.s32 	%p323, %r5878, %r546;
	@%p323 bra 	$L__BB5_228;
$L__BB5_229:
	@%p216 bra 	$L__BB5_233;
	setp.eq.s32 	%p325, %r545, 1;
	shr.u32 	%r4352, %r5883, 2;
	xor.b32  	%r4353, %r4352, %r5883;
	shl.b32 	%r4354, %r5879, 4;
	shl.b32 	%r4355, %r4353, 1;
	xor.b32  	%r4356, %r4355, %r4354;
	xor.b32  	%r4357, %r4356, %r4353;
	xor.b32  	%r843, %r4357, %r5879;
	add.s32 	%r4358, %r5884, %r843;
	add.s32 	%r4359, %r4358, 362437;
	cvt.rn.f32.u32 	%f2080, %r4359;
	fma.rn.f32 	%f2081, %f2080, 0f2F800000, 0f2F000000;
	shr.u32 	%r4360, %r5882, 2;
	xor.b32  	%r4361, %r4360, %r5882;
	shl.b32 	%r4362, %r843, 4;
	shl.b32 	%r4363, %r4361, 1;
	xor.b32  	%r4364, %r4363, %r4362;
	xor.b32  	%r4365, %r4364, %r4361;
	xor.b32  	%r844, %r4365, %r843;
	add.s32 	%r4366, %r5884, %r844;
	add.s32 	%r4367, %r4366, 724874;
	cvt.rn.f32.u32 	%f2082, %r4367;
	fma.rn.f32 	%f2083, %f2082, 0f2F800000, 0f2F000000;
	mul.f32 	%f2084, %f2083, %f2083;
	fma.rn.f32 	%f2085, %f2081, %f2081, %f2084;
	sqrt.rn.f32 	%f2086, %f2085;
	setp.le.f32 	%p326, %f2086, 0f3F800000;
	add.f32 	%f2087, %f2843, 0f3F800000;
	selp.f32 	%f2843, %f2087, %f2843, %p326;
	@%p325 bra 	$L__BB5_233;
	setp.eq.s32 	%p327, %r545, 2;
	shr.u32 	%r4368, %r5881, 2;
	xor.b32  	%r4369, %r4368, %r5881;
	shl.b32 	%r4370, %r844, 4;
	shl.b32 	%r4371, %r4369, 1;
	xor.b32  	%r4372, %r4371, %r4370;
	xor.b32  	%r4373, %r4372, %r4369;
	xor.b32  	%r4374, %r4373, %r844;
	add.s32 	%r4375, %r5884, %r4374;
	add.s32 	%r4376, %r4375, 1087311;
	cvt.rn.f32.u32 	%f2088, %r4376;
	fma.rn.f32 	%f2089, %f2088, 0f2F800000, 0f2F000000;
	shr.u32 	%r4377, %r5880, 2;
	xor.b32  	%r4378, %r4377, %r5880;
	shl.b32 	%r4379, %r4374, 4;
	shl.b32 	%r4380, %r4378, 1;
	xor.b32  	%r4381, %r4380, %r4379;
	xor.b32  	%r4382, %r4381, %r4378;
	xor.b32  	%r845, %r4382, %r4374;
	add.s32 	%r4383, %r5884, %r845;
	add.s32 	%r4384, %r4383, 1449748;
	cvt.rn.f32.u32 	%f2090, %r4384;
	fma.rn.f32 	%f2091, %f2090, 0f2F800000, 0f2F000000;
	mul.f32 	%f2092, %f2091, %f2091;
	fma.rn.f32 	%f2093, %f2089, %f2089, %f2092;
	sqrt.rn.f32 	%f2094, %f2093;
	setp.le.f32 	%p328, %f2094, 0f3F800000;
	add.f32 	%f2095, %f2843, 0f3F800000;
	selp.f32 	%f2843, %f2095, %f2843, %p328;
	@%p327 bra 	$L__BB5_233;
	shr.u32 	%r4385, %r5879, 2;
	xor.b32  	%r4386, %r4385, %r5879;
	shl.b32 	%r4387, %r845, 4;
	shl.b32 	%r4388, %r4386, 1;
	xor.b32  	%r4389, %r4388, %r4387;
	xor.b32  	%r4390, %r4389, %r4386;
	xor.b32  	%r4391, %r4390, %r845;
	add.s32 	%r4392, %r5884, %r4391;
	add.s32 	%r4393, %r4392, 1812185;
	cvt.rn.f32.u32 	%f2096, %r4393;
	fma.rn.f32 	%f2097, %f2096, 0f2F800000, 0f2F000000;
	shr.u32 	%r4394, %r843, 2;
	xor.b32  	%r4395, %r4394, %r843;
	shl.b32 	%r4396, %r4391, 4;
	shl.b32 	%r4397, %r4395, 1;
	xor.b32  	%r4398, %r4397, %r4396;
	xor.b32  	%r4399, %r4398, %r4395;
	xor.b32  	%r4400, %r4399, %r4391;
	add.s32 	%r4401, %r5884, %r4400;
	add.s32 	%r4402, %r4401, 2174622;
	cvt.rn.f32.u32 	%f2098, %r4402;
	fma.rn.f32 	%f2099, %f2098, 0f2F800000, 0f2F000000;
	mul.f32 	%f2100, %f2099, %f2099;
	fma.rn.f32 	%f2101, %f2097, %f2097, %f2100;
	sqrt.rn.f32 	%f2102, %f2101;
	setp.le.f32 	%p329, %f2102, 0f3F800000;
	add.f32 	%f2103, %f2843, 0f3F800000;
	selp.f32 	%f2843, %f2103, %f2843, %p329;
$L__BB5_233:
	mul.f32 	%f314, %f2843, 0f40800000;
	add.s32 	%r4405, %r548, 2816;
	xor.b32  	%r4406, %r4405, -1429050551;
	mul.lo.s32 	%r4407, %r4406, 1099087573;
	add.s32 	%r5892, %r4407, 5783321;
	xor.b32  	%r5895, %r4407, 362436069;
	add.s32 	%r5896, %r4407, 123456789;
	add.s32 	%r5897, %r4407, -638133224;
	mov.b32 	%r5894, -123459836;
	mov.b32 	%r5893, -589760388;
	mov.f32 	%f2847, 0f00000000;
	@%p210 bra 	$L__BB5_236;
	mov.b32 	%r5891, 0;
	mov.b32 	%r5894, -123459836;
	mov.b32 	%r5893, -589760388;
	mov.f32 	%f2847, 0f00000000;
$L__BB5_235:
	shr.u32 	%r4411, %r5896, 2;
	xor.b32  	%r4412, %r4411, %r5896;
	shl.b32 	%r4413, %r5892, 4;
	shl.b32 	%r4414, %r4412, 1;
	xor.b32  	%r4415, %r4414, %r4413;
	xor.b32  	%r4416, %r4415, %r4412;
	xor.b32  	%r4417, %r4416, %r5892;
	add.s32 	%r4418, %r5897, %r4417;
	add.s32 	%r4419, %r4418, 362437;
	cvt.rn.f32.u32 	%f2107, %r4419;
	fma.rn.f32 	%f2108, %f2107, 0f2F800000, 0f2F000000;
	shr.u32 	%r4420, %r5895, 2;
	xor.b32  	%r4421, %r4420, %r5895;
	shl.b32 	%r4422, %r4417, 4;
	shl.b32 	%r4423, %r4421, 1;
	xor.b32  	%r4424, %r4423, %r4422;
	xor.b32  	%r4425, %r4424, %r4421;
	xor.b32  	%r4426, %r4425, %r4417;
	add.s32 	%r4427, %r5897, %r4426;
	add.s32 	%r4428, %r4427, 724874;
	cvt.rn.f32.u32 	%f2109, %r4428;
	fma.rn.f32 	%f2110, %f2109, 0f2F800000, 0f2F000000;
	mul.f32 	%f2111, %f2110, %f2110;
	fma.rn.f32 	%f2112, %f2108, %f2108, %f2111;
	sqrt.rn.f32 	%f2113, %f2112;
	setp.le.f32 	%p331, %f2113, 0f3F800000;
	add.f32 	%f2114, %f2847, 0f3F800000;
	selp.f32 	%f2115, %f2114, %f2847, %p331;
	shr.u32 	%r4429, %r5894, 2;
	xor.b32  	%r4430, %r4429, %r5894;
	shl.b32 	%r4431, %r4426, 4;
	shl.b32 	%r4432, %r4430, 1;
	xor.b32  	%r4433, %r4432, %r4431;
	xor.b32  	%r4434, %r4433, %r4430;
	xor.b32  	%r4435, %r4434, %r4426;
	add.s32 	%r4436, %r5897, %r4435;
	add.s32 	%r4437, %r4436, 1087311;
	cvt.rn.f32.u32 	%f2116, %r4437;
	fma.rn.f32 	%f2117, %f2116, 0f2F800000, 0f2F000000;
	shr.u32 	%r4438, %r5893, 2;
	xor.b32  	%r4439, %r4438, %r5893;
	shl.b32 	%r4440, %r4435, 4;
	shl.b32 	%r4441, %r4439, 1;
	xor.b32  	%r4442, %r4441, %r4440;
	xor.b32  	%r4443, %r4442, %r4439;
	xor.b32  	%r5896, %r4443, %r4435;
	add.s32 	%r4444, %r5897, %r5896;
	add.s32 	%r4445, %r4444, 1449748;
	cvt.rn.f32.u32 	%f2118, %r4445;
	fma.rn.f32 	%f2119, %f2118, 0f2F800000, 0f2F000000;
	mul.f32 	%f2120, %f2119, %f2119;
	fma.rn.f32 	%f2121, %f2117, %f2117, %f2120;
	sqrt.rn.f32 	%f2122, %f2121;
	setp.le.f32 	%p332, %f2122, 0f3F800000;
	add.f32 	%f2123, %f2115, 0f3F800000;
	selp.f32 	%f2124, %f2123, %f2115, %p332;
	shr.u32 	%r4446, %r5892, 2;
	xor.b32  	%r4447, %r4446, %r5892;
	shl.b32 	%r4448, %r5896, 4;
	shl.b32 	%r4449, %r4447, 1;
	xor.b32  	%r4450, %r4449, %r4448;
	xor.b32  	%r4451, %r4450, %r4447;
	xor.b32  	%r5895, %r4451, %r5896;
	add.s32 	%r4452, %r5897, %r5895;
	add.s32 	%r4453, %r4452, 1812185;
	cvt.rn.f32.u32 	%f2125, %r4453;
	fma.rn.f32 	%f2126, %f2125, 0f2F800000, 0f2F000000;
	shr.u32 	%r4454, %r4417, 2;
	xor.b32  	%r4455, %r4454, %r4417;
	shl.b32 	%r4456, %r5895, 4;
	shl.b32 	%r4457, %r4455, 1;
	xor.b32  	%r4458, %r4457, %r4456;
	xor.b32  	%r4459, %r4458, %r4455;
	xor.b32  	%r5894, %r4459, %r5895;
	add.s32 	%r4460, %r5897, %r5894;
	add.s32 	%r4461, %r4460, 2174622;
	cvt.rn.f32.u32 	%f2127, %r4461;
	fma.rn.f32 	%f2128, %f2127, 0f2F800000, 0f2F000000;
	mul.f32 	%f2129, %f2128, %f2128;
	fma.rn.f32 	%f2130, %f2126, %f2126, %f2129;
	sqrt.rn.f32 	%f2131, %f2130;
	setp.le.f32 	%p333, %f2131, 0f3F800000;
	add.f32 	%f2132, %f2124, 0f3F800000;
	selp.f32 	%f2133, %f2132, %f2124, %p333;
	shr.u32 	%r4462, %r4426, 2;
	xor.b32  	%r4463, %r4462, %r4426;
	shl.b32 	%r4464, %r5894, 4;
	shl.b32 	%r4465, %r4463, 1;
	xor.b32  	%r4466, %r4465, %r4464;
	xor.b32  	%r4467, %r4466, %r4463;
	xor.b32  	%r5893, %r4467, %r5894;
	add.s32 	%r4468, %r5897, %r5893;
	add.s32 	%r4469, %r4468, 2537059;
	cvt.rn.f32.u32 	%f2134, %r4469;
	fma.rn.f32 	%f2135, %f2134, 0f2F800000, 0f2F000000;
	shr.u32 	%r4470, %r4435, 2;
	xor.b32  	%r4471, %r4470, %r4435;
	shl.b32 	%r4472, %r5893, 4;
	shl.b32 	%r4473, %r4471, 1;
	xor.b32  	%r4474, %r4473, %r4472;
	xor.b32  	%r4475, %r4474, %r4471;
	xor.b32  	%r5892, %r4475, %r5893;
	add.s32 	%r5897, %r5897, 2899496;
	add.s32 	%r4476, %r5892, %r5897;
	cvt.rn.f32.u32 	%f2136, %r4476;
	fma.rn.f32 	%f2137, %f2136, 0f2F800000, 0f2F000000;
	mul.f32 	%f2138, %f2137, %f2137;
	fma.rn.f32 	%f2139, %f2135, %f2135, %f2138;
	sqrt.rn.f32 	%f2140, %f2139;
	setp.le.f32 	%p334, %f2140, 0f3F800000;
	add.f32 	%f2141, %f2133, 0f3F800000;
	selp.f32 	%f2847, %f2141, %f2133, %p334;
	add.s32 	%r5891, %r5891, 4;
	setp.ne.s32 	%p335, %r5891, %r546;
	@%p335 bra 	$L__BB5_235;
$L__BB5_236:
	@%p216 bra 	$L__BB5_240;
	setp.eq.s32 	%p337, %r545, 1;
	shr.u32 	%r4477, %r5896, 2;
	xor.b32  	%r4478, %r4477, %r5896;
	shl.b32 	%r4479, %r5892, 4;
	shl.b32 	%r4480, %r4478, 1;
	xor.b32  	%r4481, %r4480, %r4479;
	xor.b32  	%r4482, %r4481, %r4478;
	xor.b32  	%r870, %r4482, %r5892;
	add.s32 	%r4483, %r5897, %r870;
	add.s32 	%r4484, %r4483, 362437;
	cvt.rn.f32.u32 	%f2142, %r4484;
	fma.rn.f32 	%f2143, %f2142, 0f2F800000, 0f2F000000;
	shr.u32 	%r4485, %r5895, 2;
	xor.b32  	%r4486, %r4485, %r5895;
	shl.b32 	%r4487, %r870, 4;
	shl.b32 	%r4488, %r4486, 1;
	xor.b32  	%r4489, %r4488, %r4487;
	xor.b32  	%r4490, %r4489, %r4486;
	xor.b32  	%r871, %r4490, %r870;
	add.s32 	%r4491, %r5897, %r871;
	add.s32 	%r4492, %r4491, 724874;
	cvt.rn.f32.u32 	%f2144, %r4492;
	fma.rn.f32 	%f2145, %f2144, 0f2F800000, 0f2F000000;
	mul.f32 	%f2146, %f2145, %f2145;
	fma.rn.f32 	%f2147, %f2143, %f2143, %f2146;
	sqrt.rn.f32 	%f2148, %f2147;
	setp.le.f32 	%p338, %f2148, 0f3F800000;
	add.f32 	%f2149, %f2847, 0f3F800000;
	selp.f32 	%f2847, %f2149, %f2847, %p338;
	@%p337 bra 	$L__BB5_240;
	setp.eq.s32 	%p339, %r545, 2;
	shr.u32 	%r4493, %r5894, 2;
	xor.b32  	%r4494, %r4493, %r5894;
	shl.b32 	%r4495, %r871, 4;
	shl.b32 	%r4496, %r4494, 1;
	xor.b32  	%r4497, %r4496, %r4495;
	xor.b32  	%r4498, %r4497, %r4494;
	xor.b32  	%r4499, %r4498, %r871;
	add.s32 	%r4500, %r5897, %r4499;
	add.s32 	%r4501, %r4500, 1087311;
	cvt.rn.f32.u32 	%f2150, %r4501;
	fma.rn.f32 	%f2151, %f2150, 0f2F800000, 0f2F000000;
	shr.u32 	%r4502, %r5893, 2;
	xor.b32  	%r4503, %r4502, %r5893;
	shl.b32 	%r4504, %r4499, 4;
	shl.b32 	%r4505, %r4503, 1;
	xor.b32  	%r4506, %r4505, %r4504;
	xor.b32  	%r4507, %r4506, %r4503;
	xor.b32  	%r872, %r4507, %r4499;
	add.s32 	%r4508, %r5897, %r872;
	add.s32 	%r4509, %r4508, 1449748;
	cvt.rn.f32.u32 	%f2152, %r4509;
	fma.rn.f32 	%f2153, %f2152, 0f2F800000, 0f2F000000;
	mul.f32 	%f2154, %f2153, %f2153;
	fma.rn.f32 	%f2155, %f2151, %f2151, %f2154;
	sqrt.rn.f32 	%f2156, %f2155;
	setp.le.f32 	%p340, %f2156, 0f3F800000;
	add.f32 	%f2157, %f2847, 0f3F800000;
	selp.f32 	%f2847, %f2157, %f2847, %p340;
	@%p339 bra 	$L__BB5_240;
	shr.u32 	%r4510, %r5892, 2;
	xor.b32  	%r4511, %r4510, %r5892;
	shl.b32 	%r4512, %r872, 4;
	shl.b32 	%r4513, %r4511, 1;
	xor.b32  	%r4514, %r4513, %r4512;
	xor.b32  	%r4515, %r4514, %r4511;
	xor.b32  	%r4516, %r4515, %r872;
	add.s32 	%r4517, %r5897, %r4516;
	add.s32 	%r4518, %r4517, 1812185;
	cvt.rn.f32.u32 	%f2158, %r4518;
	fma.rn.f32 	%f2159, %f2158, 0f2F800000, 0f2F000000;
	shr.u32 	%r4519, %r870, 2;
	xor.b32  	%r4520, %r4519, %r870;
	shl.b32 	%r4521, %r4516, 4;
	shl.b32 	%r4522, %r4520, 1;
	xor.b32  	%r4523, %r4522, %r4521;
	xor.b32  	%r4524, %r4523, %r4520;
	xor.b32  	%r4525, %r4524, %r4516;
	add.s32 	%r4526, %r5897, %r4525;
	add.s32 	%r4527, %r4526, 2174622;
	cvt.rn.f32.u32 	%f2160, %r4527;
	fma.rn.f32 	%f2161, %f2160, 0f2F800000, 0f2F000000;
	mul.f32 	%f2162, %f2161, %f2161;
	fma.rn.f32 	%f2163, %f2159, %f2159, %f2162;
	sqrt.rn.f32 	%f2164, %f2163;
	setp.le.f32 	%p341, %f2164, 0f3F800000;
	add.f32 	%f2165, %f2847, 0f3F800000;
	selp.f32 	%f2847, %f2165, %f2847, %p341;
$L__BB5_240:
	mul.f32 	%f323, %f2847, 0f40800000;
	add.s32 	%r4530, %r548, 3072;
	xor.b32  	%r4531, %r4530, -1429050551;
	mul.lo.s32 	%r4532, %r4531, 1099087573;
	add.s32 	%r5905, %r4532, 5783321;
	xor.b32  	%r5908, %r4532, 362436069;
	add.s32 	%r5909, %r4532, 123456789;
	add.s32 	%r5910, %r4532, -638133224;
	mov.b32 	%r5907, -123459836;
	mov.b32 	%r5906, -589760388;
	mov.f32 	%f2851, 0f00000000;
	@%p210 bra 	$L__BB5_243;
	mov.b32 	%r5904, 0;
	mov.b32 	%r5907, -123459836;
	mov.b32 	%r5906, -589760388;
	mov.f32 	%f2851, 0f00000000;
$L__BB5_242:
	shr.u32 	%r4536, %r5909, 2;
	xor.b32  	%r4537, %r4536, %r5909;
	shl.b32 	%r4538, %r5905, 4;
	shl.b32 	%r4539, %r4537, 1;
	xor.b32  	%r4540, %r4539, %r4538;
	xor.b32  	%r4541, %r4540, %r4537;
	xor.b32  	%r4542, %r4541, %r5905;
	add.s32 	%r4543, %r5910, %r4542;
	add.s32 	%r4544, %r4543, 362437;
	cvt.rn.f32.u32 	%f2169, %r4544;
	fma.rn.f32 	%f2170, %f2169, 0f2F800000, 0f2F000000;
	shr.u32 	%r4545, %r5908, 2;
	xor.b32  	%r4546, %r4545, %r5908;
	shl.b32 	%r4547, %r4542, 4;
	shl.b32 	%r4548, %r4546, 1;
	xor.b32  	%r4549, %r4548, %r4547;
	xor.b32  	%r4550, %r4549, %r4546;
	xor.b32  	%r4551, %r4550, %r4542;
	add.s32 	%r4552, %r5910, %r4551;
	add.s32 	%r4553, %r4552, 724874;
	cvt.rn.f32.u32 	%f2171, %r4553;
	fma.rn.f32 	%f2172, %f2171, 0f2F800000, 0f2F000000;
	mul.f32 	%f2173, %f2172, %f2172;
	fma.rn.f32 	%f2174, %f2170, %f2170, %f2173;
	sqrt.rn.f32 	%f2175, %f2174;
	setp.le.f32 	%p343, %f2175, 0f3F800000;
	add.f32 	%f2176, %f2851, 0f3F800000;
	selp.f32 	%f2177, %f2176, %f2851, %p343;
	shr.u32 	%r4554, %r5907, 2;
	xor.b32  	%r4555, %r4554, %r5907;
	shl.b32 	%r4556, %r4551, 4;
	shl.b32 	%r4557, %r4555, 1;
	xor.b32  	%r4558, %r4557, %r4556;
	xor.b32  	%r4559, %r4558, %r4555;
	xor.b32  	%r4560, %r4559, %r4551;
	add.s32 	%r4561, %r5910, %r4560;
	add.s32 	%r4562, %r4561, 1087311;
	cvt.rn.f32.u32 	%f2178, %r4562;
	fma.rn.f32 	%f2179, %f2178, 0f2F800000, 0f2F000000;
	shr.u32 	%r4563, %r5906, 2;
	xor.b32  	%r4564, %r4563, %r5906;
	shl.b32 	%r4565, %r4560, 4;
	shl.b32 	%r4566, %r4564, 1;
	xor.b32  	%r4567, %r4566, %r4565;
	xor.b32  	%r4568, %r4567, %r4564;
	xor.b32  	%r5909, %r4568, %r4560;
	add.s32 	%r4569, %r5910, %r5909;
	add.s32 	%r4570, %r4569, 1449748;
	cvt.rn.f32.u32 	%f2180, %r4570;
	fma.rn.f32 	%f2181, %f2180, 0f2F800000, 0f2F000000;
	mul.f32 	%f2182, %f2181, %f2181;
	fma.rn.f32 	%f2183, %f2179, %f2179, %f2182;
	sqrt.rn.f32 	%f2184, %f2183;
	setp.le.f32 	%p344, %f2184, 0f3F800000;
	add.f32 	%f2185, %f2177, 0f3F800000;
	selp.f32 	%f2186, %f2185, %f2177, %p344;
	shr.u32 	%r4571, %r5905, 2;
	xor.b32  	%r4572, %r4571, %r5905;
	shl.b32 	%r4573, %r5909, 4;
	shl.b32 	%r4574, %r4572, 1;
	xor.b32  	%r4575, %r4574, %r4573;
	xor.b32  	%r4576, %r4575, %r4572;
	xor.b32  	%r5908, %r4576, %r5909;
	add.s32 	%r4577, %r5910, %r5908;
	add.s32 	%r4578, %r4577, 1812185;
	cvt.rn.f32.u32 	%f2187, %r4578;
	fma.rn.f32 	%f2188, %f2187, 0f2F800000, 0f2F000000;
	shr.u32 	%r4579, %r4542, 2;
	xor.b32  	%r4580, %r4579, %r4542;
	shl.b32 	%r4581, %r5908, 4;
	shl.b32 	%r4582, %r4580, 1;
	xor.b32  	%r4583, %r4582, %r4581;
	xor.b32  	%r4584, %r4583, %r4580;
	xor.b32  	%r5907, %r4584, %r5908;
	add.s32 	%r4585, %r5910, %r5907;
	add.s32 	%r4586, %r4585, 2174622;
	cvt.rn.f32.u32 	%f2189, %r4586;
	fma.rn.f32 	%f2190, %f2189, 0f2F800000, 0f2F000000;
	mul.f32 	%f2191, %f2190, %f2190;
	fma.rn.f32 	%f2192, %f2188, %f2188, %f2191;
	sqrt.rn.f32 	%f2193, %f2192;
	setp.le.f32 	%p345, %f2193, 0f3F800000;
	add.f32 	%f2194, %f2186, 0f3F800000;
	selp.f32 	%f2195, %f2194, %f2186, %p345;
	shr.u32 	%r4587, %r4551, 2;
	xor.b32  	%r4588, %r4587, %r4551;
	shl.b32 	%r4589, %r5907, 4;
	shl.b32 	%r4590, %r4588, 1;
	xor.b32  	%r4591, %r4590, %r4589;
	xor.b32  	%r4592, %r4591, %r4588;
	xor.b32  	%r5906, %r4592, %r5907;
	add.s32 	%r4593, %r5910, %r5906;
	add.s32 	%r4594, %r4593, 2537059;
	cvt.rn.f32.u32 	%f2196, %r4594;
	fma.rn.f32 	%f2197, %f2196, 0f2F800000, 0f2F000000;
	shr.u32 	%r4595, %r4560, 2;
	xor.b32  	%r4596, %r4595, %r4560;
	shl.b32 	%r4597, %r5906, 4;
	shl.b32 	%r4598, %r4596, 1;
	xor.b32  	%r4599, %r4598, %r4597;
	xor.b32  	%r4600, %r4599, %r4596;
	xor.b32  	%r5905, %r4600, %r5906;
	add.s32 	%r5910, %r5910, 2899496;
	add.s32 	%r4601, %r5905, %r5910;
	cvt.rn.f32.u32 	%f2198, %r4601;
	fma.rn.f32 	%f2199, %f2198, 0f2F800000, 0f2F000000;
	mul.f32 	%f2200, %f2199, %f2199;
	fma.rn.f32 	%f2201, %f2197, %f2197, %f2200;
	sqrt.rn.f32 	%f2202, %f2201;
	setp.le.f32 	%p346, %f2202, 0f3F800000;
	add.f32 	%f2203, %f2195, 0f3F800000;
	selp.f32 	%f2851, %f2203, %f2195, %p346;
	add.s32 	%r5904, %r5904, 4;
	setp.ne.s32 	%p347, %r5904, %r546;
	@%p347 bra 	$L__BB5_242;
$L__BB5_243:
	@%p216 bra 	$L__BB5_247;
	setp.eq.s32 	%p349, %r545, 1;
	shr.u32 	%r4602, %r5909, 2;
	xor.b32  	%r4603, %r4602, %r5909;
	shl.b32 	%r4604, %r5905, 4;
	shl.b32 	%r4605, %r4603, 1;
	xor.b32  	%r4606, %r4605, %r4604;
	xor.b32  	%r4607, %r4606, %r4603;
	xor.b32  	%r897, %r4607, %r5905;
	add.s32 	%r4608, %r5910, %r897;
	add.s32 	%r4609, %r4608, 362437;
	cvt.rn.f32.u32 	%f2204, %r4609;
	fma.rn.f32 	%f2205, %f2204, 0f2F800000, 0f2F000000;
	shr.u32 	%r4610, %r5908, 2;
	xor.b32  	%r4611, %r4610, %r5908;
	shl.b32 	%r4612, %r897, 4;
	shl.b32 	%r4613, %r4611, 1;
	xor.b32  	%r4614, %r4613, %r4612;
	xor.b32  	%r4615, %r4614, %r4611;
	xor.b32  	%r898, %r4615, %r897;
	add.s32 	%r4616, %r5910, %r898;
	add.s32 	%r4617, %r4616, 724874;
	cvt.rn.f32.u32 	%f2206, %r4617;
	fma.rn.f32 	%f2207, %f2206, 0f2F800000, 0f2F000000;
	mul.f32 	%f2208, %f2207, %f2207;
	fma.rn.f32 	%f2209, %f2205, %f2205, %f2208;
	sqrt.rn.f32 	%f2210, %f2209;
	setp.le.f32 	%p350, %f2210, 0f3F800000;
	add.f32 	%f2211, %f2851, 0f3F800000;
	selp.f32 	%f2851, %f2211, %f2851, %p350;
	@%p349 bra 	$L__BB5_247;
	setp.eq.s32 	%p351, %r545, 2;
	shr.u32 	%r4618, %r5907, 2;
	xor.b32  	%r4619, %r4618, %r5907;
	shl.b32 	%r4620, %r898, 4;
	shl.b32 	%r4621, %r4619, 1;
	xor.b32  	%r4622, %r4621, %r4620;
	xor.b32  	%r4623, %r4622, %r4619;
	xor.b32  	%r4624, %r4623, %r898;
	add.s32 	%r4625, %r5910, %r4624;
	add.s32 	%r4626, %r4625, 1087311;
	cvt.rn.f32.u32 	%f2212, %r4626;
	fma.rn.f32 	%f2213, %f2212, 0f2F800000, 0f2F000000;
	shr.u32 	%r4627, %r5906, 2;
	xor.b32  	%r4628, %r4627, %r5906;
	shl.b32 	%r4629, %r4624, 4;
	shl.b32 	%r4630, %r4628, 1;
	xor.b32  	%r4631, %r4630, %r4629;
	xor.b32  	%r4632, %r4631, %r4628;
	xor.b32  	%r899, %r4632, %r4624;
	add.s32 	%r4633, %r5910, %r899;
	add.s32 	%r4634, %r4633, 1449748;
	cvt.rn.f32.u32 	%f2214, %r4634;
	fma.rn.f32 	%f2215, %f2214, 0f2F800000, 0f2F000000;
	mul.f32 	%f2216, %f2215, %f2215;
	fma.rn.f32 	%f2217, %f2213, %f2213, %f2216;
	sqrt.rn.f32 	%f2218, %f2217;
	setp.le.f32 	%p352, %f2218, 0f3F800000;
	add.f32 	%f2219, %f2851, 0f3F800000;
	selp.f32 	%f2851, %f2219, %f2851, %p352;
	@%p351 bra 	$L__BB5_247;
	shr.u32 	%r4635, %r5905, 2;
	xor.b32  	%r4636, %r4635, %r5905;
	shl.b32 	%r4637, %r899, 4;
	shl.b32 	%r4638, %r4636, 1;
	xor.b32  	%r4639, %r4638, %r4637;
	xor.b32  	%r4640, %r4639, %r4636;
	xor.b32  	%r4641, %r4640, %r899;
	add.s32 	%r4642, %r5910, %r4641;
	add.s32 	%r4643, %r4642, 1812185;
	cvt.rn.f32.u32 	%f2220, %r4643;
	fma.rn.f32 	%f2221, %f2220, 0f2F800000, 0f2F000000;
	shr.u32 	%r4644, %r897, 2;
	xor.b32  	%r4645, %r4644, %r897;
	shl.b32 	%r4646, %r4641, 4;
	shl.b32 	%r4647, %r4645, 1;
	xor.b32  	%r4648, %r4647, %r4646;
	xor.b32  	%r4649, %r4648, %r4645;
	xor.b32  	%r4650, %r4649, %r4641;
	add.s32 	%r4651, %r5910, %r4650;
	add.s32 	%r4652, %r4651, 2174622;
	cvt.rn.f32.u32 	%f2222, %r4652;
	fma.rn.f32 	%f2223, %f2222, 0f2F800000, 0f2F000000;
	mul.f32 	%f2224, %f2223, %f2223;
	fma.rn.f32 	%f2225, %f2221, %f2221, %f2224;
	sqrt.rn.f32 	%f2226, %f2225;
	setp.le.f32 	%p353, %f2226, 0f3F800000;
	add.f32 	%f2227, %f2851, 0f3F800000;
	selp.f32 	%f2851, %f2227, %f2851, %p353;
$L__BB5_247:
	mul.f32 	%f332, %f2851, 0f40800000;
	add.s32 	%r4655, %r548, 3328;
	xor.b32  	%r4656, %r4655, -1429050551;
	mul.lo.s32 	%r4657, %r4656, 1099087573;
	add.s32 	%r5918, %r4657, 5783321;
	xor.b32  	%r5921, %r4657, 362436069;
	add.s32 	%r5922, %r4657, 123456789;
	add.s32 	%r5923, %r4657, -638133224;
	mov.b32 	%r5920, -123459836;
	mov.b32 	%r5919, -589760388;
	mov.f32 	%f2855, 0f00000000;
	@%p210 bra 	$L__BB5_250;
	mov.b32 	%r5917, 0;
	mov.b32 	%r5920, -123459836;
	mov.b32 	%r5919, -589760388;
	mov.f32 	%f2855, 0f00000000;
$L__BB5_249:
	shr.u32 	%r4661, %r5922, 2;
	xor.b32  	%r4662, %r4661, %r5922;
	shl.b32 	%r4663, %r5918, 4;
	shl.b32 	%r4664, %r4662, 1;
	xor.b32  	%r4665, %r4664, %r4663;
	xor.b32  	%r4666, %r4665, %r4662;
	xor.b32  	%r4667, %r4666, %r5918;
	add.s32 	%r4668, %r5923, %r4667;
	add.s32 	%r4669, %r4668, 362437;
	cvt.rn.f32.u32 	%f2231, %r4669;
	fma.rn.f32 	%f2232, %f2231, 0f2F800000, 0f2F000000;
	shr.u32 	%r4670, %r5921, 2;
	xor.b32  	%r4671, %r4670, %r5921;
	shl.b32 	%r4672, %r4667, 4;
	shl.b32 	%r4673, %r4671, 1;
	xor.b32  	%r4674, %r4673, %r4672;
	xor.b32  	%r4675, %r4674, %r4671;
	xor.b32  	%r4676, %r4675, %r4667;
	add.s32 	%r4677, %r5923, %r4676;
	add.s32 	%r4678, %r4677, 724874;
	cvt.rn.f32.u32 	%f2233, %r4678;
	fma.rn.f32 	%f2234, %f2233, 0f2F800000, 0f2F000000;
	mul.f32 	%f2235, %f2234, %f2234;
	fma.rn.f32 	%f2236, %f2232, %f2232, %f2235;
	sqrt.rn.f32 	%f2237, %f2236;
	setp.le.f32 	%p355, %f2237, 0f3F800000;
	add.f32 	%f2238, %f2855, 0f3F800000;
	selp.f32 	%f2239, %f2238, %f2855, %p355;
	shr.u32 	%r4679, %r5920, 2;
	xor.b32  	%r4680, %r4679, %r5920;
	shl.b32 	%r4681, %r4676, 4;
	shl.b32 	%r4682, %r4680, 1;
	xor.b32  	%r4683, %r4682, %r4681;
	xor.b32  	%r4684, %r4683, %r4680;
	xor.b32  	%r4685, %r4684, %r4676;
	add.s32 	%r4686, %r5923, %r4685;
	add.s32 	%r4687, %r4686, 1087311;
	cvt.rn.f32.u32 	%f2240, %r4687;
	fma.rn.f32 	%f2241, %f2240, 0f2F800000, 0f2F000000;
	shr.u32 	%r4688, %r5919, 2;
	xor.b32  	%r4689, %r4688, %r5919;
	shl.b32 	%r4690, %r4685, 4;
	shl.b32 	%r4691, %r4689, 1;
	xor.b32  	%r4692, %r4691, %r4690;
	xor.b32  	%r4693, %r4692, %r4689;
	xor.b32  	%r5922, %r4693, %r4685;
	add.s32 	%r4694, %r5923, %r5922;
	add.s32 	%r4695, %r4694, 1449748;
	cvt.rn.f32.u32 	%f2242, %r4695;
	fma.rn.f32 	%f2243, %f2242, 0f2F800000, 0f2F000000;
	mul.f32 	%f2244, %f2243, %f2243;
	fma.rn.f32 	%f2245, %f2241, %f2241, %f2244;
	sqrt.rn.f32 	%f2246, %f2245;
	setp.le.f32 	%p356, %f2246, 0f3F800000;
	add.f32 	%f2247, %f2239, 0f3F800000;
	selp.f32 	%f2248, %f2247, %f2239, %p356;
	shr.u32 	%r4696, %r5918, 2;
	xor.b32  	%r4697, %r4696, %r5918;
	shl.b32 	%r4698, %r5922, 4;
	shl.b32 	%r4699, %r4697, 1;
	xor.b32  	%r4700, %r4699, %r4698;
	xor.b32  	%r4701, %r4700, %r4697;
	xor.b32  	%r5921, %r4701, %r5922;
	add.s32 	%r4702, %r5923, %r5921;
	add.s32 	%r4703, %r4702, 1812185;
	cvt.rn.f32.u32 	%f2249, %r4703;
	fma.rn.f32 	%f2250, %f2249, 0f2F800000, 0f2F000000;
	shr.u32 	%r4704, %r4667, 2;
	xor.b32  	%r4705, %r4704, %r4667;
	shl.b32 	%r4706, %r5921, 4;
	shl.b32 	%r4707, %r4705, 1;
	xor.b32  	%r4708, %r4707, %r4706;
	xor.b32  	%r4709, %r4708, %r4705;
	xor.b32  	%r5920, %r4709, %r5921;
	add.s32 	%r4710, %r5923, %r5920;
	add.s32 	%r4711, %r4710, 2174622;
	cvt.rn.f32.u32 	%f2251, %r4711;
	fma.rn.f32 	%f2252, %f2251, 0f2F800000, 0f2F000000;
	mul.f32 	%f2253, %f2252, %f2252;
	fma.rn.f32 	%f2254, %f2250, %f2250, %f2253;
	sqrt.rn.f32 	%f2255, %f2254;
	setp.le.f32 	%p357, %f2255, 0f3F800000;
	add.f32 	%f2256, %f2248, 0f3F800000;
	selp.f32 	%f2257, %f2256, %f2248, %p357;
	shr.u32 	%r4712, %r4676, 2;
	xor.b32  	%r4713, %r4712, %r4676;
	shl.b32 	%r4714, %r5920, 4;
	shl.b32 	%r4715, %r4713, 1;
	xor.b32  	%r4716, %r4715, %r4714;
	xor.b32  	%r4717, %r4716, %r4713;
	xor.b32  	%r5919, %r4717, %r5920;
	add.s32 	%r4718, %r5923, %r5919;
	add.s32 	%r4719, %r4718, 2537059;
	cvt.rn.f32.u32 	%f2258, %r4719;
	fma.rn.f32 	%f2259, %f2258, 0f2F800000, 0f2F000000;
	shr.u32 	%r4720, %r4685, 2;
	xor.b32  	%r4721, %r4720, %r4685;
	shl.b32 	%r4722, %r5919, 4;
	shl.b32 	%r4723, %r4721, 1;
	xor.b32  	%r4724, %r4723, %r4722;
	xor.b32  	%r4725, %r4724, %r4721;
	xor.b32  	%r5918, %r4725, %r5919;
	add.s32 	%r5923, %r5923, 2899496;
	add.s32 	%r4726, %r5918, %r5923;
	cvt.rn.f32.u32 	%f2260, %r4726;
	fma.rn.f32 	%f2261, %f2260, 0f2F800000, 0f2F000000;
	mul.f32 	%f2262, %f2261, %f2261;
	fma.rn.f32 	%f2263, %f2259, %f2259, %f2262;
	sqrt.rn.f32 	%f2264, %f2263;
	setp.le.f32 	%p358, %f2264, 0f3F800000;
	add.f32 	%f2265, %f2257, 0f3F800000;
	selp.f32 	%f2855, %f2265, %f2257, %p358;
	add.s32 	%r5917, %r5917, 4;
	setp.ne.s32 	%p359, %r5917, %r546;
	@%p359 bra 	$L__BB5_249;
$L__BB5_250:
	@%p216 bra 	$L__BB5_254;
	setp.eq.s32 	%p361, %r545, 1;
	shr.u32 	%r4727, %r5922, 2;
	xor.b32  	%r4728, %r4727, %r5922;
	shl.b32 	%r4729, %r5918, 4;
	shl.b32 	%r4730, %r4728, 1;
	xor.b32  	%r4731, %r4730, %r4729;
	xor.b32  	%r4732, %r4731, %r4728;
	xor.b32  	%r924, %r4732, %r5918;
	add.s32 	%r4733, %r5923, %r924;
	add.s32 	%r4734, %r4733, 362437;
	cvt.rn.f32.u32 	%f2266, %r4734;
	fma.rn.f32 	%f2267, %f2266, 0f2F800000, 0f2F000000;
	shr.u32 	%r4735, %r5921, 2;
	xor.b32  	%r4736, %r4735, %r5921;
	shl.b32 	%r4737, %r924, 4;
	shl.b32 	%r4738, %r4736, 1;
	xor.b32  	%r4739, %r4738, %r4737;
	xor.b32  	%r4740, %r4739, %r4736;
	xor.b32  	%r925, %r4740, %r924;
	add.s32 	%r4741, %r5923, %r925;
	add.s32 	%r4742, %r4741, 724874;
	cvt.rn.f32.u32 	%f2268, %r4742;
	fma.rn.f32 	%f2269, %f2268, 0f2F800000, 0f2F000000;
	mul.f32 	%f2270, %f2269, %f2269;
	fma.rn.f32 	%f2271, %f2267, %f2267, %f2270;
	sqrt.rn.f32 	%f2272, %f2271;
	setp.le.f32 	%p362, %f2272, 0f3F800000;
	add.f32 	%f2273, %f2855, 0f3F800000;
	selp.f32 	%f2855, %f2273, %f2855, %p362;
	@%p361 bra 	$L__BB5_254;
	setp.eq.s32 	%p363, %r545, 2;
	shr.u32 	%r4743, %r5920, 2;
	xor.b32  	%r4744, %r4743, %r5920;
	shl.b32 	%r4745, %r925, 4;
	shl.b32 	%r4746, %r4744, 1;
	xor.b32  	%r4747, %r4746, %r4745;
	xor.b32  	%r4748, %r4747, %r4744;
	xor.b32  	%r4749, %r4748, %r925;
	add.s32 	%r4750, %r5923, %r4749;
	add.s32 	%r4751, %r4750, 1087311;
	cvt.rn.f32.u32 	%f2274, %r4751;
	fma.rn.f32 	%f2275, %f2274, 0f2F800000, 0f2F000000;
	shr.u32 	%r4752, %r5919, 2;
	xor.b32  	%r4753, %r4752, %r5919;
	shl.b32 	%r4754, %r4749, 4;
	shl.b32 	%r4755, %r4753, 1;
	xor.b32  	%r4756, %r4755, %r4754;
	xor.b32  	%r4757, %r4756, %r4753;
	xor.b32  	%r926, %r4757, %r4749;
	add.s32 	%r4758, %r5923, %r926;
	add.s32 	%r4759, %r4758, 1449748;
	cvt.rn.f32.u32 	%f2276, %r4759;
	fma.rn.f32 	%f2277, %f2276, 0f2F800000, 0f2F000000;
	mul.f32 	%f2278, %f2277, %f2277;
	fma.rn.f32 	%f2279, %f2275, %f2275, %f2278;
	sqrt.rn.f32 	%f2280, %f2279;
	setp.le.f32 	%p364, %f2280, 0f3F800000;
	add.f32 	%f2281, %f2855, 0f3F800000;
	selp.f32 	%f2855, %f2281, %f2855, %p364;
	@%p363 bra 	$L__BB5_254;
	shr.u32 	%r4760, %r5918, 2;
	xor.b32  	%r4761, %r4760, %r5918;
	shl.b32 	%r4762, %r926, 4;
	shl.b32 	%r4763, %r4761, 1;
	xor.b32  	%r4764, %r4763, %r4762;
	xor.b32  	%r4765, %r4764, %r4761;
	xor.b32  	%r4766, %r4765, %r926;
	add.s32 	%r4767, %r5923, %r4766;
	add.s32 	%r4768, %r4767, 1812185;
	cvt.rn.f32.u32 	%f2282, %r4768;
	fma.rn.f32 	%f2283, %f2282, 0f2F800000, 0f2F000000;
	shr.u32 	%r4769, %r924, 2;
	xor.b32  	%r4770, %r4769, %r924;
	shl.b32 	%r4771, %r4766, 4;
	shl.b32 	%r4772, %r4770, 1;
	xor.b32  	%r4773, %r4772, %r4771;
	xor.b32  	%r4774, %r4773, %r4770;
	xor.b32  	%r4775, %r4774, %r4766;
	add.s32 	%r4776, %r5923, %r4775;
	add.s32 	%r4777, %r4776, 2174622;
	cvt.rn.f32.u32 	%f2284, %r4777;
	fma.rn.f32 	%f2285, %f2284, 0f2F800000, 0f2F000000;
	mul.f32 	%f2286, %f2285, %f2285;
	fma.rn.f32 	%f2287, %f2283, %f2283, %f2286;
	sqrt.rn.f32 	%f2288, %f2287;
	setp.le.f32 	%p365, %f2288, 0f3F800000;
	add.f32 	%f2289, %f2855, 0f3F800000;
	selp.f32 	%f2855, %f2289, %f2855, %p365;
$L__BB5_254:
	mul.f32 	%f341, %f2855, 0f40800000;
	add.s32 	%r4780, %r548, 3584;
	xor.b32  	%r4781, %r4780, -1429050551;
	mul.lo.s32 	%r4782, %r4781, 1099087573;
	add.s32 	%r5931, %r4782, 5783321;
	xor.b32  	%r5934, %r4782, 362436069;
	add.s32 	%r5935, %r4782, 123456789;
	add.s32 	%r5936, %r4782, -638133224;
	mov.b32 	%r5933, -123459836;
	mov.b32 	%r5932, -589760388;
	mov.f32 	%f2859, 0f00000000;
	@%p210 bra 	$L__BB5_257;
	mov.b32 	%r5930, 0;
	mov.b32 	%r5933, -123459836;
	mov.b32 	%r5932, -589760388;
	mov.f32 	%f2859, 0f00000000;
$L__BB5_256:
	shr.u32 	%r4786, %r5935, 2;
	xor.b32  	%r4787, %r4786, %r5935;
	shl.b32 	%r4788, %r5931, 4;
	shl.b32 	%r4789, %r4787, 1;
	xor.b32  	%r4790, %r4789, %r4788;
	xor.b32  	%r4791, %r4790, %r4787;
	xor.b32  	%r4792, %r4791, %r5931;
	add.s32 	%r4793, %r5936, %r4792;
	add.s32 	%r4794, %r4793, 362437;
	cvt.rn.f32.u32 	%f2293, %r4794;
	fma.rn.f32 	%f2294, %f2293, 0f2F800000, 0f2F000000;
	shr.u32 	%r4795, %r5934, 2;
	xor.b32  	%r4796, %r4795, %r5934;
	shl.b32 	%r4797, %r4792, 4;
	shl.b32 	%r4798, %r4796, 1;
	xor.b32  	%r4799, %r4798, %r4797;
	xor.b32  	%r4800, %r4799, %r4796;
	xor.b32  	%r4801, %r4800, %r4792;
	add.s32 	%r4802, %r5936, %r4801;
	add.s32 	%r4803, %r4802, 724874;
	cvt.rn.f32.u32 	%f2295, %r4803;
	fma.rn.f32 	%f2296, %f2295, 0f2F800000, 0f2F000000;
	mul.f32 	%f2297, %f2296, %f2296;
	fma.rn.f32 	%f2298, %f2294, %f2294, %f2297;
	sqrt.rn.f32 	%f2299, %f2298;
	setp.le.f32 	%p367, %f2299, 0f3F800000;
	add.f32 	%f2300, %f2859, 0f3F800000;
	selp.f32 	%f2301, %f2300, %f2859, %p367;
	shr.u32 	%r4804, %r5933, 2;
	xor.b32  	%r4805, %r4804, %r5933;
	shl.b32 	%r4806, %r4801, 4;
	shl.b32 	%r4807, %r4805, 1;
	xor.b32  	%r4808, %r4807, %r4806;
	xor.b32  	%r4809, %r4808, %r4805;
	xor.b32  	%r4810, %r4809, %r4801;
	add.s32 	%r4811, %r5936, %r4810;
	add.s32 	%r4812, %r4811, 1087311;
	cvt.rn.f32.u32 	%f2302, %r4812;
	fma.rn.f32 	%f2303, %f2302, 0f2F800000, 0f2F000000;
	shr.u32 	%r4813, %r5932, 2;
	xor.b32  	%r4814, %r4813, %r5932;
	shl.b32 	%r4815, %r4810, 4;
	shl.b32 	%r4816, %r4814, 1;
	xor.b32  	%r4817, %r4816, %r4815;
	xor.b32  	%r4818, %r4817, %r4814;
	xor.b32  	%r5935, %r4818, %r4810;
	add.s32 	%r4819, %r5936, %r5935;
	add.s32 	%r4820, %r4819, 1449748;
	cvt.rn.f32.u32 	%f2304, %r4820;
	fma.rn.f32 	%f2305, %f2304, 0f2F800000, 0f2F000000;
	mul.f32 	%f2306, %f2305, %f2305;
	fma.rn.f32 	%f2307, %f2303, %f2303, %f2306;
	sqrt.rn.f32 	%f2308, %f2307;
	setp.le.f32 	%p368, %f2308, 0f3F800000;
	add.f32 	%f2309, %f2301, 0f3F800000;
	selp.f32 	%f2310, %f2309, %f2301, %p368;
	shr.u32 	%r4821, %r5931, 2;
	xor.b32  	%r4822, %r4821, %r5931;
	shl.b32 	%r4823, %r5935, 4;
	shl.b32 	%r4824, %r4822, 1;
	xor.b32  	%r4825, %r4824, %r4823;
	xor.b32  	%r4826, %r4825, %r4822;
	xor.b32  	%r5934, %r4826, %r5935;
	add.s32 	%r4827, %r5936, %r5934;
	add.s32 	%r4828, %r4827, 1812185;
	cvt.rn.f32.u32 	%f2311, %r4828;
	fma.rn.f32 	%f2312, %f2311, 0f2F800000, 0f2F000000;
	shr.u32 	%r4829, %r4792, 2;
	xor.b32  	%r4830, %r4829, %r4792;
	shl.b32 	%r4831, %r5934, 4;
	shl.b32 	%r4832, %r4830, 1;
	xor.b32  	%r4833, %r4832, %r4831;
	xor.b32  	%r4834, %r4833, %r4830;
	xor.b32  	%r5933, %r4834, %r5934;
	add.s32 	%r4835, %r5936, %r5933;
	add.s32 	%r4836, %r4835, 2174622;
	cvt.rn.f32.u32 	%f2313, %r4836;
	fma.rn.f32 	%f2314, %f2313, 0f2F800000, 0f2F000000;
	mul.f32 	%f2315, %f2314, %f2314;
	fma.rn.f32 	%f2316, %f2312, %f2312, %f2315;
	sqrt.rn.f32 	%f2317, %f2316;
	setp.le.f32 	%p369, %f2317, 0f3F800000;
	add.f32 	%f2318, %f2310, 0f3F800000;
	selp.f32 	%f2319, %f2318, %f2310, %p369;
	shr.u32 	%r4837, %r4801, 2;
	xor.b32  	%r4838, %r4837, %r4801;
	shl.b32 	%r4839, %r5933, 4;
	shl.b32 	%r4840, %r4838, 1;
	xor.b32  	%r4841, %r4840, %r4839;
	xor.b32  	%r4842, %r4841, %r4838;
	xor.b32  	%r5932, %r4842, %r5933;
	add.s32 	%r4843, %r5936, %r5932;
	add.s32 	%r4844, %r4843, 2537059;
	cvt.rn.f32.u32 	%f2320, %r4844;
	fma.rn.f32 	%f2321, %f2320, 0f2F800000, 0f2F000000;
	shr.u32 	%r4845, %r4810, 2;
	xor.b32  	%r4846, %r4845, %r4810;
	shl.b32 	%r4847, %r5932, 4;
	shl.b32 	%r4848, %r4846, 1;
	xor.b32  	%r4849, %r4848, %r4847;
	xor.b32  	%r4850, %r4849, %r4846;
	xor.b32  	%r5931, %r4850, %r5932;
	add.s32 	%r5936, %r5936, 2899496;
	add.s32 	%r4851, %r5931, %r5936;
	cvt.rn.f32.u32 	%f2322, %r4851;
	fma.rn.f32 	%f2323, %f2322, 0f2F800000, 0f2F000000;
	mul.f32 	%f2324, %f2323, %f2323;
	fma.rn.f32 	%f2325, %f2321, %f2321, %f2324;
	sqrt.rn.f32 	%f2326, %f2325;
	setp.le.f32 	%p370, %f2326, 0f3F800000;
	add.f32 	%f2327, %f2319, 0f3F800000;
	selp.f32 	%f2859, %f2327, %f2319, %p370;
	add.s32 	%r5930, %r5930, 4;
	setp.ne.s32 	%p371, %r5930, %r546;
	@%p371 bra 	$L__BB5_256;
$L__BB5_257:
	@%p216 bra 	$L__BB5_261;
	setp.eq.s32 	%p373, %r545, 1;
	shr.u32 	%r4852, %r5935, 2;
	xor.b32  	%r4853, %r4852, %r5935;
	shl.b32 	%r4854, %r5931, 4;
	shl.b32 	%r4855, %r4853, 1;
	xor.b32  	%r4856, %r4855, %r4854;
	xor.b32  	%r4857, %r4856, %r4853;
	xor.b32  	%r951, %r4857, %r5931;
	add.s32 	%r4858, %r5936, %r951;
	add.s32 	%r4859, %r4858, 362437;
	cvt.rn.f32.u32 	%f2328, %r4859;
	fma.rn.f32 	%f2329, %f2328, 0f2F800000, 0f2F000000;
	shr.u32 	%r4860, %r5934, 2;
	xor.b32  	%r4861, %r4860, %r5934;
	shl.b32 	%r4862, %r951, 4;
	shl.b32 	%r4863, %r4861, 1;
	xor.b32  	%r4864, %r4863, %r4862;
	xor.b32  	%r4865, %r4864, %r4861;
	xor.b32  	%r952, %r4865, %r951;
	add.s32 	%r4866, %r5936, %r952;
	add.s32 	%r4867, %r4866, 724874;
	cvt.rn.f32.u32 	%f2330, %r4867;
	fma.rn.f32 	%f2331, %f2330, 0f2F800000, 0f2F000000;
	mul.f32 	%f2332, %f2331, %f2331;
	fma.rn.f32 	%f2333, %f2329, %f2329, %f2332;
	sqrt.rn.f32 	%f2334, %f2333;
	setp.le.f32 	%p374, %f2334, 0f3F800000;
	add.f32 	%f2335, %f2859, 0f3F800000;
	selp.f32 	%f2859, %f2335, %f2859, %p374;
	@%p373 bra 	$L__BB5_261;
	setp.eq.s32 	%p375, %r545, 2;
	shr.u32 	%r4868, %r5933, 2;
	xor.b32  	%r4869, %r4868, %r5933;
	shl.b32 	%r4870, %r952, 4;
	shl.b32 	%r4871, %r4869, 1;
	xor.b32  	%r4872, %r4871, %r4870;
	xor.b32  	%r4873, %r4872, %r4869;
	xor.b32  	%r4874, %r4873, %r952;
	add.s32 	%r4875, %r5936, %r4874;
	add.s32 	%r4876, %r4875, 1087311;
	cvt.rn.f32.u32 	%f2336, %r4876;
	fma.rn.f32 	%f2337, %f2336, 0f2F800000, 0f2F000000;
	shr.u32 	%r4877, %r5932, 2;
	xor.b32  	%r4878, %r4877, %r5932;
	shl.b32 	%r4879, %r4874, 4;
	shl.b32 	%r4880, %r4878, 1;
	xor.b32  	%r4881, %r4880, %r4879;
	xor.b32  	%r4882, %r4881, %r4878;
	xor.b32  	%r953, %r4882, %r4874;
	add.s32 	%r4883, %r5936, %r953;
	add.s32 	%r4884, %r4883, 1449748;
	cvt.rn.f32.u32 	%f2338, %r4884;
	fma.rn.f32 	%f2339, %f2338, 0f2F800000, 0f2F000000;
	mul.f32 	%f2340, %f2339, %f2339;
	fma.rn.f32 	%f2341, %f2337, %f2337, %f2340;
	sqrt.rn.f32 	%f2342, %f2341;
	setp.le.f32 	%p376, %f2342, 0f3F800000;
	add.f32 	%f2343, %f2859, 0f3F800000;
	selp.f32 	%f2859, %f2343, %f2859, %p376;
	@%p375 bra 	$L__BB5_261;
	shr.u32 	%r4885, %r5931, 2;
	xor.b32  	%r4886, %r4885, %r5931;
	shl.b32 	%r4887, %r953, 4;
	shl.b32 	%r4888, %r4886, 1;
	xor.b32  	%r4889, %r4888, %r4887;
	xor.b32  	%r4890, %r4889, %r4886;
	xor.b32  	%r4891, %r4890, %r953;
	add.s32 	%r4892, %r5936, %r4891;
	add.s32 	%r4893, %r4892, 1812185;
	cvt.rn.f32.u32 	%f2344, %r4893;
	fma.rn.f32 	%f2345, %f2344, 0f2F800000, 0f2F000000;
	shr.u32 	%r4894, %r951, 2;
	xor.b32  	%r4895, %r4894, %r951;
	shl.b32 	%r4896, %r4891, 4;
	shl.b32 	%r4897, %r4895, 1;
	xor.b32  	%r4898, %r4897, %r4896;
	xor.b32  	%r4899, %r4898, %r4895;
	xor.b32  	%r4900, %r4899, %r4891;
	add.s32 	%r4901, %r5936, %r4900;
	add.s32 	%r4902, %r4901, 2174622;
	cvt.rn.f32.u32 	%f2346, %r4902;
	fma.rn.f32 	%f2347, %f2346, 0f2F800000, 0f2F000000;
	mul.f32 	%f2348, %f2347, %f2347;
	fma.rn.f32 	%f2349, %f2345, %f2345, %f2348;
	sqrt.rn.f32 	%f2350, %f2349;
	setp.le.f32 	%p377, %f2350, 0f3F800000;
	add.f32 	%f2351, %f2859, 0f3F800000;
	selp.f32 	%f2859, %f2351, %f2859, %p377;
$L__BB5_261:
	mul.f32 	%f350, %f2859, 0f40800000;
	add.s32 	%r4905, %r548, 3840;
	xor.b32  	%r4906, %r4905, -1429050551;
	mul.lo.s32 	%r4907, %r4906, 1099087573;
	add.s32 	%r5944, %r4907, 5783321;
	xor.b32  	%r5947, %r4907, 362436069;
	add.s32 	%r5948, %r4907, 123456789;
	add.s32 	%r5949, %r4907, -638133224;
	mov.b32 	%r5946, -123459836;
	mov.b32 	%r5945, -589760388;
	mov.f32 	%f2863, 0f00000000;
	@%p210 bra 	$L__BB5_264;
	mov.b32 	%r5943, 0;
	mov.b32 	%r5946, -123459836;
	mov.b32 	%r5945, -589760388;
	mov.f32 	%f2863, 0f00000000;
$L__BB5_263:
	shr.u32 	%r4911, %r5948, 2;
	xor.b32  	%r4912, %r4911, %r5948;
	shl.b32 	%r4913, %r5944, 4;
	shl.b32 	%r4914, %r4912, 1;
	xor.b32  	%r4915, %r4914, %r4913;
	xor.b32  	%r4916, %r4915, %r4912;
	xor.b32  	%r4917, %r4916, %r5944;
	add.s32 	%r4918, %r5949, %r4917;
	add.s32 	%r4919, %r4918, 362437;
	cvt.rn.f32.u32 	%f2355, %r4919;
	fma.rn.f32 	%f2356, %f2355, 0f2F800000, 0f2F000000;
	shr.u32 	%r4920, %r5947, 2;
	xor.b32  	%r4921, %r4920, %r5947;
	shl.b32 	%r4922, %r4917, 4;
	shl.b32 	%r4923, %r4921, 1;
	xor.b32  	%r4924, %r4923, %r4922;
	xor.b32  	%r4925, %r4924, %r4921;
	xor.b32  	%r4926, %r4925, %r4917;
	add.s32 	%r4927, %r5949, %r4926;
	add.s32 	%r4928, %r4927, 724874;
	cvt.rn.f32.u32 	%f2357, %r4928;
	fma.rn.f32 	%f2358, %f2357, 0f2F800000, 0f2F000000;
	mul.f32 	%f2359, %f2358, %f2358;
	fma.rn.f32 	%f2360, %f2356, %f2356, %f2359;
	sqrt.rn.f32 	%f2361, %f2360;
	setp.le.f32 	%p379, %f2361, 0f3F800000;
	add.f32 	%f2362, %f2863, 0f3F800000;
	selp.f32 	%f2363, %f2362, %f2863, %p379;
	shr.u32 	%r4929, %r5946, 2;
	xor.b32  	%r4930, %r4929, %r5946;
	shl.b32 	%r4931, %r4926, 4;
	shl.b32 	%r4932, %r4930, 1;
	xor.b32  	%r4933, %r4932, %r4931;
	xor.b32  	%r4934, %r4933, %r4930;
	xor.b32  	%r4935, %r4934, %r4926;
	add.s32 	%r4936, %r5949, %r4935;
	add.s32 	%r4937, %r4936, 1087311;
	cvt.rn.f32.u32 	%f2364, %r4937;
	fma.rn.f32 	%f2365, %f2364, 0f2F800000, 0f2F000000;
	shr.u32 	%r4938, %r5945, 2;
	xor.b32  	%r4939, %r4938, %r5945;
	shl.b32 	%r4940, %r4935, 4;
	shl.b32 	%r4941, %r4939, 1;
	xor.b32  	%r4942, %r4941, %r4940;
	xor.b32  	%r4943, %r4942, %r4939;
	xor.b32  	%r5948, %r4943, %r4935;
	add.s32 	%r4944, %r5949, %r5948;
	add.s32 	%r4945, %r4944, 1449748;
	cvt.rn.f32.u32 	%f2366, %r4945;
	fma.rn.f32 	%f2367, %f2366, 0f2F800000, 0f2F000000;
	mul.f32 	%f2368, %f2367, %f2367;
	fma.rn.f32 	%f2369, %f2365, %f2365, %f2368;
	sqrt.rn.f32 	%f2370, %f2369;
	setp.le.f32 	%p380, %f2370, 0f3F800000;
	add.f32 	%f2371, %f2363, 0f3F800000;
	selp.f32 	%f2372, %f2371, %f2363, %p380;
	shr.u32 	%r4946, %r5944, 2;
	xor.b32  	%r4947, %r4946, %r5944;
	shl.b32 	%r4948, %r5948, 4;
	shl.b32 	%r4949, %r4947, 1;
	xor.b32  	%r4950, %r4949, %r4948;
	xor.b32  	%r4951, %r4950, %r4947;
	xor.b32  	%r5947, %r4951, %r5948;
	add.s32 	%r4952, %r5949, %r5947;
	add.s32 	%r4953, %r4952, 1812185;
	cvt.rn.f32.u32 	%f2373, %r4953;
	fma.rn.f32 	%f2374, %f2373, 0f2F800000, 0f2F000000;
	shr.u32 	%r4954, %r4917, 2;
	xor.b32  	%r4955, %r4954, %r4917;
	shl.b32 	%r4956, %r5947, 4;
	shl.b32 	%r4957, %r4955, 1;
	xor.b32  	%r4958, %r4957, %r4956;
	xor.b32  	%r4959, %r4958, %r4955;
	xor.b32  	%r5946, %r4959, %r5947;
	add.s32 	%r4960, %r5949, %r5946;
	add.s32 	%r4961, %r4960, 2174622;
	cvt.rn.f32.u32 	%f2375, %r4961;
	fma.rn.f32 	%f2376, %f2375, 0f2F800000, 0f2F000000;
	mul.f32 	%f2377, %f2376, %f2376;
	fma.rn.f32 	%f2378, %f2374, %f2374, %f2377;
	sqrt.rn.f32 	%f2379, %f2378;
	setp.le.f32 	%p381, %f2379, 0f3F800000;
	add.f32 	%f2380, %f2372, 0f3F800000;
	selp.f32 	%f2381, %f2380, %f2372, %p381;
	shr.u32 	%r4962, %r4926, 2;
	xor.b32  	%r4963, %r4962, %r4926;
	shl.b32 	%r4964, %r5946, 4;
	shl.b32 	%r4965, %r4963, 1;
	xor.b32  	%r4966, %r4965, %r4964;
	xor.b32  	%r4967, %r4966, %r4963;
	xor.b32  	%r5945, %r4967, %r5946;
	add.s32 	%r4968, %r5949, %r5945;
	add.s32 	%r4969, %r4968, 2537059;
	cvt.rn.f32.u32 	%f2382, %r4969;
	fma.rn.f32 	%f2383, %f2382, 0f2F800000, 0f2F000000;
	shr.u32 	%r4970, %r4935, 2;
	xor.b32  	%r4971, %r4970, %r4935;
	shl.b32 	%r4972, %r5945, 4;
	shl.b32 	%r4973, %r4971, 1;
	xor.b32  	%r4974, %r4973, %r4972;
	xor.b32  	%r4975, %r4974, %r4971;
	xor.b32  	%r5944, %r4975, %r5945;
	add.s32 	%r5949, %r5949, 2899496;
	add.s32 	%r4976, %r5944, %r5949;
	cvt.rn.f32.u32 	%f2384, %r4976;
	fma.rn.f32 	%f2385, %f2384, 0f2F800000, 0f2F000000;
	mul.f32 	%f2386, %f2385, %f2385;
	fma.rn.f32 	%f2387, %f2383, %f2383, %f2386;
	sqrt.rn.f32 	%f2388, %f2387;
	setp.le.f32 	%p382, %f2388, 0f3F800000;
	add.f32 	%f2389, %f2381, 0f3F800000;
	selp.f32 	%f2863, %f2389, %f2381, %p382;
	add.s32 	%r5943, %r5943, 4;
	setp.ne.s32 	%p383, %r5943, %r546;
	@%p383 bra 	$L__BB5_263;
$L__BB5_264:
	@%p216 bra 	$L__BB5_268;
	setp.eq.s32 	%p385, %r545, 1;
	shr.u32 	%r4977, %r5948, 2;
	xor.b32  	%r4978, %r4977, %r5948;
	shl.b32 	%r4979, %r5944, 4;
	shl.b32 	%r4980, %r4978, 1;
	xor.b32  	%r4981, %r4980, %r4979;
	xor.b32  	%r4982, %r4981, %r4978;
	xor.b32  	%r978, %r4982, %r5944;
	add.s32 	%r4983, %r5949, %r978;
	add.s32 	%r4984, %r4983, 362437;
	cvt.rn.f32.u32 	%f2390, %r4984;
	fma.rn.f32 	%f2391, %f2390, 0f2F800000, 0f2F000000;
	shr.u32 	%r4985, %r5947, 2;
	xor.b32  	%r4986, %r4985, %r5947;
	shl.b32 	%r4987, %r978, 4;
	shl.b32 	%r4988, %r4986, 1;
	xor.b32  	%r4989, %r4988, %r4987;
	xor.b32  	%r4990, %r4989, %r4986;
	xor.b32  	%r979, %r4990, %r978;
	add.s32 	%r4991, %r5949, %r979;
	add.s32 	%r4992, %r4991, 724874;
	cvt.rn.f32.u32 	%f2392, %r4992;
	fma.rn.f32 	%f2393, %f2392, 0f2F800000, 0f2F000000;
	mul.f32 	%f2394, %f2393, %f2393;
	fma.rn.f32 	%f2395, %f2391, %f2391, %f2394;
	sqrt.rn.f32 	%f2396, %f2395;
	setp.le.f32 	%p386, %f2396, 0f3F800000;
	add.f32 	%f2397, %f2863, 0f3F800000;
	selp.f32 	%f2863, %f2397, %f2863, %p386;
	@%p385 bra 	$L__BB5_268;
	setp.eq.s32 	%p387, %r545, 2;
	shr.u32 	%r4993, %r5946, 2;
	xor.b32  	%r4994, %r4993, %r5946;
	shl.b32 	%r4995, %r979, 4;
	shl.b32 	%r4996, %r4994, 1;
	xor.b32  	%r4997, %r4996, %r4995;
	xor.b32  	%r4998, %r4997, %r4994;
	xor.b32  	%r4999, %r4998, %r979;
	add.s32 	%r5000, %r5949, %r4999;
	add.s32 	%r5001, %r5000, 1087311;
	cvt.rn.f32.u32 	%f2398, %r5001;
	fma.rn.f32 	%f2399, %f2398, 0f2F800000, 0f2F000000;
	shr.u32 	%r5002, %r5945, 2;
	xor.b32  	%r5003, %r5002, %r5945;
	shl.b32 	%r5004, %r4999, 4;
	shl.b32 	%r5005, %r5003, 1;
	xor.b32  	%r5006, %r5005, %r5004;
	xor.b32  	%r5007, %r5006, %r5003;
	xor.b32  	%r980, %r5007, %r4999;
	add.s32 	%r5008, %r5949, %r980;
	add.s32 	%r5009, %r5008, 1449748;
	cvt.rn.f32.u32 	%f2400, %r5009;
	fma.rn.f32 	%f2401, %f2400, 0f2F800000, 0f2F000000;
	mul.f32 	%f2402, %f2401, %f2401;
	fma.rn.f32 	%f2403, %f2399, %f2399, %f2402;
	sqrt.rn.f32 	%f2404, %f2403;
	setp.le.f32 	%p388, %f2404, 0f3F800000;
	add.f32 	%f2405, %f2863, 0f3F800000;
	selp.f32 	%f2863, %f2405, %f2863, %p388;
	@%p387 bra 	$L__BB5_268;
	shr.u32 	%r5010, %r5944, 2;
	xor.b32  	%r5011, %r5010, %r5944;
	shl.b32 	%r5012, %r980, 4;
	shl.b32 	%r5013, %r5011, 1;
	xor.b32  	%r5014, %r5013, %r5012;
	xor.b32  	%r5015, %r5014, %r5011;
	xor.b32  	%r5016, %r5015, %r980;
	add.s32 	%r5017, %r5949, %r5016;
	add.s32 	%r5018, %r5017, 1812185;
	cvt.rn.f32.u32 	%f2406, %r5018;
	fma.rn.f32 	%f2407, %f2406, 0f2F800000, 0f2F000000;
	shr.u32 	%r5019, %r978, 2;
	xor.b32  	%r5020, %r5019, %r978;
	shl.b32 	%r5021, %r5016, 4;
	shl.b32 	%r5022, %r5020, 1;
	xor.b32  	%r5023, %r5022, %r5021;
	xor.b32  	%r5024, %r5023, %r5020;
	xor.b32  	%r5025, %r5024, %r5016;
	add.s32 	%r5026, %r5949, %r5025;
	add.s32 	%r5027, %r5026, 2174622;
	cvt.rn.f32.u32 	%f2408, %r5027;
	fma.rn.f32 	%f2409, %f2408, 0f2F800000, 0f2F000000;
	mul.f32 	%f2410, %f2409, %f2409;
	fma.rn.f32 	%f2411, %f2407, %f2407, %f2410;
	sqrt.rn.f32 	%f2412, %f2411;
	setp.le.f32 	%p389, %f2412, 0f3F800000;
	add.f32 	%f2413, %f2863, 0f3F800000;
	selp.f32 	%f2863, %f2413, %f2863, %p389;
$L__BB5_268:
	mul.f32 	%f2414, %f2863, 0f40800000;
	div.rn.f32 	%f2879, %f2414, %f36;
	div.rn.f32 	%f2864, %f224, %f36;
	div.rn.f32 	%f2865, %f233, %f36;
	div.rn.f32 	%f2866, %f242, %f36;
	div.rn.f32 	%f2867, %f251, %f36;
	div.rn.f32 	%f2868, %f260, %f36;
	div.rn.f32 	%f2869, %f269, %f36;
	div.rn.f32 	%f2870, %f278, %f36;
	div.rn.f32 	%f2871, %f287, %f36;
	div.rn.f32 	%f2872, %f296, %f36;
	div.rn.f32 	%f2873, %f305, %f36;
	div.rn.f32 	%f2874, %f314, %f36;
	div.rn.f32 	%f2875, %f323, %f36;
	div.rn.f32 	%f2876, %f332, %f36;
	div.rn.f32 	%f2877, %f341, %f36;
	div.rn.f32 	%f2878, %f350, %f36;
$L__BB5_269:
	add.f32 	%f2415, %f2889, %f2864;
	add.f32 	%f2416, %f2865, %f2866;
	add.f32 	%f2417, %f2867, %f2868;
	add.f32 	%f2418, %f2869, %f2870;
	add.f32 	%f2419, %f2871, %f2872;
	add.f32 	%f2420, %f2873, %f2874;
	add.f32 	%f2421, %f2875, %f2876;
	add.f32 	%f2422, %f2877, %f2878;
	add.f32 	%f2423, %f2415, %f2416;
	add.f32 	%f2424, %f2417, %f2418;
	add.f32 	%f2425, %f2419, %f2420;
	add.f32 	%f2426, %f2421, %f2422;
	add.f32 	%f2427, %f2423, %f2424;
	add.f32 	%f2428, %f2425, %f2426;
	add.f32 	%f2429, %f2427, %f2428;
	add.f32 	%f2889, %f2429, %f2879;
	sub.s64 	%rd9, %rd1, %rd14;
	setp.lt.u64 	%p390, %rd9, %rd2;
	add.s32 	%r547, %r547, 1;
	@%p390 bra 	$L__BB5_287;
	bra.uni 	$L__BB5_154;
$L__BB5_270:
	setp.le.u64 	%p391, %rd1, %rd14;
	@%p391 bra 	$L__BB5_287;
	cvt.u32.u64 	%r5028, %rd14;
	cvt.u32.u64 	%r5029, %rd1;
	sub.s32 	%r982, %r5029, %r5028;
	setp.ge.s32 	%p392, %r92, %r982;
	@%p392 bra 	$L__BB5_287;
	setp.lt.s32 	%p393, %r3, 1;
	add.s32 	%r983, %r2, %r5028;
	@%p393 bra 	$L__BB5_282;
	mov.u32 	%r5950, %r92;
$L__BB5_274:
	setp.lt.u32 	%p398, %r544, 3;
	add.s32 	%r5045, %r983, %r5950;
	xor.b32  	%r5046, %r5045, -1429050551;
	mul.lo.s32 	%r5047, %r5046, 1099087573;
	add.s32 	%r5958, %r5047, 5783321;
	xor.b32  	%r5961, %r5047, 362436069;
	add.s32 	%r5962, %r5047, 123456789;
	add.s32 	%r5963, %r5047, -638133224;
	mov.b32 	%r5960, -123459836;
	mov.b32 	%r5959, -589760388;
	mov.f32 	%f2884, 0f00000000;
	@%p398 bra 	$L__BB5_277;
	mov.b32 	%r5957, 0;
	mov.b32 	%r5960, -123459836;
	mov.b32 	%r5959, -589760388;
	mov.f32 	%f2884, 0f00000000;
$L__BB5_276:
	shr.u32 	%r5051, %r5962, 2;
	xor.b32  	%r5052, %r5051, %r5962;
	shl.b32 	%r5053, %r5958, 4;
	shl.b32 	%r5054, %r5052, 1;
	xor.b32  	%r5055, %r5054, %r5053;
	xor.b32  	%r5056, %r5055, %r5052;
	xor.b32  	%r5057, %r5056, %r5958;
	add.s32 	%r5058, %r5963, %r5057;
	add.s32 	%r5059, %r5058, 362437;
	cvt.rn.f32.u32 	%f2437, %r5059;
	fma.rn.f32 	%f2438, %f2437, 0f2F800000, 0f2F000000;
	shr.u32 	%r5060, %r5961, 2;
	xor.b32  	%r5061, %r5060, %r5961;
	shl.b32 	%r5062, %r5057, 4;
	shl.b32 	%r5063, %r5061, 1;
	xor.b32  	%r5064, %r5063, %r5062;
	xor.b32  	%r5065, %r5064, %r5061;
	xor.b32  	%r5066, %r5065, %r5057;
	add.s32 	%r5067, %r5963, %r5066;
	add.s32 	%r5068, %r5067, 724874;
	cvt.rn.f32.u32 	%f2439, %r5068;
	fma.rn.f32 	%f2440, %f2439, 0f2F800000, 0f2F000000;
	mul.f32 	%f2441, %f2440, %f2440;
	fma.rn.f32 	%f2442, %f2438, %f2438, %f2441;
	sqrt.rn.f32 	%f2443, %f2442;
	setp.le.f32 	%p399, %f2443, 0f3F800000;
	add.f32 	%f2444, %f2884, 0f3F800000;
	selp.f32 	%f2445, %f2444, %f2884, %p399;
	shr.u32 	%r5069, %r5960, 2;
	xor.b32  	%r5070, %r5069, %r5960;
	shl.b32 	%r5071, %r5066, 4;
	shl.b32 	%r5072, %r5070, 1;
	xor.b32  	%r5073, %r5072, %r5071;
	xor.b32  	%r5074, %r5073, %r5070;
	xor.b32  	%r5075, %r5074, %r5066;
	add.s32 	%r5076, %r5963, %r5075;
	add.s32 	%r5077, %r5076, 1087311;
	cvt.rn.f32.u32 	%f2446, %r5077;
	fma.rn.f32 	%f2447, %f2446, 0f2F800000, 0f2F000000;
	shr.u32 	%r5078, %r5959, 2;
	xor.b32  	%r5079, %r5078, %r5959;
	shl.b32 	%r5080, %r5075, 4;
	shl.b32 	%r5081, %r5079, 1;
	xor.b32  	%r5082, %r5081, %r5080;
	xor.b32  	%r5083, %r5082, %r5079;
	xor.b32  	%r5962, %r5083, %r5075;
	add.s32 	%r5084, %r5963, %r5962;
	add.s32 	%r5085, %r5084, 1449748;
	cvt.rn.f32.u32 	%f2448, %r5085;
	fma.rn.f32 	%f2449, %f2448, 0f2F800000, 0f2F000000;
	mul.f32 	%f2450, %f2449, %f2449;
	fma.rn.f32 	%f2451, %f2447, %f2447, %f2450;
	sqrt.rn.f32 	%f2452, %f2451;
	setp.le.f32 	%p400, %f2452, 0f3F800000;
	add.f32 	%f2453, %f2445, 0f3F800000;
	selp.f32 	%f2454, %f2453, %f2445, %p400;
	shr.u32 	%r5086, %r5958, 2;
	xor.b32  	%r5087, %r5086, %r5958;
	shl.b32 	%r5088, %r5962, 4;
	shl.b32 	%r5089, %r5087, 1;
	xor.b32  	%r5090, %r5089, %r5088;
	xor.b32  	%r5091, %r5090, %r5087;
	xor.b32  	%r5961, %r5091, %r5962;
	add.s32 	%r5092, %r5963, %r5961;
	add.s32 	%r5093, %r5092, 1812185;
	cvt.rn.f32.u32 	%f2455, %r5093;
	fma.rn.f32 	%f2456, %f2455, 0f2F800000, 0f2F000000;
	shr.u32 	%r5094, %r5057, 2;
	xor.b32  	%r5095, %r5094, %r5057;
	shl.b32 	%r5096, %r5961, 4;
	shl.b32 	%r5097, %r5095, 1;
	xor.b32  	%r5098, %r5097, %r5096;
	xor.b32  	%r5099, %r5098, %r5095;
	xor.b32  	%r5960, %r5099, %r5961;
	add.s32 	%r5100, %r5963, %r5960;
	add.s32 	%r5101, %r5100, 2174622;
	cvt.rn.f32.u32 	%f2457, %r5101;
	fma.rn.f32 	%f2458, %f2457, 0f2F800000, 0f2F000000;
	mul.f32 	%f2459, %f2458, %f2458;
	fma.rn.f32 	%f2460, %f2456, %f2456, %f2459;
	sqrt.rn.f32 	%f2461, %f2460;
	setp.le.f32 	%p401, %f2461, 0f3F800000;
	add.f32 	%f2462, %f2454, 0f3F800000;
	selp.f32 	%f2463, %f2462, %f2454, %p401;
	shr.u32 	%r5102, %r5066, 2;
	xor.b32  	%r5103, %r5102, %r5066;
	shl.b32 	%r5104, %r5960, 4;
	shl.b32 	%r5105, %r5103, 1;
	xor.b32  	%r5106, %r5105, %r5104;
	xor.b32  	%r5107, %r5106, %r5103;
	xor.b32  	%r5959, %r5107, %r5960;
	add.s32 	%r5108, %r5963, %r5959;
	add.s32 	%r5109, %r5108, 2537059;
	cvt.rn.f32.u32 	%f2464, %r5109;
	fma.rn.f32 	%f2465, %f2464, 0f2F800000, 0f2F000000;
	shr.u32 	%r5110, %r5075, 2;
	xor.b32  	%r5111, %r5110, %r5075;
	shl.b32 	%r5112, %r5959, 4;
	shl.b32 	%r5113, %r5111, 1;
	xor.b32  	%r5114, %r5113, %r5112;
	xor.b32  	%r5115, %r5114, %r5111;
	xor.b32  	%r5958, %r5115, %r5959;
	add.s32 	%r5963, %r5963, 2899496;
	add.s32 	%r5116, %r5958, %r5963;
	cvt.rn.f32.u32 	%f2466, %r5116;
	fma.rn.f32 	%f2467, %f2466, 0f2F800000, 0f2F000000;
	mul.f32 	%f2468, %f2467, %f2467;
	fma.rn.f32 	%f2469, %f2465, %f2465, %f2468;
	sqrt.rn.f32 	%f2470, %f2469;
	setp.le.f32 	%p402, %f2470, 0f3F800000;
	add.f32 	%f2471, %f2463, 0f3F800000;
	selp.f32 	%f2884, %f2471, %f2463, %p402;
	add.s32 	%r5957, %r5957, 4;
	setp.ne.s32 	%p403, %r5957, %r546;
	@%p403 bra 	$L__BB5_276;
$L__BB5_277:
	setp.eq.s32 	%p404, %r545, 0;
	@%p404 bra 	$L__BB5_281;
	setp.eq.s32 	%p405, %r545, 1;
	shr.u32 	%r5117, %r5962, 2;
	xor.b32  	%r5118, %r5117, %r5962;
	shl.b32 	%r5119, %r5958, 4;
	shl.b32 	%r5120, %r5118, 1;
	xor.b32  	%r5121, %r5120, %r5119;
	xor.b32  	%r5122, %r5121, %r5118;
	xor.b32  	%r1009, %r5122, %r5958;
	add.s32 	%r5123, %r5963, %r1009;
	add.s32 	%r5124, %r5123, 362437;
	cvt.rn.f32.u32 	%f2472, %r5124;
	fma.rn.f32 	%f2473, %f2472, 0f2F800000, 0f2F000000;
	shr.u32 	%r5125, %r5961, 2;
	xor.b32  	%r5126, %r5125, %r5961;
	shl.b32 	%r5127, %r1009, 4;
	shl.b32 	%r5128, %r5126, 1;
	xor.b32  	%r5129, %r5128, %r5127;
	xor.b32  	%r5130, %r5129, %r5126;
	xor.b32  	%r1010, %r5130, %r1009;
	add.s32 	%r5131, %r5963, %r1010;
	add.s32 	%r5132, %r5131, 724874;
	cvt.rn.f32.u32 	%f2474, %r5132;
	fma.rn.f32 	%f2475, %f2474, 0f2F800000, 0f2F000000;
	mul.f32 	%f2476, %f2475, %f2475;
	fma.rn.f32 	%f2477, %f2473, %f2473, %f2476;
	sqrt.rn.f32 	%f2478, %f2477;
	setp.le.f32 	%p406, %f2478, 0f3F800000;
	add.f32 	%f2479, %f2884, 0f3F800000;
	selp.f32 	%f2884, %f2479, %f2884, %p406;
	@%p405 bra 	$L__BB5_281;
	setp.eq.s32 	%p407, %r545, 2;
	shr.u32 	%r5133, %r5960, 2;
	xor.b32  	%r5134, %r5133, %r5960;
	shl.b32 	%r5135, %r1010, 4;
	shl.b32 	%r5136, %r5134, 1;
	xor.b32  	%r5137, %r5136, %r5135;
	xor.b32  	%r5138, %r5137, %r5134;
	xor.b32  	%r5139, %r5138, %r1010;
	add.s32 	%r5140, %r5963, %r5139;
	add.s32 	%r5141, %r5140, 1087311;
	cvt.rn.f32.u32 	%f2480, %r5141;
	fma.rn.f32 	%f2481, %f2480, 0f2F800000, 0f2F000000;
	shr.u32 	%r5142, %r5959, 2;
	xor.b32  	%r5143, %r5142, %r5959;
	shl.b32 	%r5144, %r5139, 4;
	shl.b32 	%r5145, %r5143, 1;
	xor.b32  	%r5146, %r5145, %r5144;
	xor.b32  	%r5147, %r5146, %r5143;
	xor.b32  	%r1011, %r5147, %r5139;
	add.s32 	%r5148, %r5963, %r1011;
	add.s32 	%r5149, %r5148, 1449748;
	cvt.rn.f32.u32 	%f2482, %r5149;
	fma.rn.f32 	%f2483, %f2482, 0f2F800000, 0f2F000000;
	mul.f32 	%f2484, %f2483, %f2483;
	fma.rn.f32 	%f2485, %f2481, %f2481, %f2484;
	sqrt.rn.f32 	%f2486, %f2485;
	setp.le.f32 	%p408, %f2486, 0f3F800000;
	add.f32 	%f2487, %f2884, 0f3F800000;
	selp.f32 	%f2884, %f2487, %f2884, %p408;
	@%p407 bra 	$L__BB5_281;
	shr.u32 	%r5150, %r5958, 2;
	xor.b32  	%r5151, %r5150, %r5958;
	shl.b32 	%r5152, %r1011, 4;
	shl.b32 	%r5153, %r5151, 1;
	xor.b32  	%r5154, %r5153, %r5152;
	xor.b32  	%r5155, %r5154, %r5151;
	xor.b32  	%r5156, %r5155, %r1011;
	add.s32 	%r5157, %r5963, %r5156;
	add.s32 	%r5158, %r5157, 1812185;
	cvt.rn.f32.u32 	%f2488, %r5158;
	fma.rn.f32 	%f2489, %f2488, 0f2F800000, 0f2F000000;
	shr.u32 	%r5159, %r1009, 2;
	xor.b32  	%r5160, %r5159, %r1009;
	shl.b32 	%r5161, %r5156, 4;
	shl.b32 	%r5162, %r5160, 1;
	xor.b32  	%r5163, %r5162, %r5161;
	xor.b32  	%r5164, %r5163, %r5160;
	xor.b32  	%r5165, %r5164, %r5156;
	add.s32 	%r5166, %r5963, %r5165;
	add.s32 	%r5167, %r5166, 2174622;
	cvt.rn.f32.u32 	%f2490, %r5167;
	fma.rn.f32 	%f2491, %f2490, 0f2F800000, 0f2F000000;
	mul.f32 	%f2492, %f2491, %f2491;
	fma.rn.f32 	%f2493, %f2489, %f2489, %f2492;
	sqrt.rn.f32 	%f2494, %f2493;
	setp.le.f32 	%p409, %f2494, 0f3F800000;
	add.f32 	%f2495, %f2884, 0f3F800000;
	selp.f32 	%f2884, %f2495, %f2884, %p409;
$L__BB5_281:
	mul.f32 	%f2496, %f2884, 0f40800000;
	div.rn.f32 	%f2497, %f2496, %f36;
	add.f32 	%f2889, %f2889, %f2497;
	add.s32 	%r5950, %r5950, 256;
	setp.lt.s32 	%p410, %r5950, %r982;
	@%p410 bra 	$L__BB5_274;
	bra.uni 	$L__BB5_287;
$L__BB5_282:
	cvt.u32.u64 	%r5031, %rd3;
	cvt.u32.u64 	%r5032, %rd2;
	not.b32 	%r5034, %r92;
	add.s32 	%r5035, %r5034, %r5029;
	add.s32 	%r5036, %r5032, %r5031;
	sub.s32 	%r5037, %r5035, %r5036;
	mul.lo.s32 	%r5038, %r1, %r547;
	shl.b32 	%r5039, %r5038, 12;
	sub.s32 	%r1013, %r5037, %r5039;
	shr.u32 	%r5040, %r5035, 8;
	add.s32 	%r1014, %r5040, 1;
	and.b32  	%r5041, %r5035, 768;
	setp.eq.s32 	%p394, %r5041, 768;
	mov.u32 	%r5966, %r92;
	@%p394 bra 	$L__BB5_285;
	and.b32  	%r1015, %r1014, 3;
	mov.b32 	%r5965, 0;
	mov.u32 	%r5966, %r92;
$L__BB5_284:
	.pragma "nounroll";
	add.f32 	%f2889, %f2889, %f214;
	add.s32 	%r5966, %r5966, 256;
	add.s32 	%r5965, %r5965, 1;
	setp.ne.s32 	%p395, %r5965, %r1015;
	@%p395 bra 	$L__BB5_284;
$L__BB5_285:
	setp.lt.u32 	%p396, %r1013, 768;
	@%p396 bra 	$L__BB5_287;
$L__BB5_286:
	add.f32 	%f2431, %f2889, %f214;
	add.f32 	%f2432, %f2431, %f214;
	add.f32 	%f2433, %f2432, %f214;
	add.f32 	%f2889, %f2433, %f214;
	add.s32 	%r5966, %r5966, 1024;
	setp.lt.s32 	%p397, %r5966, %r982;
	@%p397 bra 	$L__BB5_286;
$L__BB5_287:
	// begin inline asm
	mov.u32 %r5168, %laneid;
	// end inline asm
	mov.b32 	%r5170, %f2889;
	mov.b32 	%r5171, 1;
	mov.b32 	%r5192, 31;
	mov.b32 	%r5193, -1;
	// begin inline asm
	shfl.sync.down.b32 %r5169, %r5170, %r5171, %r5192, %r5193;
	// end inline asm
	setp.gt.s32 	%p411, %r5168, 30;
	mov.b32 	%f2498, %r5169;
	add.f32 	%f2499, %f2889, %f2498;
	selp.f32 	%f2500, %f2889, %f2499, %p411;
	mov.b32 	%r5175, %f2500;
	mov.b32 	%r5176, 2;
	// begin inline asm
	shfl.sync.down.b32 %r5174, %r5175, %r5176, %r5192, %r5193;
	// end inline asm
	setp.gt.s32 	%p412, %r5168, 29;
	mov.b32 	%f2501, %r5174;
	add.f32 	%f2502, %f2500, %f2501;
	selp.f32 	%f2503, %f2500, %f2502, %p412;
	mov.b32 	%r5180, %f2503;
	mov.b32 	%r5181, 4;
	// begin inline asm
	shfl.sync.down.b32 %r5179, %r5180, %r5181, %r5192, %r5193;
	// end inline asm
	setp.gt.s32 	%p413, %r5168, 27;
	mov.b32 	%f2504, %r5179;
	add.f32 	%f2505, %f2503, %f2504;
	selp.f32 	%f2506, %f2503, %f2505, %p413;
	mov.b32 	%r5185, %f2506;
	mov.b32 	%r5186, 8;
	// begin inline asm
	shfl.sync.down.b32 %r5184, %r5185, %r5186, %r5192, %r5193;
	// end inline asm
	setp.gt.s32 	%p414, %r5168, 23;
	mov.b32 	%f2507, %r5184;
	add.f32 	%f2508, %f2506, %f2507;
	selp.f32 	%f2509, %f2506, %f2508, %p414;
	mov.b32 	%r5190, %f2509;
	mov.b32 	%r5191, 16;
	// begin inline asm
	shfl.sync.down.b32 %r5189, %r5190, %r5191, %r5192, %r5193;
	// end inline asm
	setp.gt.s32 	%p415, %r5168, 15;
	mov.b32 	%f2510, %r5189;
	add.f32 	%f409, %f2509, %f2510;
	selp.f32 	%f2890, %f2509, %f409, %p415;
	setp.ne.s32 	%p416, %r5168, 0;
	@%p416 bra 	$L__BB5_289;
	shr.u32 	%r5194, %r92, 3;
	and.b32  	%r5195, %r5194, 124;
	mov.u32 	%r5196, _ZZN3cub18CUB_300001_SM_10006detail6reduce18DeviceReduceKernelINS2_10policy_hubIfyN4cuda3std3__44plusIfEEE10Policy1000EN6thrust24THRUST_300001_SM_1000_NS17counting_iteratorIiNSD_11use_defaultESF_SF_EEyS9_f11estimate_piEEvT0_PT3_T1_NS0_13GridEvenShareISL_EET2_T4_E12temp_storage;
	add.s32 	%r5197, %r5196, %r5195;
	st.shared.f32 	[%r5197+8], %f409;
$L__BB5_289:
	bar.sync 	0;
	setp.ne.s32 	%p417, %r92, 0;
	@%p417 bra 	$L__BB5_291;
	ld.shared.f32 	%f2511, [_ZZN3cub18CUB_300001_SM_10006detail6reduce18DeviceReduceKernelINS2_10policy_hubIfyN4cuda3std3__44plusIfEEE10Policy1000EN6thrust24THRUST_300001_SM_1000_NS17counting_iteratorIiNSD_11use_defaultESF_SF_EEyS9_f11estimate_piEEvT0_PT3_T1_NS0_13GridEvenShareISL_EET2_T4_E12temp_storage+12];
	add.f32 	%f2512, %f2890, %f2511;
	ld.shared.f32 	%f2513, [_ZZN3cub18CUB_300001_SM_10006detail6reduce18DeviceReduceKernelINS2_10policy_hubIfyN4cuda3std3__44plusIfEEE10Policy1000EN6thrust24THRUST_300001_SM_1000_NS17counting_iteratorIiNSD_11use_defaultESF_SF_EEyS9_f11estimate_piEEvT0_PT3_T1_NS0_13GridEvenShareISL_EET2_T4_E12temp_storage+16];
	add.f32 	%f2514, %f2512, %f2513;
	ld.shared.f32 	%f2515, [_ZZN3cub18CUB_300001_SM_10006detail6reduce18DeviceReduceKernelINS2_10policy_hubIfyN4cuda3std3__44plusIfEEE10Policy1000EN6thrust24THRUST_300001_SM_1000_NS17counting_iteratorIiNSD_11use_defaultESF_SF_EEyS9_f11estimate_piEEvT0_PT3_T1_NS0_13GridEvenShareISL_EET2_T4_E12temp_storage+20];
	add.f32 	%f2516, %f2514, %f2515;
	ld.shared.f32 	%f2517, [_ZZN3cub18CUB_300001_SM_10006detail6reduce18DeviceReduceKernelINS2_10policy_hubIfyN4cuda3std3__44plusIfEEE10Policy1000EN6thrust24THRUST_300001_SM_1000_NS17counting_iteratorIiNSD_11use_defaultESF_SF_EEyS9_f11estimate_piEEvT0_PT3_T1_NS0_13GridEvenShareISL_EET2_T4_E12temp_storage+24];
	add.f32 	%f2518, %f2516, %f2517;
	ld.shared.f32 	%f2519, [_ZZN3cub18CUB_300001_SM_10006detail6reduce18DeviceReduceKernelINS2_10policy_hubIfyN4cuda3std3__44plusIfEEE10Policy1000EN6thrust24THRUST_300001_SM_1000_NS17counting_iteratorIiNSD_11use_defaultESF_SF_EEyS9_f11estimate_piEEvT0_PT3_T1_NS0_13GridEvenShareISL_EET2_T4_E12temp_storage+28];
	add.f32 	%f2520, %f2518, %f2519;
	ld.shared.f32 	%f2521, [_ZZN3cub18CUB_300001_SM_10006detail6reduce18DeviceReduceKernelINS2_10policy_hubIfyN4cuda3std3__44plusIfEEE10Policy1000EN6thrust24THRUST_300001_SM_1000_NS17counting_iteratorIiNSD_11use_defaultESF_SF_EEyS9_f11estimate_piEEvT0_PT3_T1_NS0_13GridEvenShareISL_EET2_T4_E12temp_storage+32];
	add.f32 	%f2522, %f2520, %f2521;
	ld.shared.f32 	%f2523, [_ZZN3cub18CUB_300001_SM_10006detail6reduce18DeviceReduceKernelINS2_10policy_hubIfyN4cuda3std3__44plusIfEEE10Policy1000EN6thrust24THRUST_300001_SM_1000_NS17counting_iteratorIiNSD_11use_defaultESF_SF_EEyS9_f11estimate_piEEvT0_PT3_T1_NS0_13GridEvenShareISL_EET2_T4_E12temp_storage+36];
	add.f32 	%f2890, %f2522, %f2523;
$L__BB5_291:
	mov.u32 	%r5493, %tid.x;
	setp.ne.s32 	%p471, %r5493, 0;
	@%p471 bra 	$L__BB5_293;
	ld.param.u64 	%rd13, [_ZN3cub18CUB_300001_SM_10006detail6reduce18DeviceReduceKernelINS2_10policy_hubIfyN4cuda3std3__44plusIfEEE10Policy1000EN6thrust24THRUST_300001_SM_1000_NS17counting_iteratorIiNSD_11use_defaultESF_SF_EEyS9_f11estimate_piEEvT0_PT3_T1_NS0_13GridEvenShareISL_EET2_T4__param_1];
	cvta.to.global.u64 	%rd10, %rd13;
	mul.wide.u32 	%rd11, %r4, 4;
	add.s64 	%rd12, %rd10, %rd11;
	st.global.f32 	[%rd12], %f2890;
$L__BB5_293:
	ret;

}
	// .globl	_ZN3cub18CUB_300001_SM_10006detail6reduce28DeviceReduceSingleTileKernelINS2_10policy_hubIfyN4cuda3std3__44plusIfEEE10Policy1000EPfSC_iS9_ffNS7_10__identityEEEvT0_T1_T2_T3_T4_T6_
.visible .entry _ZN3cub18CUB_300001_SM_10006detail6reduce28DeviceReduceSingleTileKernelINS2_10policy_hubIfyN4cuda3std3__44plusIfEEE10Policy1000EPfSC_iS9_ffNS7_10__identityEEEvT0_T1_T2_T3_T4_T6_(
	.param .u64 .ptr .align 1 _ZN3cub18CUB_300001_SM_10006detail6reduce28DeviceReduceSingleTileKernelINS2_10policy_hubIfyN4cuda3std3__44plusIfEEE10Policy1000EPfSC_iS9_ffNS7_10__identityEEEvT0_T1_T2_T3_T4_T6__param_0,
	.param .u64 .ptr .align 1 _ZN3cub18CUB_300001_SM_10006detail6reduce28DeviceReduceSingleTileKernelINS2_10policy_hubIfyN4cuda3std3__44plusIfEEE10Policy1000EPfSC_iS9_ffNS7_10__identityEEEvT0_T1_T2_T3_T4_T6__param_1,
	.param .u32 _ZN3cub18CUB_300001_SM_10006detail6reduce28DeviceReduceSingleTileKernelINS2_10policy_hubIfyN4cuda3std3__44plusIfEEE10Policy1000EPfSC_iS9_ffNS7_10__identityEEEvT0_T1_T2_T3_T4_T6__param_2,
	.param .align 1 .b8 _ZN3cub18CUB_300001_SM_10006detail6reduce28DeviceReduceSingleTileKernelINS2_10policy_hubIfyN4cuda3std3__44plusIfEEE10Policy1000EPfSC_iS9_ffNS7_10__identityEEEvT0_T1_T2_T3_T4_T6__param_3[1],
	.param .f32 _ZN3cub18CUB_300001_SM_10006detail6reduce28DeviceReduceSingleTileKernelINS2_10policy_hubIfyN4cuda3std3__44plusIfEEE10Policy1000EPfSC_iS9_ffNS7_10__identityEEEvT0_T1_T2_T3_T4_T6__param_4,
	.param .align 1 .b8 _ZN3cub18CUB_300001_SM_10006detail6reduce28DeviceReduceSingleTileKernelINS2_10policy_hubIfyN4cuda3std3__44plusIfEEE10Policy1000EPfSC_iS9_ffNS7_10__identityEEEvT0_T1_T2_T3_T4_T6__param_5[1]
)
.maxntid 256
.minnctapersm 1
{
	.reg .pred 	%p<97>;
	.reg .b32 	%r<407>;
	.reg .b32 	%f<419>;
	.reg .b64 	%rd<125>;
	// demoted variable
	.shared .align 4 .b8 _ZZN3cub18CUB_300001_SM_10006detail6reduce28DeviceReduceSingleTileKernelINS2_10policy_hubIfyN4cuda3std3__44plusIfEEE10Policy1000EPfSC_iS9_ffNS7_10__identityEEEvT0_T1_T2_T3_T4_T6_E12temp_storage[44];
	ld.param.u64 	%rd16, [_ZN3cub18CUB_300001_SM_10006detail6reduce28DeviceReduceSingleTileKernelINS2_10policy_hubIfyN4cuda3std3__44plusIfEEE10Policy1000EPfSC_iS9_ffNS7_10__identityEEEvT0_T1_T2_T3_T4_T6__param_0];
	ld.param.u64 	%rd17, [_ZN3cub18CUB_300001_SM_10006detail6reduce28DeviceReduceSingleTileKernelINS2_10policy_hubIfyN4cuda3std3__44plusIfEEE10Policy1000EPfSC_iS9_ffNS7_10__identityEEEvT0_T1_T2_T3_T4_T6__param_1];
	ld.param.u32 	%r67, [_ZN3cub18CUB_300001_SM_10006detail6reduce28DeviceReduceSingleTileKernelINS2_10policy_hubIfyN4cuda3std3__44plusIfEEE10Policy1000EPfSC_iS9_ffNS7_10__identityEEEvT0_T1_T2_T3_T4_T6__param_2];
	ld.param.f32 	%f58, [_ZN3cub18CUB_300001_SM_10006detail6reduce28DeviceReduceSingleTileKernelINS2_10policy_hubIfyN4cuda3std3__44plusIfEEE10Policy1000EPfSC_iS9_ffNS7_10__identityEEEvT0_T1_T2_T3_T4_T6__param_4];
	cvta.to.global.u64 	%rd1, %rd17;
	setp.ne.s32 	%p1, %r67, 0;
	@%p1 bra 	$L__BB6_3;
	mov.u32 	%r380, %tid.x;
	setp.ne.s32 	%p96, %r380, 0;
	@%p96 bra 	$L__BB6_74;
	st.global.f32 	[%rd1], %f58;
	bra.uni 	$L__BB6_74;
$L__BB6_3:
	and.b64  	%rd18, %rd16, 15;
	setp.ne.s64 	%p2, %rd18, 0;
	@%p2 bra 	$L__BB6_38;
	setp.gt.s32 	%p49, %r67, 4095;
	@%p49 bra 	$L__BB6_22;
	mov.u32 	%r1, %tid.x;
	setp.ge.s32 	%p66, %r1, %r67;
	mov.f32 	%f397, 0f00000000;
	mov.u32 	%r384, %r1;
	@%p66 bra 	$L__BB6_7;
	mul.wide.u32 	%rd113, %r1, 4;
	add.s64 	%rd112, %rd16, %rd113;
	// begin inline asm
	ld.global.nc.u32 %r300, [%rd112];
	// end inline asm
	mov.b32 	%f397, %r300;
	add.s32 	%r384, %r1, 256;
$L__BB6_7:
	setp.ge.s32 	%p67, %r384, %r67;
	@%p67 bra 	$L__BB6_13;
	not.b32 	%r301, %r384;
	add.s32 	%r4, %r67, %r301;
	and.b32  	%r302, %r4, 768;
	setp.eq.s32 	%p68, %r302, 768;
	@%p68 bra 	$L__BB6_11;
	mul.wide.u32 	%rd114, %r384, 4;
	add.s64 	%rd121, %rd16, %rd114;
	shr.u32 	%r303, %r4, 8;
	add.s32 	%r304, %r303, 1;
	and.b32  	%r305, %r304, 3;
	neg.s32 	%r382, %r305;
$L__BB6_10:
	.pragma "nounroll";
	// begin inline asm
	ld.global.nc.u32 %r306, [%rd121];
	// end inline asm
	mov.b32 	%f323, %r306;
	add.f32 	%f397, %f397, %f323;
	add.s32 	%r384, %r384, 256;
	add.s64 	%rd121, %rd121, 1024;
	add.s32 	%r382, %r382, 1;
	setp.ne.s32 	%p69, %r382, 0;
	@%p69 bra 	$L__BB6_10;
$L__BB6_11:
	setp.lt.u32 	%p70, %r4, 768;
	@%p70 bra 	$L__BB6_13;
$L__BB6_12:
	mul.wide.s32 	%rd120, %r384, 4;
	add.s64 	%rd116, %rd16, %rd120;
	// begin inline asm
	ld.global.nc.u32 %r307, [%rd116];
	// end inline asm
	mov.b32 	%f324, %r307;
	add.f32 	%f325, %f397, %f324;
	add.s64 	%rd117, %rd116, 1024;
	// begin inline asm
	ld.global.nc.u32 %r308, [%rd117];
	// end inline asm
	mov.b32 	%f326, %r308;
	add.f32 	%f327, %f325, %f326;
	add.s64 	%rd118, %rd116, 2048;
	// begin inline asm
	ld.global.nc.u32 %r309, [%rd118];
	// end inline asm
	mov.b32 	%f328, %r309;
	add.f32 	%f329, %f327, %f328;
	add.s64 	%rd119, %rd116, 3072;
	// begin inline asm
	ld.global.nc.u32 %r310, [%rd119];
	// end inline asm
	mov.b32 	%f330, %r310;
	add.f32 	%f397, %f329, %f330;
	add.s32 	%r384, %r384, 1024;
	setp.lt.s32 	%p71, %r384, %r67;
	@%p71 bra 	$L__BB6_12;
$L__BB6_13:
	setp.lt.s32 	%p72, %r67, 256;
	@%p72 bra 	$L__BB6_18;
	// begin inline asm
	mov.u32 %r349, %laneid;
	// end inline asm
	mov.b32 	%r351, %f397;
	mov.b32 	%r352, 1;
	mov.b32 	%r373, 31;
	mov.b32 	%r374, -1;
	// begin inline asm
	shfl.sync.down.b32 %r350, %r351, %r352, %r373, %r374;
	// end inline asm
	setp.gt.s32 	%p88, %r349, 30;
	mov.b32 	%f365, %r350;
	add.f32 	%f366, %f397, %f365;
	selp.f32 	%f367, %f397, %f366, %p88;
	mov.b32 	%r356, %f367;
	mov.b32 	%r357, 2;
	// begin inline asm
	shfl.sync.down.b32 %r355, %r356, %r357, %r373, %r374;
	// end inline asm
	setp.gt.s32 	%p89, %r349, 29;
	mov.b32 	%f368, %r355;
	add.f32 	%f369, %f367, %f368;
	selp.f32 	%f370, %f367, %f369, %p89;
	mov.b32 	%r361, %f370;
	mov.b32 	%r362, 4;
	// begin inline asm
	shfl.sync.down.b32 %r360, %r361, %r362, %r373, %r374;
	// end inline asm
	setp.gt.s32 	%p90, %r349, 27;
	mov.b32 	%f371, %r360;
	add.f32 	%f372, %f370, %f371;
	selp.f32 	%f373, %f370, %f372, %p90;
	mov.b32 	%r366, %f373;
	mov.b32 	%r367, 8;
	// begin inline asm
	shfl.sync.down.b32 %r365, %r366, %r367, %r373, %r374;
	// end inline asm
	setp.gt.s32 	%p91, %r349, 23;
	mov.b32 	%f374, %r365;
	add.f32 	%f375, %f373, %f374;
	selp.f32 	%f376, %f373, %f375, %p91;
	mov.b32 	%r371, %f376;
	mov.b32 	%r372, 16;
	// begin inline asm
	shfl.sync.down.b32 %r370, %r371, %r372, %r373, %r374;
	// end inline asm
	setp.gt.s32 	%p92, %r349, 15;
	mov.b32 	%f377, %r370;
	add.f32 	%f10, %f376, %f377;
	selp.f32 	%f418, %f376, %f10, %p92;
	setp.ne.s32 	%p93, %r349, 0;
	@%p93 bra 	$L__BB6_16;
	shr.u32 	%r375, %r1, 3;
	and.b32  	%r376, %r375, 124;
	mov.u32 	%r377, _ZZN3cub18CUB_300001_SM_10006detail6reduce28DeviceReduceSingleTileKernelINS2_10policy_hubIfyN4cuda3std3__44plusIfEEE10Policy1000EPfSC_iS9_ffNS7_10__identityEEEvT0_T1_T2_T3_T4_T6_E12temp_storage;
	add.s32 	%r378, %r377, %r376;
	st.shared.f32 	[%r378+8], %f10;
$L__BB6_16:
	bar.sync 	0;
	setp.ne.s32 	%p94, %r1, 0;
	@%p94 bra 	$L__BB6_72;
	ld.shared.f32 	%f378, [_ZZN3cub18CUB_300001_SM_10006detail6reduce28DeviceReduceSingleTileKernelINS2_10policy_hubIfyN4cuda3std3__44plusIfEEE10Policy1000EPfSC_iS9_ffNS7_10__identityEEEvT0_T1_T2_T3_T4_T6_E12temp_storage+12];
	add.f32 	%f379, %f418, %f378;
	ld.shared.f32 	%f380, [_ZZN3cub18CUB_300001_SM_10006detail6reduce28DeviceReduceSingleTileKernelINS2_10policy_hubIfyN4cuda3std3__44plusIfEEE10Policy1000EPfSC_iS9_ffNS7_10__identityEEEvT0_T1_T2_T3_T4_T6_E12temp_storage+16];
	add.f32 	%f381, %f379, %f380;
	ld.shared.f32 	%f382, [_ZZN3cub18CUB_300001_SM_10006detail6reduce28DeviceReduceSingleTileKernelINS2_10policy_hubIfyN4cuda3std3__44plusIfEEE10Policy1000EPfSC_iS9_ffNS7_10__identityEEEvT0_T1_T2_T3_T4_T6_E12temp_storage+20];
	add.f32 	%f383, %f381, %f382;
	ld.shared.f32 	%f384, [_ZZN3cub18CUB_300001_SM_10006detail6reduce28DeviceReduceSingleTileKernelINS2_10policy_hubIfyN4cuda3std3__44plusIfEEE10Policy1000EPfSC_iS9_ffNS7_10__identityEEEvT0_T1_T2_T3_T4_T6_E12temp_storage+24];
	add.f32 	%f385, %f383, %f384;
	ld.shared.f32 	%f386, [_ZZN3cub18CUB_300001_SM_10006detail6reduce28DeviceReduceSingleTileKernelINS2_10policy_hubIfyN4cuda3std3__44plusIfEEE10Policy1000EPfSC_iS9_ffNS7_10__identityEEEvT0_T1_T2_T3_T4_T6_E12temp_storage+28];
	add.f32 	%f387, %f385, %f386;
	ld.shared.f32 	%f388, [_ZZN3cub18CUB_300001_SM_10006detail6reduce28DeviceReduceSingleTileKernelINS2_10policy_hubIfyN4cuda3std3__44plusIfEEE10Policy1000EPfSC_iS9_ffNS7_10__identityEEEvT0_T1_T2_T3_T4_T6_E12temp_storage+32];
	add.f32 	%f389, %f387, %f388;
	ld.shared.f32 	%f390, [_ZZN3cub18CUB_300001_SM_10006detail6reduce28DeviceReduceSingleTileKernelINS2_10policy_hubIfyN4cuda3std3__44plusIfEEE10Policy1000EPfSC_iS9_ffNS7_10__identityEEEvT0_T1_T2_T3_T4_T6_E12temp_storage+36];
	add.f32 	%f418, %f389, %f390;
	bra.uni 	$L__BB6_72;
$L__BB6_18:
	// begin inline asm
	mov.u32 %r311, %laneid;
	// end inline asm
	and.b32  	%r337, %r1, 992;
	add.s32 	%r338, %r337, 32;
	setp.gt.s32 	%p73, %r338, %r67;
	not.b32 	%r339, %r337;
	add.s32 	%r340, %r67, %r339;
	selp.b32 	%r335, %r340, 31, %p73;
	mov.b32 	%r313, %f397;
	mov.b32 	%r314, 1;
	mov.b32 	%r336, -1;
	// begin inline asm
	shfl.sync.down.b32 %r312, %r313, %r314, %r335, %r336;
	// end inline asm
	setp.lt.s32 	%p74, %r311, %r335;
	mov.b32 	%f331, %r312;
	add.f32 	%f332, %f397, %f331;
	selp.f32 	%f333, %f332, %f397, %p74;
	mov.b32 	%r318, %f333;
	mov.b32 	%r319, 2;
	// begin inline asm
	shfl.sync.down.b32 %r317, %r318, %r319, %r335, %r336;
	// end inline asm
	add.s32 	%r341, %r311, 2;
	setp.gt.s32 	%p75, %r341, %r335;
	mov.b32 	%f334, %r317;
	add.f32 	%f335, %f333, %f334;
	selp.f32 	%f336, %f333, %f335, %p75;
	mov.b32 	%r323, %f336;
	mov.b32 	%r324, 4;
	// begin inline asm
	shfl.sync.down.b32 %r322, %r323, %r324, %r335, %r336;
	// end inline asm
	add.s32 	%r342, %r311, 4;
	setp.gt.s32 	%p76, %r342, %r335;
	mov.b32 	%f337, %r322;
	add.f32 	%f338, %f336, %f337;
	selp.f32 	%f339, %f336, %f338, %p76;
	mov.b32 	%r328, %f339;
	mov.b32 	%r329, 8;
	// begin inline asm
	shfl.sync.down.b32 %r327, %r328, %r329, %r335, %r336;
	// end inline asm
	add.s32 	%r343, %r311, 8;
	setp.gt.s32 	%p77, %r343, %r335;
	mov.b32 	%f340, %r327;
	add.f32 	%f341, %f339, %f340;
	selp.f32 	%f342, %f339, %f341, %p77;
	mov.b32 	%r333, %f342;
	mov.b32 	%r334, 16;
	// begin inline asm
	shfl.sync.down.b32 %r332, %r333, %r334, %r335, %r336;
	// end inline asm
	add.s32 	%r344, %r311, 16;
	setp.gt.s32 	%p78, %r344, %r335;
	mov.b32 	%f343, %r332;
	add.f32 	%f344, %f342, %f343;
	selp.f32 	%f418, %f342, %f344, %p78;
	setp.ne.s32 	%p79, %r311, 0;
	@%p79 bra 	$L__BB6_20;
	shr.u32 	%r345, %r1, 3;
	and.b32  	%r346, %r345, 124;
	mov.u32 	%r347, _ZZN3cub18CUB_300001_SM_10006detail6reduce28DeviceReduceSingleTileKernelINS2_10policy_hubIfyN4cuda3std3__44plusIfEEE10Policy1000EPfSC_iS9_ffNS7_10__identityEEEvT0_T1_T2_T3_T4_T6_E12temp_storage;
	add.s32 	%r348, %r347, %r346;
	st.shared.f32 	[%r348+8], %f418;
$L__BB6_20:
	bar.sync 	0;
	setp.ne.s32 	%p80, %r1, 0;
	@%p80 bra 	$L__BB6_72;
	setp.gt.s32 	%p81, %r67, 32;
	ld.shared.f32 	%f345, [_ZZN3cub18CUB_300001_SM_10006detail6reduce28DeviceReduceSingleTileKernelINS2_10policy_hubIfyN4cuda3std3__44plusIfEEE10Policy1000EPfSC_iS9_ffNS7_10__identityEEEvT0_T1_T2_T3_T4_T6_E12temp_storage+12];
	add.f32 	%f346, %f418, %f345;
	selp.f32 	%f347, %f346, %f418, %p81;
	setp.gt.s32 	%p82, %r67, 64;
	ld.shared.f32 	%f348, [_ZZN3cub18CUB_300001_SM_10006detail6reduce28DeviceReduceSingleTileKernelINS2_10policy_hubIfyN4cuda3std3__44plusIfEEE10Policy1000EPfSC_iS9_ffNS7_10__identityEEEvT0_T1_T2_T3_T4_T6_E12temp_storage+16];
	add.f32 	%f349, %f348, %f347;
	selp.f32 	%f350, %f349, %f347, %p82;
	setp.gt.s32 	%p83, %r67, 96;
	ld.shared.f32 	%f351, [_ZZN3cub18CUB_300001_SM_10006detail6reduce28DeviceReduceSingleTileKernelINS2_10policy_hubIfyN4cuda3std3__44plusIfEEE10Policy1000EPfSC_iS9_ffNS7_10__identityEEEvT0_T1_T2_T3_T4_T6_E12temp_storage+20];
	add.f32 	%f352, %f351, %f350;
	selp.f32 	%f353, %f352, %f350, %p83;
	setp.gt.s32 	%p84, %r67, 128;
	ld.shared.f32 	%f354, [_ZZN3cub18CUB_300001_SM_10006detail6reduce28DeviceReduceSingleTileKernelINS2_10policy_hubIfyN4cuda3std3__44plusIfEEE10Policy1000EPfSC_iS9_ffNS7_10__identityEEEvT0_T1_T2_T3_T4_T6_E12temp_storage+24];
	add.f32 	%f355, %f354, %f353;
	selp.f32 	%f356, %f355, %f353, %p84;
	setp.gt.s32 	%p85, %r67, 160;
	ld.shared.f32 	%f357, [_ZZN3cub18CUB_300001_SM_10006detail6reduce28DeviceReduceSingleTileKernelINS2_10policy_hubIfyN4cuda3std3__44plusIfEEE10Policy1000EPfSC_iS9_ffNS7_10__identityEEEvT0_T1_T2_T3_T4_T6_E12temp_storage+28];
	add.f32 	%f358, %f357, %f356;
	selp.f32 	%f359, %f358, %f356, %p85;
	setp.gt.s32 	%p86, %r67, 192;
	ld.shared.f32 	%f360, [_ZZN3cub18CUB_300001_SM_10006detail6reduce28DeviceReduceSingleTileKernelINS2_10policy_hubIfyN4cuda3std3__44plusIfEEE10Policy1000EPfSC_iS9_ffNS7_10__identityEEEvT0_T1_T2_T3_T4_T6_E12temp_storage+32];
	add.f32 	%f361, %f360, %f359;
	selp.f32 	%f362, %f361, %f359, %p86;
	setp.gt.s32 	%p87, %r67, 224;
	ld.shared.f32 	%f363, [_ZZN3cub18CUB_300001_SM_10006detail6reduce28DeviceReduceSingleTileKernelINS2_10policy_hubIfyN4cuda3std3__44plusIfEEE10Policy1000EPfSC_iS9_ffNS7_10__identityEEEvT0_T1_T2_T3_T4_T6_E12temp_storage+36];
	add.f32 	%f364, %f363, %f362;
	selp.f32 	%f418, %f364, %f362, %p87;
	bra.uni 	$L__BB6_72;
$L__BB6_22:
	mov.u32 	%r13, %tid.x;
	shl.b32 	%r224, %r13, 2;
	mul.wide.u32 	%rd86, %r224, 4;
	add.s64 	%rd76, %rd16, %rd86;
	// begin inline asm
	ld.global.nc.v2.u64 {%rd74, %rd75}, [%rd76];
	// end inline asm
	mov.b64 	{%r225, %r226}, %rd75;
	mov.b64 	{%r227, %r228}, %rd74;
	mov.b32 	%f225, %r228;
	mov.b32 	%f226, %r227;
	mov.b32 	%f227, %r226;
	mov.b32 	%f228, %r225;
	add.s64 	%rd79, %rd76, 4096;
	// begin inline asm
	ld.global.nc.v2.u64 {%rd77, %rd78}, [%rd79];
	// end inline asm
	mov.b64 	{%r229, %r230}, %rd78;
	mov.b64 	{%r231, %r232}, %rd77;
	mov.b32 	%f229, %r232;
	mov.b32 	%f230, %r231;
	mov.b32 	%f231, %r230;
	mov.b32 	%f232, %r229;
	add.s64 	%rd82, %rd76, 8192;
	// begin inline asm
	ld.global.nc.v2.u64 {%rd80, %rd81}, [%rd82];
	// end inline asm
	mov.b64 	{%r233, %r234}, %rd81;
	mov.b64 	{%r235, %r236}, %rd80;
	mov.b32 	%f233, %r236;
	mov.b32 	%f234, %r235;
	mov.b32 	%f235, %r234;
	mov.b32 	%f236, %r233;
	add.s64 	%rd85, %rd76, 12288;
	// begin inline asm
	ld.global.nc.v2.u64 {%rd83, %rd84}, [%rd85];
	// end inline asm
	mov.b64 	{%r237, %r238}, %rd84;
	mov.b64 	{%r239, %r240}, %rd83;
	mov.b32 	%f237, %r240;
	mov.b32 	%f238, %r239;
	mov.b32 	%f239, %r238;
	mov.b32 	%f240, %r237;
	add.f32 	%f241, %f226, %f225;
	add.f32 	%f242, %f228, %f227;
	add.f32 	%f243, %f230, %f229;
	add.f32 	%f244, %f232, %f231;
	add.f32 	%f245, %f234, %f233;
	add.f32 	%f246, %f236, %f235;
	add.f32 	%f247, %f238, %f237;
	add.f32 	%f248, %f240, %f239;
	add.f32 	%f249, %f241, %f242;
	add.f32 	%f250, %f243, %f244;
	add.f32 	%f251, %f245, %f246;
	add.f32 	%f252, %f247, %f248;
	add.f32 	%f253, %f249, %f250;
	add.f32 	%f254, %f251, %f252;
	add.f32 	%f404, %f253, %f254;
	setp.lt.u32 	%p50, %r67, 8192;
	mov.b32 	%r387, 4096;
	@%p50 bra 	$L__BB6_26;
	add.s32 	%r14, %r67, -4096;
	mov.b32 	%r387, 4096;
$L__BB6_24:
	mul.wide.s32 	%rd99, %r387, 4;
	add.s64 	%rd89, %rd76, %rd99;
	// begin inline asm
	ld.global.nc.v2.u64 {%rd87, %rd88}, [%rd89];
	// end inline asm
	mov.b64 	{%r242, %r243}, %rd88;
	mov.b64 	{%r244, %r245}, %rd87;
	mov.b32 	%f255, %r245;
	mov.b32 	%f256, %r244;
	mov.b32 	%f257, %r243;
	mov.b32 	%f258, %r242;
	add.s64 	%rd92, %rd89, 4096;
	// begin inline asm
	ld.global.nc.v2.u64 {%rd90, %rd91}, [%rd92];
	// end inline asm
	mov.b64 	{%r246, %r247}, %rd91;
	mov.b64 	{%r248, %r249}, %rd90;
	mov.b32 	%f259, %r249;
	mov.b32 	%f260, %r248;
	mov.b32 	%f261, %r247;
	mov.b32 	%f262, %r246;
	add.s64 	%rd95, %rd89, 8192;
	// begin inline asm
	ld.global.nc.v2.u64 {%rd93, %rd94}, [%rd95];
	// end inline asm
	mov.b64 	{%r250, %r251}, %rd94;
	mov.b64 	{%r252, %r253}, %rd93;
	mov.b32 	%f263, %r253;
	mov.b32 	%f264, %r252;
	mov.b32 	%f265, %r251;
	mov.b32 	%f266, %r250;
	add.s64 	%rd98, %rd89, 12288;
	// begin inline asm
	ld.global.nc.v2.u64 {%rd96, %rd97}, [%rd98];
	// end inline asm
	mov.b64 	{%r254, %r255}, %rd97;
	mov.b64 	{%r256, %r257}, %rd96;
	mov.b32 	%f267, %r257;
	mov.b32 	%f268, %r256;
	mov.b32 	%f269, %r255;
	mov.b32 	%f270, %r254;
	add.f32 	%f271, %f404, %f256;
	add.f32 	%f272, %f255, %f258;
	add.f32 	%f273, %f257, %f260;
	add.f32 	%f274, %f259, %f262;
	add.f32 	%f275, %f261, %f264;
	add.f32 	%f276, %f263, %f266;
	add.f32 	%f277, %f265, %f268;
	add.f32 	%f278, %f267, %f270;
	add.f32 	%f279, %f271, %f272;
	add.f32 	%f280, %f273, %f274;
	add.f32 	%f281, %f275, %f276;
	add.f32 	%f282, %f277, %f278;
	add.f32 	%f283, %f279, %f280;
	add.f32 	%f284, %f281, %f282;
	add.f32 	%f285, %f283, %f284;
	add.f32 	%f404, %f285, %f269;
	sub.s32 	%r258, %r67, %r387;
	setp.lt.s32 	%p51, %r258, 4096;
	@%p51 bra 	$L__BB6_34;
	add.s32 	%r387, %r387, 4096;
	setp.le.s32 	%p52, %r387, %r14;
	@%p52 bra 	$L__BB6_24;
$L__BB6_26:
	setp.le.s32 	%p53, %r67, %r387;
	@%p53 bra 	$L__BB6_34;
	sub.s32 	%r18, %r67, %r387;
	setp.ge.s32 	%p54, %r13, %r18;
	@%p54 bra 	$L__BB6_34;
	not.b32 	%r259, %r13;
	add.s32 	%r260, %r67, %r259;
	sub.s32 	%r19, %r260, %r387;
	and.b32  	%r261, %r19, 768;
	setp.eq.s32 	%p55, %r261, 768;
	mov.u32 	%r391, %r13;
	@%p55 bra 	$L__BB6_31;
	add.s32 	%r389, %r13, %r387;
	shr.u32 	%r262, %r19, 8;
	add.s32 	%r263, %r262, 1;
	and.b32  	%r264, %r263, 3;
	neg.s32 	%r388, %r264;
	mov.u32 	%r391, %r13;
$L__BB6_30:
	.pragma "nounroll";
	mul.wide.u32 	%rd101, %r389, 4;
	add.s64 	%rd100, %rd16, %rd101;
	// begin inline asm
	ld.global.nc.u32 %r265, [%rd100];
	// end inline asm
	mov.b32 	%f287, %r265;
	add.f32 	%f404, %f404, %f287;
	add.s32 	%r391, %r391, 256;
	add.s32 	%r389, %r389, 256;
	add.s32 	%r388, %r388, 1;
	setp.ne.s32 	%p56, %r388, 0;
	@%p56 bra 	$L__BB6_30;
$L__BB6_31:
	setp.lt.u32 	%p57, %r19, 768;
	@%p57 bra 	$L__BB6_34;
	cvt.u64.u32 	%rd102, %r391;
	cvt.u64.u32 	%rd103, %r387;
	add.s64 	%rd104, %rd102, %rd103;
	shl.b64 	%rd105, %rd104, 2;
	add.s64 	%rd106, %rd105, %rd16;
	add.s64 	%rd122, %rd106, 2048;
	add.s32 	%r392, %r391, %r387;
$L__BB6_33:
	mul.wide.u32 	%rd111, %r392, 4;
	add.s64 	%rd107, %rd16, %rd111;
	// begin inline asm
	ld.global.nc.u32 %r266, [%rd107];
	// end inline asm
	mov.b32 	%f288, %r266;
	add.f32 	%f289, %f404, %f288;
	add.s64 	%rd108, %rd122, -1024;
	// begin inline asm
	ld.global.nc.u32 %r267, [%rd108];
	// end inline asm
	mov.b32 	%f290, %r267;
	add.f32 	%f291, %f289, %f290;
	// begin inline asm
	ld.global.nc.u32 %r268, [%rd122];
	// end inline asm
	mov.b32 	%f292, %r268;
	add.f32 	%f293, %f291, %f292;
	add.s64 	%rd110, %rd122, 1024;
	// begin inline asm
	ld.global.nc.u32 %r269, [%rd110];
	// end inline asm
	mov.b32 	%f294, %r269;
	add.f32 	%f404, %f293, %f294;
	add.s32 	%r391, %r391, 1024;
	add.s64 	%rd122, %rd122, 4096;
	add.s32 	%r392, %r392, 1024;
	setp.lt.s32 	%p58, %r391, %r18;
	@%p58 bra 	$L__BB6_33;
$L__BB6_34:
	// begin inline asm
	mov.u32 %r270, %laneid;
	// end inline asm
	mov.b32 	%r272, %f404;
	mov.b32 	%r273, 1;
	mov.b32 	%r294, 31;
	mov.b32 	%r295, -1;
	// begin inline asm
	shfl.sync.down.b32 %r271, %r272, %r273, %r294, %r295;
	// end inline asm
	setp.gt.s32 	%p59, %r270, 30;
	mov.b32 	%f295, %r271;
	add.f32 	%f296, %f404, %f295;
	selp.f32 	%f297, %f404, %f296, %p59;
	mov.b32 	%r277, %f297;
	mov.b32 	%r278, 2;
	// begin inline asm
	shfl.sync.down.b32 %r276, %r277, %r278, %r294, %r295;
	// end inline asm
	setp.gt.s32 	%p60, %r270, 29;
	mov.b32 	%f298, %r276;
	add.f32 	%f299, %f297, %f298;
	selp.f32 	%f300, %f297, %f299, %p60;
	mov.b32 	%r282, %f300;
	mov.b32 	%r283, 4;
	// begin inline asm
	shfl.sync.down.b32 %r281, %r282, %r283, %r294, %r295;
	// end inline asm
	setp.gt.s32 	%p61, %r270, 27;
	mov.b32 	%f301, %r281;
	add.f32 	%f302, %f300, %f301;
	selp.f32 	%f303, %f300, %f302, %p61;
	mov.b32 	%r287, %f303;
	mov.b32 	%r288, 8;
	// begin inline asm
	shfl.sync.down.b32 %r286, %r287, %r288, %r294, %r295;
	// end inline asm
	setp.gt.s32 	%p62, %r270, 23;
	mov.b32 	%f304, %r286;
	add.f32 	%f305, %f303, %f304;
	selp.f32 	%f306, %f303, %f305, %p62;
	mov.b32 	%r292, %f306;
	mov.b32 	%r293, 16;
	// begin inline asm
	shfl.sync.down.b32 %r291, %r292, %r293, %r294, %r295;
	// end inline asm
	setp.gt.s32 	%p63, %r270, 15;
	mov.b32 	%f307, %r291;
	add.f32 	%f26, %f306, %f307;
	selp.f32 	%f418, %f306, %f26, %p63;
	setp.ne.s32 	%p64, %r270, 0;
	@%p64 bra 	$L__BB6_36;
	shr.u32 	%r296, %r13, 3;
	and.b32  	%r297, %r296, 124;
	mov.u32 	%r298, _ZZN3cub18CUB_300001_SM_10006detail6reduce28DeviceReduceSingleTileKernelINS2_10policy_hubIfyN4cuda3std3__44plusIfEEE10Policy1000EPfSC_iS9_ffNS7_10__identityEEEvT0_T1_T2_T3_T4_T6_E12temp_storage;
	add.s32 	%r299, %r298, %r297;
	st.shared.f32 	[%r299+8], %f26;
$L__BB6_36:
	bar.sync 	0;
	setp.ne.s32 	%p65, %r13, 0;
	@%p65 bra 	$L__BB6_72;
	ld.shared.f32 	%f308, [_ZZN3cub18CUB_300001_SM_10006detail6reduce28DeviceReduceSingleTileKernelINS2_10policy_hubIfyN4cuda3std3__44plusIfEEE10Policy1000EPfSC_iS9_ffNS7_10__identityEEEvT0_T1_T2_T3_T4_T6_E12temp_storage+12];
	add.f32 	%f309, %f418, %f308;
	ld.shared.f32 	%f310, [_ZZN3cub18CUB_300001_SM_10006detail6reduce28DeviceReduceSingleTileKernelINS2_10policy_hubIfyN4cuda3std3__44plusIfEEE10Policy1000EPfSC_iS9_ffNS7_10__identityEEEvT0_T1_T2_T3_T4_T6_E12temp_storage+16];
	add.f32 	%f311, %f309, %f310;
	ld.shared.f32 	%f312, [_ZZN3cub18CUB_300001_SM_10006detail6reduce28DeviceReduceSingleTileKernelINS2_10policy_hubIfyN4cuda3std3__44plusIfEEE10Policy1000EPfSC_iS9_ffNS7_10__identityEEEvT0_T1_T2_T3_T4_T6_E12temp_storage+20];
	add.f32 	%f313, %f311, %f312;
	ld.shared.f32 	%f314, [_ZZN3cub18CUB_300001_SM_10006detail6reduce28DeviceReduceSingleTileKernelINS2_10policy_hubIfyN4cuda3std3__44plusIfEEE10Policy1000EPfSC_iS9_ffNS7_10__identityEEEvT0_T1_T2_T3_T4_T6_E12temp_storage+24];
	add.f32 	%f315, %f313, %f314;
	ld.shared.f32 	%f316, [_ZZN3cub18CUB_300001_SM_10006detail6reduce28DeviceReduceSingleTileKernelINS2_10policy_hubIfyN4cuda3std3__44plusIfEEE10Policy1000EPfSC_iS9_ffNS7_10__identityEEEvT0_T1_T2_T3_T4_T6_E12temp_storage+28];
	add.f32 	%f317, %f315, %f316;
	ld.shared.f32 	%f318, [_ZZN3cub18CUB_300001_SM_10006detail6reduce28DeviceReduceSingleTileKernelINS2_10policy_hubIfyN4cuda3std3__44plusIfEEE10Policy1000EPfSC_iS9_ffNS7_10__identityEEEvT0_T1_T2_T3_T4_T6_E12temp_storage+32];
	add.f32 	%f319, %f317, %f318;
	ld.shared.f32 	%f320, [_ZZN3cub18CUB_300001_SM_10006detail6reduce28DeviceReduceSingleTileKernelINS2_10policy_hubIfyN4cuda3std3__44plusIfEEE10Policy1000EPfSC_iS9_ffNS7_10__identityEEEvT0_T1_T2_T3_T4_T6_E12temp_storage+36];
	add.f32 	%f418, %f319, %f320;
	bra.uni 	$L__BB6_72;
$L__BB6_38:
	setp.gt.s32 	%p3, %r67, 4095;
	@%p3 bra 	$L__BB6_56;
	mov.u32 	%r34, %tid.x;
	setp.ge.s32 	%p20, %r34, %r67;
	mov.f32 	%f410, 0f00000000;
	mov.u32 	%r397, %r34;
	@%p20 bra 	$L__BB6_41;
	mul.wide.u32 	%rd66, %r34, 4;
	add.s64 	%rd65, %rd16, %rd66;
	// begin inline asm
	ld.global.nc.u32 %r144, [%rd65];
	// end inline asm
	mov.b32 	%f410, %r144;
	add.s32 	%r397, %r34, 256;
$L__BB6_41:
	setp.ge.s32 	%p21, %r397, %r67;
	@%p21 bra 	$L__BB6_47;
	not.b32 	%r145, %r397;
	add.s32 	%r37, %r67, %r145;
	and.b32  	%r146, %r37, 768;
	setp.eq.s32 	%p22, %r146, 768;
	@%p22 bra 	$L__BB6_45;
	mul.wide.u32 	%rd67, %r397, 4;
	add.s64 	%rd123, %rd16, %rd67;
	shr.u32 	%r147, %r37, 8;
	add.s32 	%r148, %r147, 1;
	and.b32  	%r149, %r148, 3;
	neg.s32 	%r395, %r149;
$L__BB6_44:
	.pragma "nounroll";
	// begin inline asm
	ld.global.nc.u32 %r150, [%rd123];
	// end inline asm
	mov.b32 	%f157, %r150;
	add.f32 	%f410, %f410, %f157;
	add.s32 	%r397, %r397, 256;
	add.s64 	%rd123, %rd123, 1024;
	add.s32 	%r395, %r395, 1;
	setp.ne.s32 	%p23, %r395, 0;
	@%p23 bra 	$L__BB6_44;
$L__BB6_45:
	setp.lt.u32 	%p24, %r37, 768;
	@%p24 bra 	$L__BB6_47;
$L__BB6_46:
	mul.wide.s32 	%rd73, %r397, 4;
	add.s64 	%rd69, %rd16, %rd73;
	// begin inline asm
	ld.global.nc.u32 %r151, [%rd69];
	// end inline asm
	mov.b32 	%f158, %r151;
	add.f32 	%f159, %f410, %f158;
	add.s64 	%rd70, %rd69, 1024;
	// begin inline asm
	ld.global.nc.u32 %r152, [%rd70];
	// end inline asm
	mov.b32 	%f160, %r152;
	add.f32 	%f161, %f159, %f160;
	add.s64 	%rd71, %rd69, 2048;
	// begin inline asm
	ld.global.nc.u32 %r153, [%rd71];
	// end inline asm
	mov.b32 	%f162, %r153;
	add.f32 	%f163, %f161, %f162;
	add.s64 	%rd72, %rd69, 3072;
	// begin inline asm
	ld.global.nc.u32 %r154, [%rd72];
	// end inline asm
	mov.b32 	%f164, %r154;
	add.f32 	%f410, %f163, %f164;
	add.s32 	%r397, %r397, 1024;
	setp.lt.s32 	%p25, %r397, %r67;
	@%p25 bra 	$L__BB6_46;
$L__BB6_47:
	setp.lt.s32 	%p26, %r67, 256;
	@%p26 bra 	$L__BB6_52;
	// begin inline asm
	mov.u32 %r193, %laneid;
	// end inline asm
	mov.b32 	%r195, %f410;
	mov.b32 	%r196, 1;
	mov.b32 	%r217, 31;
	mov.b32 	%r218, -1;
	// begin inline asm
	shfl.sync.down.b32 %r194, %r195, %r196, %r217, %r218;
	// end inline asm
	setp.gt.s32 	%p42, %r193, 30;
	mov.b32 	%f199, %r194;
	add.f32 	%f200, %f410, %f199;
	selp.f32 	%f201, %f410, %f200, %p42;
	mov.b32 	%r200, %f201;
	mov.b32 	%r201, 2;
	// begin inline asm
	shfl.sync.down.b32 %r199, %r200, %r201, %r217, %r218;
	// end inline asm
	setp.gt.s32 	%p43, %r193, 29;
	mov.b32 	%f202, %r199;
	add.f32 	%f203, %f201, %f202;
	selp.f32 	%f204, %f201, %f203, %p43;
	mov.b32 	%r205, %f204;
	mov.b32 	%r206, 4;
	// begin inline asm
	shfl.sync.down.b32 %r204, %r205, %r206, %r217, %r218;
	// end inline asm
	setp.gt.s32 	%p44, %r193, 27;
	mov.b32 	%f205, %r204;
	add.f32 	%f206, %f204, %f205;
	selp.f32 	%f207, %f204, %f206, %p44;
	mov.b32 	%r210, %f207;
	mov.b32 	%r211, 8;
	// begin inline asm
	shfl.sync.down.b32 %r209, %r210, %r211, %r217, %r218;
	// end inline asm
	setp.gt.s32 	%p45, %r193, 23;
	mov.b32 	%f208, %r209;
	add.f32 	%f209, %f207, %f208;
	selp.f32 	%f210, %f207, %f209, %p45;
	mov.b32 	%r215, %f210;
	mov.b32 	%r216, 16;
	// begin inline asm
	shfl.sync.down.b32 %r214, %r215, %r216, %r217, %r218;
	// end inline asm
	setp.gt.s32 	%p46, %r193, 15;
	mov.b32 	%f211, %r214;
	add.f32 	%f38, %f210, %f211;
	selp.f32 	%f418, %f210, %f38, %p46;
	setp.ne.s32 	%p47, %r193, 0;
	@%p47 bra 	$L__BB6_50;
	shr.u32 	%r219, %r34, 3;
	and.b32  	%r220, %r219, 124;
	mov.u32 	%r221, _ZZN3cub18CUB_300001_SM_10006detail6reduce28DeviceReduceSingleTileKernelINS2_10policy_hubIfyN4cuda3std3__44plusIfEEE10Policy1000EPfSC_iS9_ffNS7_10__identityEEEvT0_T1_T2_T3_T4_T6_E12temp_storage;
	add.s32 	%r222, %r221, %r220;
	st.shared.f32 	[%r222+8], %f38;
$L__BB6_50:
	bar.sync 	0;
	setp.ne.s32 	%p48, %r34, 0;
	@%p48 bra 	$L__BB6_72;
	ld.shared.f32 	%f212, [_ZZN3cub18CUB_300001_SM_10006detail6reduce28DeviceReduceSingleTileKernelINS2_10policy_hubIfyN4cuda3std3__44plusIfEEE10Policy1000EPfSC_iS9_ffNS7_10__identityEEEvT0_T1_T2_T3_T4_T6_E12temp_storage+12];
	add.f32 	%f213, %f418, %f212;
	ld.shared.f32 	%f214, [_ZZN3cub18CUB_300001_SM_10006detail6reduce28DeviceReduceSingleTileKernelINS2_10policy_hubIfyN4cuda3std3__44plusIfEEE10Policy1000EPfSC_iS9_ffNS7_10__identityEEEvT0_T1_T2_T3_T4_T6_E12temp_storage+16];
	add.f32 	%f215, %f213, %f214;
	ld.shared.f32 	%f216, [_ZZN3cub18CUB_300001_SM_10006detail6reduce28DeviceReduceSingleTileKernelINS2_10policy_hubIfyN4cuda3std3__44plusIfEEE10Policy1000EPfSC_iS9_ffNS7_10__identityEEEvT0_T1_T2_T3_T4_T6_E12temp_storage+20];
	add.f32 	%f217, %f215, %f216;
	ld.shared.f32 	%f218, [_ZZN3cub18CUB_300001_SM_10006detail6reduce28DeviceReduceSingleTileKernelINS2_10policy_hubIfyN4cuda3std3__44plusIfEEE10Policy1000EPfSC_iS9_ffNS7_10__identityEEEvT0_T1_T2_T3_T4_T6_E12temp_storage+24];
	add.f32 	%f219, %f217, %f218;
	ld.shared.f32 	%f220, [_ZZN3cub18CUB_300001_SM_10006detail6reduce28DeviceReduceSingleTileKernelINS2_10policy_hubIfyN4cuda3std3__44plusIfEEE10Policy1000EPfSC_iS9_ffNS7_10__identityEEEvT0_T1_T2_T3_T4_T6_E12temp_storage+28];
	add.f32 	%f221, %f219, %f220;
	ld.shared.f32 	%f222, [_ZZN3cub18CUB_300001_SM_10006detail6reduce28DeviceReduceSingleTileKernelINS2_10policy_hubIfyN4cuda3std3__44plusIfEEE10Policy1000EPfSC_iS9_ffNS7_10__identityEEEvT0_T1_T2_T3_T4_T6_E12temp_storage+32];
	add.f32 	%f223, %f221, %f222;
	ld.shared.f32 	%f224, [_ZZN3cub18CUB_300001_SM_10006detail6reduce28DeviceReduceSingleTileKernelINS2_10policy_hubIfyN4cuda3std3__44plusIfEEE10Policy1000EPfSC_iS9_ffNS7_10__identityEEEvT0_T1_T2_T3_T4_T6_E12temp_storage+36];
	add.f32 	%f418, %f223, %f224;
	bra.uni 	$L__BB6_72;
$L__BB6_52:
	// begin inline asm
	mov.u32 %r155, %laneid;
	// end inline asm
	and.b32  	%r181, %r34, 992;
	add.s32 	%r182, %r181, 32;
	setp.gt.s32 	%p27, %r182, %r67;
	not.b32 	%r183, %r181;
	add.s32 	%r184, %r67, %r183;
	selp.b32 	%r179, %r184, 31, %p27;
	mov.b32 	%r157, %f410;
	mov.b32 	%r158, 1;
	mov.b32 	%r180, -1;
	// begin inline asm
	shfl.sync.down.b32 %r156, %r157, %r158, %r179, %r180;
	// end inline asm
	setp.lt.s32 	%p28, %r155, %r179;
	mov.b32 	%f165, %r156;
	add.f32 	%f166, %f410, %f165;
	selp.f32 	%f167, %f166, %f410, %p28;
	mov.b32 	%r162, %f167;
	mov.b32 	%r163, 2;
	// begin inline asm
	shfl.sync.down.b32 %r161, %r162, %r163, %r179, %r180;
	// end inline asm
	add.s32 	%r185, %r155, 2;
	setp.gt.s32 	%p29, %r185, %r179;
	mov.b32 	%f168, %r161;
	add.f32 	%f169, %f167, %f168;
	selp.f32 	%f170, %f167, %f169, %p29;
	mov.b32 	%r167, %f170;
	mov.b32 	%r168, 4;
	// begin inline asm
	shfl.sync.down.b32 %r166, %r167, %r168, %r179, %r180;
	// end inline asm
	add.s32 	%r186, %r155, 4;
	setp.gt.s32 	%p30, %r186, %r179;
	mov.b32 	%f171, %r166;
	add.f32 	%f172, %f170, %f171;
	selp.f32 	%f173, %f170, %f172, %p30;
	mov.b32 	%r172, %f173;
	mov.b32 	%r173, 8;
	// begin inline asm
	shfl.sync.down.b32 %r171, %r172, %r173, %r179, %r180;
	// end inline asm
	add.s32 	%r187, %r155, 8;
	setp.gt.s32 	%p31, %r187, %r179;
	mov.b32 	%f174, %r171;
	add.f32 	%f175, %f173, %f174;
	selp.f32 	%f176, %f173, %f175, %p31;
	mov.b32 	%r177, %f176;
	mov.b32 	%r178, 16;
	// begin inline asm
	shfl.sync.down.b32 %r176, %r177, %r178, %r179, %r180;
	// end inline asm
	add.s32 	%r188, %r155, 16;
	setp.gt.s32 	%p32, %r188, %r179;
	mov.b32 	%f177, %r176;
	add.f32 	%f178, %f176, %f177;
	selp.f32 	%f418, %f176, %f178, %p32;
	setp.ne.s32 	%p33, %r155, 0;
	@%p33 bra 	$L__BB6_54;
	shr.u32 	%r189, %r34, 3;
	and.b32  	%r190, %r189, 124;
	mov.u32 	%r191, _ZZN3cub18CUB_300001_SM_10006detail6reduce28DeviceReduceSingleTileKernelINS2_10policy_hubIfyN4cuda3std3__44plusIfEEE10Policy1000EPfSC_iS9_ffNS7_10__identityEEEvT0_T1_T2_T3_T4_T6_E12temp_storage;
	add.s32 	%r192, %r191, %r190;
	st.shared.f32 	[%r192+8], %f418;
$L__BB6_54:
	bar.sync 	0;
	setp.ne.s32 	%p34, %r34, 0;
	@%p34 bra 	$L__BB6_72;
	setp.gt.s32 	%p35, %r67, 32;
	ld.shared.f32 	%f179, [_ZZN3cub18CUB_300001_SM_10006detail6reduce28DeviceReduceSingleTileKernelINS2_10policy_hubIfyN4cuda3std3__44plusIfEEE10Policy1000EPfSC_iS9_ffNS7_10__identityEEEvT0_T1_T2_T3_T4_T6_E12temp_storage+12];
	add.f32 	%f180, %f418, %f179;
	selp.f32 	%f181, %f180, %f418, %p35;
	setp.gt.s32 	%p36, %r67, 64;
	ld.shared.f32 	%f182, [_ZZN3cub18CUB_300001_SM_10006detail6reduce28DeviceReduceSingleTileKernelINS2_10policy_hubIfyN4cuda3std3__44plusIfEEE10Policy1000EPfSC_iS9_ffNS7_10__identityEEEvT0_T1_T2_T3_T4_T6_E12temp_storage+16];
	add.f32 	%f183, %f182, %f181;
	selp.f32 	%f184, %f183, %f181, %p36;
	setp.gt.s32 	%p37, %r67, 96;
	ld.shared.f32 	%f185, [_ZZN3cub18CUB_300001_SM_10006detail6reduce28DeviceReduceSingleTileKernelINS2_10policy_hubIfyN4cuda3std3__44plusIfEEE10Policy1000EPfSC_iS9_ffNS7_10__identityEEEvT0_T1_T2_T3_T4_T6_E12temp_storage+20];
	add.f32 	%f186, %f185, %f184;
	selp.f32 	%f187, %f186, %f184, %p37;
	setp.gt.s32 	%p38, %r67, 128;
	ld.shared.f32 	%f188, [_ZZN3cub18CUB_300001_SM_10006detail6reduce28DeviceReduceSingleTileKernelINS2_10policy_hubIfyN4cuda3std3__44plusIfEEE10Policy1000EPfSC_iS9_ffNS7_10__identityEEEvT0_T1_T2_T3_T4_T6_E12temp_storage+24];
	add.f32 	%f189, %f188, %f187;
	selp.f32 	%f190, %f189, %f187, %p38;
	setp.gt.s32 	%p39, %r67, 160;
	ld.shared.f32 	%f191, [_ZZN3cub18CUB_300001_SM_10006detail6reduce28DeviceReduceSingleTileKernelINS2_10policy_hubIfyN4cuda3std3__44plusIfEEE10Policy1000EPfSC_iS9_ffNS7_10__identityEEEvT0_T1_T2_T3_T4_T6_E12temp_storage+28];
	add.f32 	%f192, %f191, %f190;
	selp.f32 	%f193, %f192, %f190, %p39;
	setp.gt.s32 	%p40, %r67, 192;
	ld.shared.f32 	%f194, [_ZZN3cub18CUB_300001_SM_10006detail6reduce28DeviceReduceSingleTileKernelINS2_10policy_hubIfyN4cuda3std3__44plusIfEEE10Policy1000EPfSC_iS9_ffNS7_10__identityEEEvT0_T1_T2_T3_T4_T6_E12temp_storage+32];
	add.f32 	%f195, %f194, %f193;
	selp.f32 	%f196, %f195, %f193, %p40;
	setp.gt.s32 	%p41, %r67, 224;
	ld.shared.f32 	%f197, [_ZZN3cub18CUB_300001_SM_10006detail6reduce28DeviceReduceSingleTileKernelINS2_10policy_hubIfyN4cuda3std3__44plusIfEEE10Policy1000EPfSC_iS9_ffNS7_10__identityEEEvT0_T1_T2_T3_T4_T6_E12temp_storage+36];
	add.f32 	%f198, %f197, %f196;
	selp.f32 	%f418, %f198, %f196, %p41;
	bra.uni 	$L__BB6_72;
$L__BB6_56:
	mov.u32 	%r46, %tid.x;
	mul.wide.u32 	%rd35, %r46, 4;
	add.s64 	%rd19, %rd16, %rd35;
	// begin inline asm
	ld.global.nc.u32 %r68, [%rd19];
	// end inline asm
	mov.b32 	%f59, %r68;
	add.s64 	%rd20, %rd19, 1024;
	// begin inline asm
	ld.global.nc.u32 %r69, [%rd20];
	// end inline asm
	mov.b32 	%f60, %r69;
	add.s64 	%rd21, %rd19, 2048;
	// begin inline asm
	ld.global.nc.u32 %r70, [%rd21];
	// end inline asm
	mov.b32 	%f61, %r70;
	add.s64 	%rd22, %rd19, 3072;
	// begin inline asm
	ld.global.nc.u32 %r71, [%rd22];
	// end inline asm
	mov.b32 	%f62, %r71;
	add.s64 	%rd23, %rd19, 4096;
	// begin inline asm
	ld.global.nc.u32 %r72, [%rd23];
	// end inline asm
	mov.b32 	%f63, %r72;
	add.s64 	%rd24, %rd19, 5120;
	// begin inline asm
	ld.global.nc.u32 %r73, [%rd24];
	// end inline asm
	mov.b32 	%f64, %r73;
	add.s64 	%rd25, %rd19, 6144;
	// begin inline asm
	ld.global.nc.u32 %r74, [%rd25];
	// end inline asm
	mov.b32 	%f65, %r74;
	add.s64 	%rd26, %rd19, 7168;
	// begin inline asm
	ld.global.nc.u32 %r75, [%rd26];
	// end inline asm
	mov.b32 	%f66, %r75;
	add.s64 	%rd27, %rd19, 8192;
	// begin inline asm
	ld.global.nc.u32 %r76, [%rd27];
	// end inline asm
	mov.b32 	%f67, %r76;
	add.s64 	%rd28, %rd19, 9216;
	// begin inline asm
	ld.global.nc.u32 %r77, [%rd28];
	// end inline asm
	mov.b32 	%f68, %r77;
	add.s64 	%rd29, %rd19, 10240;
	// begin inline asm
	ld.global.nc.u32 %r78, [%rd29];
	// end inline asm
	mov.b32 	%f69, %r78;
	add.s64 	%rd30, %rd19, 11264;
	// begin inline asm
	ld.global.nc.u32 %r79, [%rd30];
	// end inline asm
	mov.b32 	%f70, %r79;
	add.s64 	%rd31, %rd19, 12288;
	// begin inline asm
	ld.global.nc.u32 %r80, [%rd31];
	// end inline asm
	mov.b32 	%f71, %r80;
	add.s64 	%rd32, %rd19, 13312;
	// begin inline asm
	ld.global.nc.u32 %r81, [%rd32];
	// end inline asm
	mov.b32 	%f72, %r81;
	add.s64 	%rd33, %rd19, 14336;
	// begin inline asm
	ld.global.nc.u32 %r82, [%rd33];
	// end inline asm
	mov.b32 	%f73, %r82;
	add.s64 	%rd34, %rd19, 15360;
	// begin inline asm
	ld.global.nc.u32 %r83, [%rd34];
	// end inline asm
	mov.b32 	%f74, %r83;
	add.f32 	%f75, %f59, %f60;
	add.f32 	%f76, %f61, %f62;
	add.f32 	%f77, %f63, %f64;
	add.f32 	%f78, %f65, %f66;
	add.f32 	%f79, %f67, %f68;
	add.f32 	%f80, %f69, %f70;
	add.f32 	%f81, %f71, %f72;
	add.f32 	%f82, %f73, %f74;
	add.f32 	%f83, %f75, %f76;
	add.f32 	%f84, %f77, %f78;
	add.f32 	%f85, %f79, %f80;
	add.f32 	%f86, %f81, %f82;
	add.f32 	%f87, %f83, %f84;
	add.f32 	%f88, %f85, %f86;
	add.f32 	%f417, %f87, %f88;
	setp.lt.u32 	%p4, %r67, 8192;
	mov.b32 	%r400, 4096;
	@%p4 bra 	$L__BB6_60;
	add.s32 	%r47, %r67, -4096;
	mov.b32 	%r400, 4096;
$L__BB6_58:
	mul.wide.s32 	%rd52, %r400, 4;
	add.s64 	%rd36, %rd19, %rd52;
	// begin inline asm
	ld.global.nc.u32 %r86, [%rd36];
	// end inline asm
	mov.b32 	%f89, %r86;
	add.s64 	%rd37, %rd36, 1024;
	// begin inline asm
	ld.global.nc.u32 %r87, [%rd37];
	// end inline asm
	mov.b32 	%f90, %r87;
	add.s64 	%rd38, %rd36, 2048;
	// begin inline asm
	ld.global.nc.u32 %r88, [%rd38];
	// end inline asm
	mov.b32 	%f91, %r88;
	add.s64 	%rd39, %rd36, 3072;
	// begin inline asm
	ld.global.nc.u32 %r89, [%rd39];
	// end inline asm
	mov.b32 	%f92, %r89;
	add.s64 	%rd40, %rd36, 4096;
	// begin inline asm
	ld.global.nc.u32 %r90, [%rd40];
	// end inline asm
	mov.b32 	%f93, %r90;
	add.s64 	%rd41, %rd36, 5120;
	// begin inline asm
	ld.global.nc.u32 %r91, [%rd41];
	// end inline asm
	mov.b32 	%f94, %r91;
	add.s64 	%rd42, %rd36, 6144;
	// begin inline asm
	ld.global.nc.u32 %r92, [%rd42];
	// end inline asm
	mov.b32 	%f95, %r92;
	add.s64 	%rd43, %rd36, 7168;
	// begin inline asm
	ld.global.nc.u32 %r93, [%rd43];
	// end inline asm
	mov.b32 	%f96, %r93;
	add.s64 	%rd44, %rd36, 8192;
	// begin inline asm
	ld.global.nc.u32 %r94, [%rd44];
	// end inline asm
	mov.b32 	%f97, %r94;
	add.s64 	%rd45, %rd36, 9216;
	// begin inline asm
	ld.global.nc.u32 %r95, [%rd45];
	// end inline asm
	mov.b32 	%f98, %r95;
	add.s64 	%rd46, %rd36, 10240;
	// begin inline asm
	ld.global.nc.u32 %r96, [%rd46];
	// end inline asm
	mov.b32 	%f99, %r96;
	add.s64 	%rd47, %rd36, 11264;
	// begin inline asm
	ld.global.nc.u32 %r97, [%rd47];
	// end inline asm
	mov.b32 	%f100, %r97;
	add.s64 	%rd48, %rd36, 12288;
	// begin inline asm
	ld.global.nc.u32 %r98, [%rd48];
	// end inline asm
	mov.b32 	%f101, %r98;
	add.s64 	%rd49, %rd36, 13312;
	// begin inline asm
	ld.global.nc.u32 %r99, [%rd49];
	// end inline asm
	mov.b32 	%f102, %r99;
	add.s64 	%rd50, %rd36, 14336;
	// begin inline asm
	ld.global.nc.u32 %r100, [%rd50];
	// end inline asm
	mov.b32 	%f103, %r100;
	add.s64 	%rd51, %rd36, 15360;
	// begin inline asm
	ld.global.nc.u32 %r101, [%rd51];
	// end inline asm
	mov.b32 	%f104, %r101;
	add.f32 	%f105, %f417, %f89;
	add.f32 	%f106, %f90, %f91;
	add.f32 	%f107, %f92, %f93;
	add.f32 	%f108, %f94, %f95;
	add.f32 	%f109, %f96, %f97;
	add.f32 	%f110, %f98, %f99;
	add.f32 	%f111, %f100, %f101;
	add.f32 	%f112, %f102, %f103;
	add.f32 	%f113, %f105, %f106;
	add.f32 	%f114, %f107, %f108;
	add.f32 	%f115, %f109, %f110;
	add.f32 	%f116, %f111, %f112;
	add.f32 	%f117, %f113, %f114;
	add.f32 	%f118, %f115, %f116;
	add.f32 	%f119, %f117, %f118;
	add.f32 	%f417, %f119, %f104;
	sub.s32 	%r102, %r67, %r400;
	setp.lt.s32 	%p5, %r102, 4096;
	@%p5 bra 	$L__BB6_68;
	add.s32 	%r400, %r400, 4096;
	setp.le.s32 	%p6, %r400, %r47;
	@%p6 bra 	$L__BB6_58;
$L__BB6_60:
	setp.le.s32 	%p7, %r67, %r400;
	@%p7 bra 	$L__BB6_68;
	sub.s32 	%r51, %r67, %r400;
	setp.ge.s32 	%p8, %r46, %r51;
	@%p8 bra 	$L__BB6_68;
	not.b32 	%r103, %r46;
	add.s32 	%r104, %r67, %r103;
	sub.s32 	%r52, %r104, %r400;
	and.b32  	%r105, %r52, 768;
	setp.eq.s32 	%p9, %r105, 768;
	mov.u32 	%r404, %r46;
	@%p9 bra 	$L__BB6_65;
	add.s32 	%r402, %r46, %r400;
	shr.u32 	%r106, %r52, 8;
	add.s32 	%r107, %r106, 1;
	and.b32  	%r108, %r107, 3;
	neg.s32 	%r401, %r108;
	mov.u32 	%r404, %r46;
$L__BB6_64:
	.pragma "nounroll";
	mul.wide.u32 	%rd54, %r402, 4;
	add.s64 	%rd53, %rd16, %rd54;
	// begin inline asm
	ld.global.nc.u32 %r109, [%rd53];
	// end inline asm
	mov.b32 	%f121, %r109;
	add.f32 	%f417, %f417, %f121;
	add.s32 	%r404, %r404, 256;
	add.s32 	%r402, %r402, 256;
	add.s32 	%r401, %r401, 1;
	setp.ne.s32 	%p10, %r401, 0;
	@%p10 bra 	$L__BB6_64;
$L__BB6_65:
	setp.lt.u32 	%p11, %r52, 768;
	@%p11 bra 	$L__BB6_68;
	cvt.u64.u32 	%rd55, %r404;
	cvt.u64.u32 	%rd56, %r400;
	add.s64 	%rd57, %rd55, %rd56;
	shl.b64 	%rd58, %rd57, 2;
	add.s64 	%rd59, %rd58, %rd16;
	add.s64 	%rd124, %rd59, 2048;
	add.s32 	%r405, %r404, %r400;
$L__BB6_67:
	mul.wide.u32 	%rd64, %r405, 4;
	add.s64 	%rd60, %rd16, %rd64;
	// begin inline asm
	ld.global.nc.u32 %r110, [%rd60];
	// end inline asm
	mov.b32 	%f122, %r110;
	add.f32 	%f123, %f417, %f122;
	add.s64 	%rd61, %rd124, -1024;
	// begin inline asm
	ld.global.nc.u32 %r111, [%rd61];
	// end inline asm
	mov.b32 	%f124, %r111;
	add.f32 	%f125, %f123, %f124;
	// begin inline asm
	ld.global.nc.u32 %r112, [%rd124];
	// end inline asm
	mov.b32 	%f126, %r112;
	add.f32 	%f127, %f125, %f126;
	add.s64 	%rd63, %rd124, 1024;
	// begin inline asm
	ld.global.nc.u32 %r113, [%rd63];
	// end inline asm
	mov.b32 	%f128, %r113;
	add.f32 	%f417, %f127, %f128;
	add.s32 	%r404, %r404, 1024;
	add.s64 	%rd124, %rd124, 4096;
	add.s32 	%r405, %r405, 1024;
	setp.lt.s32 	%p12, %r404, %r51;
	@%p12 bra 	$L__BB6_67;
$L__BB6_68:
	// begin inline asm
	mov.u32 %r114, %laneid;
	// end inline asm
	mov.b32 	%r116, %f417;
	mov.b32 	%r117, 1;
	mov.b32 	%r138, 31;
	mov.b32 	%r139, -1;
	// begin inline asm
	shfl.sync.down.b32 %r115, %r116, %r117, %r138, %r139;
	// end inline asm
	setp.gt.s32 	%p13, %r114, 30;
	mov.b32 	%f129, %r115;
	add.f32 	%f130, %f417, %f129;
	selp.f32 	%f131, %f417, %f130, %p13;
	mov.b32 	%r121, %f131;
	mov.b32 	%r122, 2;
	// begin inline asm
	shfl.sync.down.b32 %r120, %r121, %r122, %r138, %r139;
	// end inline asm
	setp.gt.s32 	%p14, %r114, 29;
	mov.b32 	%f132, %r120;
	add.f32 	%f133, %f131, %f132;
	selp.f32 	%f134, %f131, %f133, %p14;
	mov.b32 	%r126, %f134;
	mov.b32 	%r127, 4;
	// begin inline asm
	shfl.sync.down.b32 %r125, %r126, %r127, %r138, %r139;
	// end inline asm
	setp.gt.s32 	%p15, %r114, 27;
	mov.b32 	%f135, %r125;
	add.f32 	%f136, %f134, %f135;
	selp.f32 	%f137, %f134, %f136, %p15;
	mov.b32 	%r131, %f137;
	mov.b32 	%r132, 8;
	// begin inline asm
	shfl.sync.down.b32 %r130, %r131, %r132, %r138, %r139;
	// end inline asm
	setp.gt.s32 	%p16, %r114, 23;
	mov.b32 	%f138, %r130;
	add.f32 	%f139, %f137, %f138;
	selp.f32 	%f140, %f137, %f139, %p16;
	mov.b32 	%r136, %f140;
	mov.b32 	%r137, 16;
	// begin inline asm
	shfl.sync.down.b32 %r135, %r136, %r137, %r138, %r139;
	// end inline asm
	setp.gt.s32 	%p17, %r114, 15;
	mov.b32 	%f141, %r135;
	add.f32 	%f54, %f140, %f141;
	selp.f32 	%f418, %f140, %f54, %p17;
	setp.ne.s32 	%p18, %r114, 0;
	@%p18 bra 	$L__BB6_70;
	shr.u32 	%r140, %r46, 3;
	and.b32  	%r141, %r140, 124;
	mov.u32 	%r142, _ZZN3cub18CUB_300001_SM_10006detail6reduce28DeviceReduceSingleTileKernelINS2_10policy_hubIfyN4cuda3std3__44plusIfEEE10Policy1000EPfSC_iS9_ffNS7_10__identityEEEvT0_T1_T2_T3_T4_T6_E12temp_storage;
	add.s32 	%r143, %r142, %r141;
	st.shared.f32 	[%r143+8], %f54;
$L__BB6_70:
	bar.sync 	0;
	setp.ne.s32 	%p19, %r46, 0;
	@%p19 bra 	$L__BB6_72;
	ld.shared.f32 	%f142, [_ZZN3cub18CUB_300001_SM_10006detail6reduce28DeviceReduceSingleTileKernelINS2_10policy_hubIfyN4cuda3std3__44plusIfEEE10Policy1000EPfSC_iS9_ffNS7_10__identityEEEvT0_T1_T2_T3_T4_T6_E12temp_storage+12];
	add.f32 	%f143, %f418, %f142;
	ld.shared.f32 	%f144, [_ZZN3cub18CUB_300001_SM_10006detail6reduce28DeviceReduceSingleTileKernelINS2_10policy_hubIfyN4cuda3std3__44plusIfEEE10Policy1000EPfSC_iS9_ffNS7_10__identityEEEvT0_T1_T2_T3_T4_T6_E12temp_storage+16];
	add.f32 	%f145, %f143, %f144;
	ld.shared.f32 	%f146, [_ZZN3cub18CUB_300001_SM_10006detail6reduce28DeviceReduceSingleTileKernelINS2_10policy_hubIfyN4cuda3std3__44plusIfEEE10Policy1000EPfSC_iS9_ffNS7_10__identityEEEvT0_T1_T2_T3_T4_T6_E12temp_storage+20];
	add.f32 	%f147, %f145, %f146;
	ld.shared.f32 	%f148, [_ZZN3cub18CUB_300001_SM_10006detail6reduce28DeviceReduceSingleTileKernelINS2_10policy_hubIfyN4cuda3std3__44plusIfEEE10Policy1000EPfSC_iS9_ffNS7_10__identityEEEvT0_T1_T2_T3_T4_T6_E12temp_storage+24];
	add.f32 	%f149, %f147, %f148;
	ld.shared.f32 	%f150, [_ZZN3cub18CUB_300001_SM_10006detail6reduce28DeviceReduceSingleTileKernelINS2_10policy_hubIfyN4cuda3std3__44plusIfEEE10Policy1000EPfSC_iS9_ffNS7_10__identityEEEvT0_T1_T2_T3_T4_T6_E12temp_storage+28];
	add.f32 	%f151, %f149, %f150;
	ld.shared.f32 	%f152, [_ZZN3cub18CUB_300001_SM_10006detail6reduce28DeviceReduceSingleTileKernelINS2_10policy_hubIfyN4cuda3std3__44plusIfEEE10Policy1000EPfSC_iS9_ffNS7_10__identityEEEvT0_T1_T2_T3_T4_T6_E12temp_storage+32];
	add.f32 	%f153, %f151, %f152;
	ld.shared.f32 	%f154, [_ZZN3cub18CUB_300001_SM_10006detail6reduce28DeviceReduceSingleTileKernelINS2_10policy_hubIfyN4cuda3std3__44plusIfEEE10Policy1000EPfSC_iS9_ffNS7_10__identityEEEvT0_T1_T2_T3_T4_T6_E12temp_storage+36];
	add.f32 	%f418, %f153, %f154;
$L__BB6_72:
	mov.u32 	%r379, %tid.x;
	setp.ne.s32 	%p95, %r379, 0;
	@%p95 bra 	$L__BB6_74;
	add.f32 	%f391, %f58, %f418;
	st.global.f32 	[%rd1], %f391;
$L__BB6_74:
	ret;

}


// ===== COMPILED SASS (sm_100) =====

	.target	sm_100

	.elftype	@"ET_EXEC"


//--------------------- .note.nv.tkinfo           --------------------------
	.section	.note.nv.tkinfo,"",@"SHT_NOTE"
	.sectionflags	@"SHF_NOTE_NV_TKINFO"
	.tkinfo
        /*0018*/ 	.word	0x00000002
        /*0030*/ 	.string	""
        /*0030*/ 	.string	"ptxas"
        /*0030*/ 	.string	"Cuda compilation tools, release 13.0, V13.0.88"
        /*0030*/ 	.string	"Build cuda_13.0.r13.0/compiler.36424714_0"
        /*0030*/ 	.string	"-arch sm_100 -m 64 "



//--------------------- .note.nv.cuinfo           --------------------------
	.section	.note.nv.cuinfo,"",@"SHT_NOTE"
	.sectionflags	@"SHF_NOTE_NV_CUINFO"
        /*0018*/ 	.short	0x0002
        /*001a*/ 	.short	0x0064
        /*001c*/ 	.short	0x0082
	.zero		2


//--------------------- .nv.info                  --------------------------
	.section	.nv.info,"",@"SHT_CUDA_INFO"
	.align	4


	//----- nvinfo : EIATTR_REGCOUNT
	.align		4
        /*0000*/ 	.byte	0x04, 0x2f
        /*0002*/ 	.short	(.L_53 - .L_52)
	.align		4
.L_52:
        /*0004*/ 	.word	index@(_ZN3cub18CUB_300001_SM_10006detail11EmptyKernelIvEEvv)
        /*0008*/ 	.word	0x00000004


	//----- nvinfo : EIATTR_FRAME_SIZE
	.align		4
.L_53:
        /*000c*/ 	.byte	0x04, 0x11
        /*000e*/ 	.short	(.L_55 - .L_54)
	.align		4
.L_54:
        /*0010*/ 	.word	index@(_ZN3cub18CUB_300001_SM_10006detail11EmptyKernelIvEEvv)
        /*0014*/ 	.word	0x00000000


	//----- nvinfo : EIATTR_REGCOUNT
	.align		4
.L_55:
        /*0018*/ 	.byte	0x04, 0x2f
        /*001a*/ 	.short	(.L_57 - .L_56)
	.align		4
.L_56:
        /*001c*/ 	.word	index@(_ZN3cub18CUB_300001_SM_10006detail6reduce28DeviceReduceSingleTileKernelINS2_10policy_hubIfjN4cuda3std3__44plusIfEEE10Policy1000EN6thrust24THRUST_300001_SM_1000_NS17counting_iteratorIiNSD_11use_defaultESF_SF_EEPfjS9_ff11estimate_piEEvT0_T1_T2_T3_T4_T6_)
        /*0020*/ 	.word	0x00000030


	//----- nvinfo : EIATTR_FRAME_SIZE
	.align		4
.L_57:
        /*0024*/ 	.byte	0x04, 0x11
        /*0026*/ 	.short	(.L_59 - .L_58)
	.align		4
.L_58:
        /*0028*/ 	.word	index@($__internal_7_$__cuda_sm3x_div_rn_noftz_f32_slowpath)
        /*002c*/ 	.word	0x00000000


	//----- nvinfo : EIATTR_FRAME_SIZE
	.align		4
.L_59:
        /*0030*/ 	.byte	0x04, 0x11
        /*0032*/ 	.short	(.L_61 - .L_60)
	.align		4
.L_60:
        /*0034*/ 	.word	index@($__internal_6_$__cuda_sm20_sqrt_rn_f32_slowpath)
        /*0038*/ 	.word	0x00000000


	//----- nvinfo : EIATTR_FRAME_SIZE
	.align		4
.L_61:
        /*003c*/ 	.byte	0x04, 0x11
        /*003e*/ 	.short	(.L_63 - .L_62)
	.align		4
.L_62:
        /*0040*/ 	.word	index@(_ZN3cub18CUB_300001_SM_10006detail6reduce28DeviceReduceSingleTileKernelINS2_10policy_hubIfjN4cuda3std3__44plusIfEEE10Policy1000EN6thrust24THRUST_300001_SM_1000_NS17counting_iteratorIiNSD_11use_defaultESF_SF_EEPfjS9_ff11estimate_piEEvT0_T1_T2_T3_T4_T6_)
        /*0044*/ 	.word	0x00000000


	//----- nvinfo : EIATTR_REGCOUNT
	.align		4
.L_63:
        /*0048*/ 	.byte	0x04, 0x2f
        /*004a*/ 	.short	(.L_65 - .L_64)
	.align		4
.L_64:
        /*004c*/ 	.word	index@(_ZN3cub18CUB_300001_SM_10006detail6reduce18DeviceReduceKernelINS2_10policy_hubIfjN4cuda3std3__44plusIfEEE10Policy1000EN6thrust24THRUST_300001_SM_1000_NS17counting_iteratorIiNSD_11use_defaultESF_SF_EEjS9_f11estimate_piEEvT0_PT3_T1_NS0_13GridEvenShareISL_EET2_T4_)
        /*0050*/ 	.word	0x0000003c


	//----- nvinfo : EIATTR_FRAME_SIZE
	.align		4
.L_65:
        /*0054*/ 	.byte	0x04, 0x11
        /*0056*/ 	.short	(.L_67 - .L_66)
	.align		4
.L_66:
        /*0058*/ 	.word	index@($__internal_5_$__cuda_sm3x_div_rn_noftz_f32_slowpath)
        /*005c*/ 	.word	0x00000000


	//----- nvinfo : EIATTR_FRAME_SIZE
	.align		4
.L_67:
        /*0060*/ 	.byte	0x04, 0x11
        /*0062*/ 	.short	(.L_69 - .L_68)
	.align		4
.L_68:
        /*0064*/ 	.word	index@($__internal_4_$__cuda_sm20_sqrt_rn_f32_slowpath)
        /*0068*/ 	.word	0x00000000


	//----- nvinfo : EIATTR_FRAME_SIZE
	.align		4
.L_69:
        /*006c*/ 	.byte	0x04, 0x11
        /*006e*/ 	.short	(.L_71 - .L_70)
	.align		4
.L_70:
        /*0070*/ 	.word	index@(_ZN3cub18CUB_300001_SM_10006detail6reduce18DeviceReduceKernelINS2_10policy_hubIfjN4cuda3std3__44plusIfEEE10Policy1000EN6thrust24THRUST_300001_SM_1000_NS17counting_iteratorIiNSD_11use_defaultESF_SF_EEjS9_f11estimate_piEEvT0_PT3_T1_NS0_13GridEvenShareISL_EET2_T4_)
        /*0074*/ 	.word	0x00000000


	//----- nvinfo : EIATTR_REGCOUNT
	.align		4
.L_71:
        /*0078*/ 	.byte	0x04, 0x2f
        /*007a*/ 	.short	(.L_73 - .L_72)
	.align		4
.L_72:
        /*007c*/ 	.word	index@(_ZN3cub18CUB_300001_SM_10006detail6reduce28DeviceReduceSingleTileKernelINS2_10policy_hubIfjN4cuda3std3__44plusIfEEE10Policy1000EPfSC_iS9_ffNS7_10__identityEEEvT0_T1_T2_T3_T4_T6_)
        /*0080*/ 	.word	0x0000001e


	//----- nvinfo : EIATTR_FRAME_SIZE
	.align		4
.L_73:
        /*0084*/ 	.byte	0x04, 0x11
        /*0086*/ 	.short	(.L_75 - .L_74)
	.align		4
.L_74:
        /*0088*/ 	.word	index@(_ZN3cub18CUB_300001_SM_10006detail6reduce28DeviceReduceSingleTileKernelINS2_10policy_hubIfjN4cuda3std3__44plusIfEEE10Policy1000EPfSC_iS9_ffNS7_10__identityEEEvT0_T1_T2_T3_T4_T6_)
        /*008c*/ 	.word	0x00000000


	//----- nvinfo : EIATTR_REGCOUNT
	.align		4
.L_75:
        /*0090*/ 	.byte	0x04, 0x2f
        /*0092*/ 	.short	(.L_77 - .L_76)
	.align		4
.L_76:
        /*0094*/ 	.word	index@(_ZN3cub18CUB_300001_SM_10006detail6reduce28DeviceReduceSingleTileKernelINS2_10policy_hubIfyN4cuda3std3__44plusIfEEE10Policy1000EN6thrust24THRUST_300001_SM_1000_NS17counting_iteratorIiNSD_11use_defaultESF_SF_EEPfyS9_ff11estimate_piEEvT0_T1_T2_T3_T4_T6_)
        /*0098*/ 	.word	0x0000002e


	//----- nvinfo : EIATTR_FRAME_SIZE
	.align		4
.L_77:
        /*009c*/ 	.byte	0x04, 0x11
        /*009e*/ 	.short	(.L_79 - .L_78)
	.align		4
.L_78:
        /*00a0*/ 	.word	index@($__internal_3_$__cuda_sm3x_div_rn_noftz_f32_slowpath)
        /*00a4*/ 	.word	0x00000000


	//----- nvinfo : EIATTR_FRAME_SIZE
	.align		4
.L_79:
        /*00a8*/ 	.byte	0x04, 0x11
        /*00aa*/ 	.short	(.L_81 - .L_80)
	.align		4
.L_80:
        /*00ac*/ 	.word	index@($__internal_2_$__cuda_sm20_sqrt_rn_f32_slowpath)
        /*00b0*/ 	.word	0x00000000


	//----- nvinfo : EIATTR_FRAME_SIZE
	.align		4
.L_81:
        /*00b4*/ 	.byte	0x04, 0x11
        /*00b6*/ 	.short	(.L_83 - .L_82)
	.align		4
.L_82:
        /*00b8*/ 	.word	index@(_ZN3cub18CUB_300001_SM_10006detail6reduce28DeviceReduceSingleTileKernelINS2_10policy_hubIfyN4cuda3std3__44plusIfEEE10Policy1000EN6thrust24THRUST_300001_SM_1000_NS17counting_iteratorIiNSD_11use_defaultESF_SF_EEPfyS9_ff11estimate_piEEvT0_T1_T2_T3_T4_T6_)
        /*00bc*/ 	.word	0x00000000


	//----- nvinfo : EIATTR_REGCOUNT
	.align		4
.L_83:
        /*00c0*/ 	.byte	0x04, 0x2f
        /*00c2*/ 	.short	(.L_85 - .L_84)
	.align		4
.L_84:
        /*00c4*/ 	.word	index@(_ZN3cub18CUB_300001_SM_10006detail6reduce18DeviceReduceKernelINS2_10policy_hubIfyN4cuda3std3__44plusIfEEE10Policy1000EN6thrust24THRUST_300001_SM_1000_NS17counting_iteratorIiNSD_11use_defaultESF_SF_EEyS9_f11estimate_piEEvT0_PT3_T1_NS0_13GridEvenShareISL_EET2_T4_)
        /*00c8*/ 	.word	0x00000030


	//----- nvinfo : EIATTR_FRAME_SIZE
	.align		4
.L_85:
        /*00cc*/ 	.byte	0x04, 0x11
        /*00ce*/ 	.short	(.L_87 - .L_86)
	.align		4
.L_86:
        /*00d0*/ 	.word	index@($__internal_1_$__cuda_sm3x_div_rn_noftz_f32_slowpath)
        /*00d4*/ 	.word	0x00000000


	//----- nvinfo : EIATTR_FRAME_SIZE
	.align		4
.L_87:
        /*00d8*/ 	.byte	0x04, 0x11
        /*00da*/ 	.short	(.L_89 - .L_88)
	.align		4
.L_88:
        /*00dc*/ 	.word	index@($__internal_0_$__cuda_sm20_sqrt_rn_f32_slowpath)
        /*00e0*/ 	.word	0x00000000


	//----- nvinfo : EIATTR_FRAME_SIZE
	.align		4
.L_89:
        /*00e4*/ 	.byte	0x04, 0x11
        /*00e6*/ 	.short	(.L_91 - .L_90)
	.align		4
.L_90:
        /*00e8*/ 	.word	index@(_ZN3cub18CUB_300001_SM_10006detail6reduce18DeviceReduceKernelINS2_10policy_hubIfyN4cuda3std3__44plusIfEEE10Policy1000EN6thrust24THRUST_300001_SM_1000_NS17counting_iteratorIiNSD_11use_defaultESF_SF_EEyS9_f11estimate_piEEvT0_PT3_T1_NS0_13GridEvenShareISL_EET2_T4_)
        /*00ec*/ 	.word	0x00000000


	//----- nvinfo : EIATTR_REGCOUNT
	.align		4
.L_91:
        /*00f0*/ 	.byte	0x04, 0x2f
        /*00f2*/ 	.short	(.L_93 - .L_92)
	.align		4
.L_92:
        /*00f4*/ 	.word	index@(_ZN3cub18CUB_300001_SM_10006detail6reduce28DeviceReduceSingleTileKernelINS2_10policy_hubIfyN4cuda3std3__44plusIfEEE10Policy1000EPfSC_iS9_ffNS7_10__identityEEEvT0_T1_T2_T3_T4_T6_)
        /*00f8*/ 	.word	0x0000001e


	//----- nvinfo : EIATTR_FRAME_SIZE
	.align		4
.L_93:
        /*00fc*/ 	.byte	0x04, 0x11
        /*00fe*/ 	.short	(.L_95 - .L_94)
	.align		4
.L_94:
        /*0100*/ 	.word	index@(_ZN3cub18CUB_300001_SM_10006detail6reduce28DeviceReduceSingleTileKernelINS2_10policy_hubIfyN4cuda3std3__44plusIfEEE10Policy1000EPfSC_iS9_ffNS7_10__identityEEEvT0_T1_T2_T3_T4_T6_)
        /*0104*/ 	.word	0x00000000


	//----- nvinfo : EIATTR_MIN_STACK_SIZE
	.align		4
.L_95:
        /*0108*/ 	.byte	0x04, 0x12
        /*010a*/ 	.short	(.L_97 - .L_96)
	.align		4
.L_96:
        /*010c*/ 	.word	index@(_ZN3cub18CUB_300001_SM_10006detail6reduce28DeviceReduceSingleTileKernelINS2_10policy_hubIfyN4cuda3std3__44plusIfEEE10Policy1000EPfSC_iS9_ffNS7_10__identityEEEvT0_T1_T2_T3_T4_T6_)
        /*0110*/ 	.word	0x00000000


	//----- nvinfo : EIATTR_MIN_STACK_SIZE
	.align		4
.L_97:
        /*0114*/ 	.byte	0x04, 0x12
        /*0116*/ 	.short	(.L_99 - .L_98)
	.align		4
.L_98:
        /*0118*/ 	.word	index@(_ZN3cub18CUB_300001_SM_10006detail6reduce18DeviceReduceKernelINS2_10policy_hubIfyN4cuda3std3__44plusIfEEE10Policy1000EN6thrust24THRUST_300001_SM_1000_NS17counting_iteratorIiNSD_11use_defaultESF_SF_EEyS9_f11estimate_piEEvT0_PT3_T1_NS0_13GridEvenShareISL_EET2_T4_)
        /*011c*/ 	.word	0x00000000


	//----- nvinfo : EIATTR_MIN_STACK_SIZE
	.align		4
.L_99:
        /*0120*/ 	.byte	0x04, 0x12
        /*0122*/ 	.short	(.L_101 - .L_100)
	.align		4
.L_100:
        /*0124*/ 	.word	index@(_ZN3cub18CUB_300001_SM_10006detail6reduce28DeviceReduceSingleTileKernelINS2_10policy_hubIfyN4cuda3std3__44plusIfEEE10Policy1000EN6thrust24THRUST_300001_SM_1000_NS17counting_iteratorIiNSD_11use_defaultESF_SF_EEPfyS9_ff11estimate_piEEvT0_T1_T2_T3_T4_T6_)
        /*0128*/ 	.word	0x00000000


	//----- nvinfo : EIATTR_MIN_STACK_SIZE
	.align		4
.L_101:
        /*012c*/ 	.byte	0x04, 0x12
        /*012e*/ 	.short	(.L_103 - .L_102)
	.align		4
.L_102:
        /*0130*/ 	.word	index@(_ZN3cub18CUB_300001_SM_10006detail6reduce28DeviceReduceSingleTileKernelINS2_10policy_hubIfjN4cuda3std3__44plusIfEEE10Policy1000EPfSC_iS9_ffNS7_10__identityEEEvT0_T1_T2_T3_T4_T6_)
        /*0134*/ 	.word	0x00000000


	//----- nvinfo : EIATTR_MIN_STACK_SIZE
	.align		4
.L_103:
        /*0138*/ 	.byte	0x04, 0x12
        /*013a*/ 	.short	(.L_105 - .L_104)
	.align		4
.L_104:
        /*013c*/ 	.word	index@(_ZN3cub18CUB_300001_SM_10006detail6reduce18DeviceReduceKernelINS2_10policy_hubIfjN4cuda3std3__44plusIfEEE10Policy1000EN6thrust24THRUST_300001_SM_1000_NS17counting_iteratorIiNSD_11use_defaultESF_SF_EEjS9_f11estimate_piEEvT0_PT3_T1_NS0_13GridEvenShareISL_EET2_T4_)
        /*0140*/ 	.word	0x00000000


	//----- nvinfo : EIATTR_MIN_STACK_SIZE
	.align		4
.L_105:
        /*0144*/ 	.byte	0x04, 0x12
        /*0146*/ 	.short	(.L_107 - .L_106)
	.align		4
.L_106:
        /*0148*/ 	.word	index@(_ZN3cub18CUB_300001_SM_10006detail6reduce28DeviceReduceSingleTileKernelINS2_10policy_hubIfjN4cuda3std3__44plusIfEEE10Policy1000EN6thrust24THRUST_300001_SM_1000_NS17counting_iteratorIiNSD_11use_defaultESF_SF_EEPfjS9_ff11estimate_piEEvT0_T1_T2_T3_T4_T6_)
        /*014c*/ 	.word	0x00000000


	//----- nvinfo : EIATTR_MIN_STACK_SIZE
	.align		4
.L_107:
        /*0150*/ 	.byte	0x04, 0x12
        /*0152*/ 	.short	(.L_109 - .L_108)
	.align		4
.L_108:
        /*0154*/ 	.word	index@(_ZN3cub18CUB_300001_SM_10006detail11EmptyKernelIvEEvv)
        /*0158*/ 	.word	0x00000000
.L_109:


//--------------------- .nv.compat                --------------------------
	.section	.nv.compat,"",@"SHT_CUDA_COMPAT_INFO"
	.align	4
        /*0000*/ 	.byte	0x02, 0x09, 0x00, 0x00, 0x02, 0x02, 0x01, 0x00, 0x02, 0x05, 0x05, 0x00, 0x03, 0x07, 0x01, 0x01
        /*0010*/ 	.byte	0x02, 0x03, 0x00, 0x00, 0x02, 0x06, 0x01, 0x00, 0x04, 0x0b, 0x08, 0x00, 0x01, 0x00, 0x00, 0x00
        /*0020*/ 	.byte	0x00, 0x00, 0x00, 0x00


//--------------------- .nv.info._ZN3cub18CUB_300001_SM_10006detail6reduce28DeviceReduceSingleTileKernelINS2_10policy_hubIfyN4cuda3std3__44plusIfEEE10Policy1000EPfSC_iS9_ffNS7_10__identityEEEvT0_T1_T2_T3_T4_T6_ --------------------------
	.section	.nv.info._ZN3cub18CUB_300001_SM_10006detail6reduce28DeviceReduceSingleTileKernelINS2_10policy_hubIfyN4cuda3std3__44plusIfEEE10Policy1000EPfSC_iS9_ffNS7_10__identityEEEvT0_T1_T2_T3_T4_T6_,"",@"SHT_CUDA_INFO"
	.sectionflags	@""
	.align	4


	//----- nvinfo : EIATTR_CUDA_API_VERSION
	.align		4
        /*0000*/ 	.byte	0x04, 0x37
        /*0002*/ 	.short	(.L_111 - .L_110)
.L_110:
        /*0004*/ 	.word	0x00000082


	//----- nvinfo : EIATTR_KPARAM_INFO
	.align		4
.L_111:
        /*0008*/ 	.byte	0x04, 0x17
        /*000a*/ 	.short	(.L_113 - .L_112)
.L_112:
        /*000c*/ 	.word	0x00000000
        /*0010*/ 	.short	0x0005
        /*0012*/ 	.short	0x001c
        /*0014*/ 	.byte	0x00, 0xf0, 0x05, 0x00


	//----- nvinfo : EIATTR_KPARAM_INFO
	.align		4
.L_113:
        /*0018*/ 	.byte	0x04, 0x17
        /*001a*/ 	.short	(.L_115 - .L_114)
.L_114:
        /*001c*/ 	.word	0x00000000
        /*0020*/ 	.short	0x0004
        /*0022*/ 	.short	0x0018
        /*0024*/ 	.byte	0x00, 0xf0, 0x11, 0x00


	//----- nvinfo : EIATTR_KPARAM_INFO
	.align		4
.L_115:
        /*0028*/ 	.byte	0x04, 0x17
        /*002a*/ 	.short	(.L_117 - .L_116)
.L_116:
        /*002c*/ 	.word	0x00000000
        /*0030*/ 	.short	0x0003
        /*0032*/ 	.short	0x0014
        /*0034*/ 	.byte	0x00, 0xf0, 0x05, 0x00


	//----- nvinfo : EIATTR_KPARAM_INFO
	.align		4
.L_117:
        /*0038*/ 	.byte	0x04, 0x17
        /*003a*/ 	.short	(.L_119 - .L_118)
.L_118:
        /*003c*/ 	.word	0x00000000
        /*0040*/ 	.short	0x0002
        /*0042*/ 	.short	0x0010
        /*0044*/ 	.byte	0x00, 0xf0, 0x11, 0x00


	//----- nvinfo : EIATTR_KPARAM_INFO
	.align		4
.L_119:
        /*0048*/ 	.byte	0x04, 0x17
        /*004a*/ 	.short	(.L_121 - .L_120)
.L_120:
        /*004c*/ 	.word	0x00000000
        /*0050*/ 	.short	0x0001
        /*0052*/ 	.short	0x0008
        /*0054*/ 	.byte	0x00, 0xf5, 0x21, 0x00


	//----- nvinfo : EIATTR_KPARAM_INFO
	.align		4
.L_121:
        /*0058*/ 	.byte	0x04, 0x17
        /*005a*/ 	.short	(.L_123 - .L_122)
.L_122:
        /*005c*/ 	.word	0x00000000
        /*0060*/ 	.short	0x0000
        /*0062*/ 	.short	0x0000
        /*0064*/ 	.byte	0x00, 0xf5, 0x21, 0x00


	//----- nvinfo : EIATTR_SPARSE_MMA_MASK
	.align		4
.L_123:
        /*0068*/ 	.byte	0x03, 0x50
        /*006a*/ 	.short	0x0000


	//----- nvinfo : EIATTR_MAXREG_COUNT
	.align		4
        /*006c*/ 	.byte	0x03, 0x1b
        /*006e*/ 	.short	0x00ff


	//----- nvinfo : EIATTR_NUM_BARRIERS
	.align		4
        /*0070*/ 	.byte	0x02, 0x4c
        /*0072*/ 	.byte	0x01
	.zero		1


	//----- nvinfo : EIATTR_MERCURY_ISA_VERSION
	.align		4
        /*0074*/ 	.byte	0x03, 0x5f
        /*0076*/ 	.short	0x0101


	//----- nvinfo : EIATTR_COOP_GROUP_MASK_REGIDS
	.align		4
        /*0078*/ 	.byte	0x04, 0x29
        /*007a*/ 	.short	(.L_125 - .L_124)


	//   ....[0]....
.L_124:
        /*007c*/ 	.word	0xffffffff


	//   ....[1]....
        /*0080*/ 	.word	0xffffffff


	//   ....[2]....
        /*0084*/ 	.word	0xffffffff


	//   ....[3]....
        /*0088*/ 	.word	0xffffffff


	//   ....[4]....
        /*008c*/ 	.word	0xffffffff


	//   ....[5]....
        /*0090*/ 	.word	0xffffffff


	//   ....[6]....
        /*0094*/ 	.word	0xffffffff


	//   ....[7]....
        /*0098*/ 	.word	0xffffffff


	//   ....[8]....
        /*009c*/ 	.word	0xffffffff


	//   ....[9]....
        /*00a0*/ 	.word	0xffffffff


	//   ....[10]....
        /*00a4*/ 	.word	0xffffffff


	//   ....[11]....
        /*00a8*/ 	.word	0xffffffff


	//   ....[12]....
        /*00ac*/ 	.word	0xffffffff


	//   ....[13]....
        /*00b0*/ 	.word	0xffffffff


	//   ....[14]....
        /*00b4*/ 	.word	0xffffffff


	//   ....[15]....
        /*00b8*/ 	.word	0xffffffff


	//   ....[16]....
        /*00bc*/ 	.word	0xffffffff


	//   ....[17]....
        /*00c0*/ 	.word	0xffffffff


	//   ....[18]....
        /*00c4*/ 	.word	0xffffffff


	//   ....[19]....
        /*00c8*/ 	.word	0xffffffff


	//   ....[20]....
        /*00cc*/ 	.word	0xffffffff


	//   ....[21]....
        /*00d0*/ 	.word	0xffffffff


	//   ....[22]....
        /*00d4*/ 	.word	0xffffffff


	//   ....[23]....
        /*00d8*/ 	.word	0xffffffff


	//   ....[24]....
        /*00dc*/ 	.word	0xffffffff


	//   ....[25]....
        /*00e0*/ 	.word	0xffffffff


	//   ....[26]....
        /*00e4*/ 	.word	0xffffffff


	//   ....[27]....
        /*00e8*/ 	.word	0xffffffff


	//   ....[28]....
        /*00ec*/ 	.word	0xffffffff


	//   ....[29]....
        /*00f0*/ 	.word	0xffffffff


	//----- nvinfo : EIATTR_COOP_GROUP_INSTR_OFFSETS
	.align		4
.L_125:
        /*00f4*/ 	.byte	0x04, 0x28
        /*00f6*/ 	.short	(.L_127 - .L_126)


	//   ....[0]....
.L_126:
        /*00f8*/ 	.word	0x00000980


	//   ....[1]....
        /*00fc*/ 	.word	0x000009e0


	//   ....[2]....
        /*0100*/ 	.word	0x00000a50


	//   ....[3]....
        /*0104*/ 	.word	0x00000aa0


	//   ....[4]....
        /*0108*/ 	.word	0x00000ad0


	//   ....[5]....
        /*010c*/ 	.word	0x00000c90


	//   ....[6]....
        /*0110*/ 	.word	0x00000d20


	//   ....[7]....
        /*0114*/ 	.word	0x00000d60


	//   ....[8]....
        /*0118*/ 	.word	0x00000db0


	//   ....[9]....
        /*011c*/ 	.word	0x00000df0


	//   ....[10]....
        /*0120*/ 	.word	0x00001c00


	//   ....[11]....
        /*0124*/ 	.word	0x00001c80


	//   ....[12]....
        /*0128*/ 	.word	0x00001cd0


	//   ....[13]....
        /*012c*/ 	.word	0x00001d10


	//   ....[14]....
        /*0130*/ 	.word	0x00001d40


	//   ....[15]....
        /*0134*/ 	.word	0x00002700


	//   ....[16]....
        /*0138*/ 	.word	0x00002760


	//   ....[17]....
        /*013c*/ 	.word	0x000027d0


	//   ....[18]....
        /*0140*/ 	.word	0x00002820


	//   ....[19]....
        /*0144*/ 	.word	0x00002850


	//   ....[20]....
        /*0148*/ 	.word	0x00002a10


	//   ....[21]....
        /*014c*/ 	.word	0x00002a90


	//   ....[22]....
        /*0150*/ 	.word	0x00002ad0


	//   ....[23]....
        /*0154*/ 	.word	0x00002b10


	//   ....[24]....
        /*0158*/ 	.word	0x00002b70


	//   ....[25]....
        /*015c*/ 	.word	0x00003b00


	//   ....[26]....
        /*0160*/ 	.word	0x00003b80


	//   ....[27]....
        /*0164*/ 	.word	0x00003bd0


	//   ....[28]....
        /*0168*/ 	.word	0x00003c10


	//   ....[29]....
        /*016c*/ 	.word	0x00003c40


	//----- nvinfo : EIATTR_VRC_CTA_INIT_COUNT
	.align		4
.L_127:
        /*0170*/ 	.byte	0x02, 0x4a
	.zero		1
	.zero		1


	//----- nvinfo : EIATTR_EXIT_INSTR_OFFSETS
	.align		4
        /*0174*/ 	.byte	0x04, 0x1c
        /*0176*/ 	.short	(.L_129 - .L_128)


	//   ....[0]....
.L_128:
        /*0178*/ 	.word	0x00000080


	//   ....[1]....
        /*017c*/ 	.word	0x000000c0


	//   ....[2]....
        /*0180*/ 	.word	0x00003d90


	//   ....[3]....
        /*0184*/ 	.word	0x00003de0


	//----- nvinfo : EIATTR_MAX_THREADS
	.align		4
.L_129:
        /*0188*/ 	.byte	0x04, 0x05
        /*018a*/ 	.short	(.L_131 - .L_130)
.L_130:
        /*018c*/ 	.word	0x00000100
        /*0190*/ 	.word	0x00000001
        /*0194*/ 	.word	0x00000001


	//----- nvinfo : EIATTR_CRS_STACK_SIZE
	.align		4
.L_131:
        /*0198*/ 	.byte	0x04, 0x1e
        /*019a*/ 	.short	(.L_133 - .L_132)
.L_132:
        /*019c*/ 	.word	0x00000000


	//----- nvinfo : EIATTR_CBANK_PARAM_SIZE
	.align		4
.L_133:
        /*01a0*/ 	.byte	0x03, 0x19
        /*01a2*/ 	.short	0x001d


	//----- nvinfo : EIATTR_PARAM_CBANK
	.align		4
        /*01a4*/ 	.byte	0x04, 0x0a
        /*01a6*/ 	.short	(.L_135 - .L_134)
	.align		4
.L_134:
        /*01a8*/ 	.word	index@(.nv.constant0._ZN3cub18CUB_300001_SM_10006detail6reduce28DeviceReduceSingleTileKernelINS2_10policy_hubIfyN4cuda3std3__44plusIfEEE10Policy1000EPfSC_iS9_ffNS7_10__identityEEEvT0_T1_T2_T3_T4_T6_)
        /*01ac*/ 	.short	0x0380
        /*01ae*/ 	.short	0x001d


	//----- nvinfo : EIATTR_SW_WAR
	.align		4
.L_135:
        /*01b0*/ 	.byte	0x04, 0x36
        /*01b2*/ 	.short	(.L_137 - .L_136)
.L_136:
        /*01b4*/ 	.word	0x00000008
.L_137:


//--------------------- .nv.info._ZN3cub18CUB_300001_SM_10006detail6reduce18DeviceReduceKernelINS2_10policy_hubIfyN4cuda3std3__44plusIfEEE10Policy1000EN6thrust24THRUST_300001_SM_1000_NS17counting_iteratorIiNSD_11use_defaultESF_SF_EEyS9_f11estimate_piEEvT0_PT3_T1_NS0_13GridEvenShareISL_EET2_T4_ --------------------------
	.section	.nv.info._ZN3cub18CUB_300001_SM_10006detail6reduce18DeviceReduceKernelINS2_10policy_hubIfyN4cuda3std3__44plusIfEEE10Policy1000EN6thrust24THRUST_300001_SM_1000_NS17counting_iteratorIiNSD_11use_defaultESF_SF_EEyS9_f11estimate_piEEvT0_PT3_T1_NS0_13GridEvenShareISL_EET2_T4_,"",@"SHT_CUDA_INFO"
	.sectionflags	@""
	.align	4


	//----- nvinfo : EIATTR_CUDA_API_VERSION
	.align		4
        /*0000*/ 	.byte	0x04, 0x37
        /*0002*/ 	.short	(.L_139 - .L_138)
.L_138:
        /*0004*/ 	.word	0x00000082


	//----- nvinfo : EIATTR_KPARAM_INFO
	.align		4
.L_139:
        /*0008*/ 	.byte	0x04, 0x17
        /*000a*/ 	.short	(.L_141 - .L_140)
.L_140:
        /*000c*/ 	.word	0x00000000
        /*0010*/ 	.short	0x0005
        /*0012*/ 	.short	0x0064
        /*0014*/ 	.byte	0x00, 0xf0, 0x11, 0x00


	//----- nvinfo : EIATTR_KPARAM_INFO
	.align		4
.L_141:
        /*0018*/ 	.byte	0x04, 0x17
        /*001a*/ 	.short	(.L_143 - .L_142)
.L_142:
        /*001c*/ 	.word	0x00000000
        /*0020*/ 	.short	0x0004
        /*0022*/ 	.short	0x0060
        /*0024*/ 	.byte	0x00, 0xf0, 0x05, 0x00


	//----- nvinfo : EIATTR_KPARAM_INFO
	.align		4
.L_143:
        /*0028*/ 	.byte	0x04, 0x17
        /*002a*/ 	.short	(.L_145 - .L_144)
.L_144:
        /*002c*/ 	.word	0x00000000
        /*0030*/ 	.short	0x0003
        /*0032*/ 	.short	0x0018
        /*0034*/ 	.byte	0x00, 0xf0, 0x21, 0x01


	//----- nvinfo : EIATTR_KPARAM_INFO
	.align		4
.L_145:
        /*0038*/ 	.byte	0x04, 0x17
        /*003a*/ 	.short	(.L_147 - .L_146)
.L_146:
        /*003c*/ 	.word	0x00000000
        /*0040*/ 	.short	0x0002
        /*0042*/ 	.short	0x0010
        /*0044*/ 	.byte	0x00, 0xf0, 0x21, 0x00


	//----- nvinfo : EIATTR_KPARAM_INFO
	.align		4
.L_147:
        /*0048*/ 	.byte	0x04, 0x17
        /*004a*/ 	.short	(.L_149 - .L_148)
.L_148:
        /*004c*/ 	.word	0x00000000
        /*0050*/ 	.short	0x0001
        /*0052*/ 	.short	0x0008
        /*0054*/ 	.byte	0x00, 0xf5, 0x21, 0x00


	//----- nvinfo : EIATTR_KPARAM_INFO
	.align		4
.L_149:
        /*0058*/ 	.byte	0x04, 0x17
        /*005a*/ 	.short	(.L_151 - .L_150)
.L_150:
        /*005c*/ 	.word	0x00000000
        /*0060*/ 	.short	0x0000
        /*0062*/ 	.short	0x0000
        /*0064*/ 	.byte	0x00, 0xf0, 0x11, 0x00


	//----- nvinfo : EIATTR_SPARSE_MMA_MASK
	.align		4
.L_151:
        /*0068*/ 	.byte	0x03, 0x50
        /*006a*/ 	.short	0x0000


	//----- nvinfo : EIATTR_MAXREG_COUNT
	.align		4
        /*006c*/ 	.byte	0x03, 0x1b
        /*006e*/ 	.short	0x00ff


	//----- nvinfo : EIATTR_NUM_BARRIERS
	.align		4
        /*0070*/ 	.byte	0x02, 0x4c
        /*0072*/ 	.byte	0x01
	.zero		1


	//----- nvinfo : EIATTR_MERCURY_ISA_VERSION
	.align		4
        /*0074*/ 	.byte	0x03, 0x5f
        /*0076*/ 	.short	0x0101


	//----- nvinfo : EIATTR_COOP_GROUP_MASK_REGIDS
	.align		4
        /*0078*/ 	.byte	0x04, 0x29
        /*007a*/ 	.short	(.L_153 - .L_152)


	//   ....[0]....
.L_152:
        /*007c*/ 	.word	0xffffffff


	//   ....[1]....
        /*0080*/ 	.word	0xffffffff


	//   ....[2]....
        /*0084*/ 	.word	0xffffffff


	//   ....[3]....
        /*0088*/ 	.word	0xffffffff


	//   ....[4]....
        /*008c*/ 	.word	0xffffffff


	//   ....[5]....
        /*0090*/ 	.word	0xffffffff


	//   ....[6]....
        /*0094*/ 	.word	0xffffffff


	//   ....[7]....
        /*0098*/ 	.word	0xffffffff


	//   ....[8]....
        /*009c*/ 	.word	0xffffffff


	//   ....[9]....
        /*00a0*/ 	.word	0xffffffff


	//   ....[10]....
        /*00a4*/ 	.word	0xffffffff


	//   ....[11]....
        /*00a8*/ 	.word	0xffffffff


	//   ....[12]....
        /*00ac*/ 	.word	0xffffffff


	//   ....[13]....
        /*00b0*/ 	.word	0xffffffff


	//   ....[14]....
        /*00b4*/ 	.word	0xffffffff


	//----- nvinfo : EIATTR_COOP_GROUP_INSTR_OFFSETS
	.align		4
.L_153:
        /*00b8*/ 	.byte	0x04, 0x28
        /*00ba*/ 	.short	(.L_155 - .L_154)


	//   ....[0]....
.L_154:
        /*00bc*/ 	.word	0x000028b0


	//   ....[1]....
        /*00c0*/ 	.word	0x00002910


	//   ....[2]....
        /*00c4*/ 	.word	0x00002980


	//   ....[3]....
        /*00c8*/ 	.word	0x000029d0


	//   ....[4]....
        /*00cc*/ 	.word	0x00002a00


	//   ....[5]....
        /*00d0*/ 	.word	0x00002bc0


	//   ....[6]....
        /*00d4*/ 	.word	0x00002c50


	//   ....[7]....
        /*00d8*/ 	.word	0x00002ca0


	//   ....[8]....
        /*00dc*/ 	.word	0x00002ce0


	//   ....[9]....
        /*00e0*/ 	.word	0x00002d20


	//   ....[10]....
        /*00e4*/ 	.word	0x0002a320


	//   ....[11]....
        /*00e8*/ 	.word	0x0002a3a0


	//   ....[12]....
        /*00ec*/ 	.word	0x0002a3f0


	//   ....[13]....
        /*00f0*/ 	.word	0x0002a430


	//   ....[14]....
        /*00f4*/ 	.word	0x0002a460


	//----- nvinfo : EIATTR_VRC_CTA_INIT_COUNT
	.align		4
.L_155:
        /*00f8*/ 	.byte	0x02, 0x4a
	.zero		1
	.zero		1


	//----- nvinfo : EIATTR_EXIT_INSTR_OFFSETS
	.align		4
        /*00fc*/ 	.byte	0x04, 0x1c
        /*00fe*/ 	.short	(.L_157 - .L_156)


	//   ....[0]....
.L_156:
        /*0100*/ 	.word	0x0002a5b0


	//   ....[1]....
        /*0104*/ 	.word	0x0002a600


	//----- nvinfo : EIATTR_MAX_THREADS
	.align		4
.L_157:
        /*0108*/ 	.byte	0x04, 0x05
        /*010a*/ 	.short	(.L_159 - .L_158)
.L_158:
        /*010c*/ 	.word	0x00000100
        /*0110*/ 	.word	0x00000001
        /*0114*/ 	.word	0x00000001


	//----- nvinfo : EIATTR_CRS_STACK_SIZE
	.align		4
.L_159:
        /*0118*/ 	.byte	0x04, 0x1e
        /*011a*/ 	.short	(.L_161 - .L_160)
.L_160:
        /*011c*/ 	.word	0x00000000


	//----- nvinfo : EIATTR_CBANK_PARAM_SIZE
	.align		4
.L_161:
        /*0120*/ 	.byte	0x03, 0x19
        /*0122*/ 	.short	0x0068


	//----- nvinfo : EIATTR_PARAM_CBANK
	.align		4
        /*0124*/ 	.byte	0x04, 0x0a
        /*0126*/ 	.short	(.L_163 - .L_162)
	.align		4
.L_162:
        /*0128*/ 	.word	index@(.nv.constant0._ZN3cub18CUB_300001_SM_10006detail6reduce18DeviceReduceKernelINS2_10policy_hubIfyN4cuda3std3__44plusIfEEE10Policy1000EN6thrust24THRUST_300001_SM_1000_NS17counting_iteratorIiNSD_11use_defaultESF_SF_EEyS9_f11estimate_piEEvT0_PT3_T1_NS0_13GridEvenShareISL_EET2_T4_)
        /*012c*/ 	.short	0x0380
        /*012e*/ 	.short	0x0068


	//----- nvinfo : EIATTR_SW_WAR
	.align		4
.L_163:
        /*0130*/ 	.byte	0x04, 0x36
        /*0132*/ 	.short	(.L_165 - .L_164)
.L_164:
        /*0134*/ 	.word	0x00000008
.L_165:


//--------------------- .nv.info._ZN3cub18CUB_300001_SM_10006detail6reduce28DeviceReduceSingleTileKernelINS2_10policy_hubIfyN4cuda3std3__44plusIfEEE10Policy1000EN6thrust24THRUST_300001_SM_1000_NS17counting_iteratorIiNSD_11use_defaultESF_SF_EEPfyS9_ff11estimate_piEEvT0_T1_T2_T3_T4_T6_ --------------------------
	.section	.nv.info._ZN3cub18CUB_300001_SM_10006detail6reduce28DeviceReduceSingleTileKernelINS2_10policy_hubIfyN4cuda3std3__44plusIfEEE10Policy1000EN6thrust24THRUST_300001_SM_1000_NS17counting_iteratorIiNSD_11use_defaultESF_SF_EEPfyS9_ff11estimate_piEEvT0_T1_T2_T3_T4_T6_,"",@"SHT_CUDA_INFO"
	.sectionflags	@""
	.align	4


	//----- nvinfo : EIATTR_CUDA_API_VERSION
	.align		4
        /*0000*/ 	.byte	0x04, 0x37
        /*0002*/ 	.short	(.L_167 - .L_166)
.L_166:
        /*0004*/ 	.word	0x00000082


	//----- nvinfo : EIATTR_KPARAM_INFO
	.align		4
.L_167:
        /*0008*/ 	.byte	0x04, 0x17
        /*000a*/ 	.short	(.L_169 - .L_168)
.L_168:
        /*000c*/ 	.word	0x00000000
        /*0010*/ 	.short	0x0005
        /*0012*/ 	.short	0x0020
        /*0014*/ 	.byte	0x00, 0xf0, 0x11, 0x00


	//----- nvinfo : EIATTR_KPARAM_INFO
	.align		4
.L_169:
        /*0018*/ 	.byte	0x04, 0x17
        /*001a*/ 	.short	(.L_171 - .L_170)
.L_170:
        /*001c*/ 	.word	0x00000000
        /*0020*/ 	.short	0x0004
        /*0022*/ 	.short	0x001c
        /*0024*/ 	.byte	0x00, 0xf0, 0x11, 0x00


	//----- nvinfo : EIATTR_KPARAM_INFO
	.align		4
.L_171:
        /*0028*/ 	.byte	0x04, 0x17
        /*002a*/ 	.short	(.L_173 - .L_172)
.L_172:
        /*002c*/ 	.word	0x00000000
        /*0030*/ 	.short	0x0003
        /*0032*/ 	.short	0x0018
        /*0034*/ 	.byte	0x00, 0xf0, 0x05, 0x00


	//----- nvinfo : EIATTR_KPARAM_INFO
	.align		4
.L_173:
        /*0038*/ 	.byte	0x04, 0x17
        /*003a*/ 	.short	(.L_175 - .L_174)
.L_174:
        /*003c*/ 	.word	0x00000000
        /*0040*/ 	.short	0x0002
        /*0042*/ 	.short	0x0010
        /*0044*/ 	.byte	0x00, 0xf0, 0x21, 0x00


	//----- nvinfo : EIATTR_KPARAM_INFO
	.align		4
.L_175:
        /*0048*/ 	.byte	0x04, 0x17
        /*004a*/ 	.short	(.L_177 - .L_176)
.L_176:
        /*004c*/ 	.word	0x00000000
        /*0050*/ 	.short	0x0001
        /*0052*/ 	.short	0x0008
        /*0054*/ 	.byte	0x00, 0xf5, 0x21, 0x00


	//----- nvinfo : EIATTR_KPARAM_INFO
	.align		4
.L_177:
        /*0058*/ 	.byte	0x04, 0x17
        /*005a*/ 	.short	(.L_179 - .L_178)
.L_178:
        /*005c*/ 	.word	0x00000000
        /*0060*/ 	.short	0x0000
        /*0062*/ 	.short	0x0000
        /*0064*/ 	.byte	0x00, 0xf0, 0x11, 0x00


	//----- nvinfo : EIATTR_SPARSE_MMA_MASK
	.align		4
.L_179:
        /*0068*/ 	.byte	0x03, 0x50
        /*006a*/ 	.short	0x0000


	//----- nvinfo : EIATTR_MAXREG_COUNT
	.align		4
        /*006c*/ 	.byte	0x03, 0x1b
        /*006e*/ 	.short	0x00ff


	//----- nvinfo : EIATTR_NUM_BARRIERS
	.align		4
        /*0070*/ 	.byte	0x02, 0x4c
        /*0072*/ 	.byte	0x01
	.zero		1


	//----- nvinfo : EIATTR_MERCURY_ISA_VERSION
	.align		4
        /*0074*/ 	.byte	0x03, 0x5f
        /*0076*/ 	.short	0x0101


	//----- nvinfo : EIATTR_COOP_GROUP_MASK_REGIDS
	.align		4
        /*0078*/ 	.byte	0x04, 0x29
        /*007a*/ 	.short	(.L_181 - .L_180)


	//   ....[0]....
.L_180:
        /*007c*/ 	.word	0xffffffff


	//   ....[1]....
        /*0080*/ 	.word	0xffffffff


	//   ....[2]....
        /*0084*/ 	.word	0xffffffff


	//   ....[3]....
        /*0088*/ 	.word	0xffffffff


	//   ....[4]....
        /*008c*/ 	.word	0xffffffff


	//   ....[5]....
        /*0090*/ 	.word	0xffffffff


	//   ....[6]....
        /*0094*/ 	.word	0xffffffff


	//   ....[7]....
        /*0098*/ 	.word	0xffffffff


	//   ....[8]....
        /*009c*/ 	.word	0xffffffff


	//   ....[9]....
        /*00a0*/ 	.word	0xffffffff


	//   ....[10]....
        /*00a4*/ 	.word	0xffffffff


	//   ....[11]....
        /*00a8*/ 	.word	0xffffffff


	//   ....[12]....
        /*00ac*/ 	.word	0xffffffff


	//   ....[13]....
        /*00b0*/ 	.word	0xffffffff


	//   ....[14]....
        /*00b4*/ 	.word	0xffffffff


	//   ....[15]....
        /*00b8*/ 	.word	0x05000008


	//   ....[16]....
        /*00bc*/ 	.word	0x05000008


	//   ....[17]....
        /*00c0*/ 	.word	0x05000008


	//   ....[18]....
        /*00c4*/ 	.word	0x05000008


	//   ....[19]....
        /*00c8*/ 	.word	0x05000008


	//   ....[20]....
        /*00cc*/ 	.word	0x05000008


	//   ....[21]....
        /*00d0*/ 	.word	0x05000008


	//   ....[22]....
        /*00d4*/ 	.word	0x05000008


	//   ....[23]....
        /*00d8*/ 	.word	0x05000008


	//   ....[24]....
        /*00dc*/ 	.word	0x05000008


	//----- nvinfo : EIATTR_COOP_GROUP_INSTR_OFFSETS
	.align		4
.L_181:
        /*00e0*/ 	.byte	0x04, 0x28
        /*00e2*/ 	.short	(.L_183 - .L_182)


	//   ....[0]....
.L_182:
        /*00e4*/ 	.word	0x000029b0


	//   ....[1]....
        /*00e8*/ 	.word	0x00002a00


	//   ....[2]....
        /*00ec*/ 	.word	0x00002a30


	//   ....[3]....
        /*00f0*/ 	.word	0x00002a60


	//   ....[4]....
        /*00f4*/ 	.word	0x00002a80


	//   ....[5]....
        /*00f8*/ 	.word	0x00002cf0


	//   ....[6]....
        /*00fc*/ 	.word	0x00002d50


	//   ....[7]....
        /*0100*/ 	.word	0x00002d90


	//   ....[8]....
        /*0104*/ 	.word	0x00002dc0


	//   ....[9]....
        /*0108*/ 	.word	0x00002de0


	//   ....[10]....
        /*010c*/ 	.word	0x0002a0b0


	//   ....[11]....
        /*0110*/ 	.word	0x0002a130


	//   ....[12]....
        /*0114*/ 	.word	0x0002a180


	//   ....[13]....
        /*0118*/ 	.word	0x0002a1c0


	//   ....[14]....
        /*011c*/ 	.word	0x0002a1f0


	//   ....[15]....
        /*0120*/ 	.word	0x0002a3d0


	//   ....[16]....
        /*0124*/ 	.word	0x0002a460


	//   ....[17]....
        /*0128*/ 	.word	0x0002a4d0


	//   ....[18]....
        /*012c*/ 	.word	0x0002a540


	//   ....[19]....
        /*0130*/ 	.word	0x0002a5b0


	//   ....[20]....
        /*0134*/ 	.word	0x0002a620


	//   ....[21]....
        /*0138*/ 	.word	0x0002a690


	//   ....[22]....
        /*013c*/ 	.word	0x0002a710


	//   ....[23]....
        /*0140*/ 	.word	0x0002a790


	//   ....[24]....
        /*0144*/ 	.word	0x0002a800


	//----- nvinfo : EIATTR_VRC_CTA_INIT_COUNT
	.align		4
.L_183:
        /*0148*/ 	.byte	0x02, 0x4a
	.zero		1
	.zero		1


	//----- nvinfo : EIATTR_EXIT_INSTR_OFFSETS
	.align		4
        /*014c*/ 	.byte	0x04, 0x1c
        /*014e*/ 	.short	(.L_185 - .L_184)


	//   ....[0]....
.L_184:
        /*0150*/ 	.word	0x00000080


	//   ....[1]....
        /*0154*/ 	.word	0x000000c0


	//   ....[2]....
        /*0158*/ 	.word	0x0002a330


	//   ....[3]....
        /*015c*/ 	.word	0x0002a380


	//----- nvinfo : EIATTR_MAX_THREADS
	.align		4
.L_185:
        /*0160*/ 	.byte	0x04, 0x05
        /*0162*/ 	.short	(.L_187 - .L_186)
.L_186:
        /*0164*/ 	.word	0x00000100
        /*0168*/ 	.word	0x00000001
        /*016c*/ 	.word	0x00000001


	//----- nvinfo : EIATTR_CRS_STACK_SIZE
	.align		4
.L_187:
        /*0170*/ 	.byte	0x04, 0x1e
        /*0172*/ 	.short	(.L_189 - .L_188)
.L_188:
        /*0174*/ 	.word	0x00000000


	//----- nvinfo : EIATTR_CBANK_PARAM_SIZE
	.align		4
.L_189:
        /*0178*/ 	.byte	0x03, 0x19
        /*017a*/ 	.short	0x0024


	//----- nvinfo : EIATTR_PARAM_CBANK
	.align		4
        /*017c*/ 	.byte	0x04, 0x0a
        /*017e*/ 	.short	(.L_191 - .L_190)
	.align		4
.L_190:
        /*0180*/ 	.word	index@(.nv.constant0._ZN3cub18CUB_300001_SM_10006detail6reduce28DeviceReduceSingleTileKernelINS2_10policy_hubIfyN4cuda3std3__44plusIfEEE10Policy1000EN6thrust24THRUST_300001_SM_1000_NS17counting_iteratorIiNSD_11use_defaultESF_SF_EEPfyS9_ff11estimate_piEEvT0_T1_T2_T3_T4_T6_)
        /*0184*/ 	.short	0x0380
        /*0186*/ 	.short	0x0024


	//----- nvinfo : EIATTR_SW_WAR
	.align		4
.L_191:
        /*0188*/ 	.byte	0x04, 0x36
        /*018a*/ 	.short	(.L_193 - .L_192)
.L_192:
        /*018c*/ 	.word	0x00000008
.L_193:


//--------------------- .nv.info._ZN3cub18CUB_300001_SM_10006detail6reduce28DeviceReduceSingleTileKernelINS2_10policy_hubIfjN4cuda3std3__44plusIfEEE10Policy1000EPfSC_iS9_ffNS7_10__identityEEEvT0_T1_T2_T3_T4_T6_ --------------------------
	.section	.nv.info._ZN3cub18CUB_300001_SM_10006detail6reduce28DeviceReduceSingleTileKernelINS2_10policy_hubIfjN4cuda3std3__44plusIfEEE10Policy1000EPfSC_iS9_ffNS7_10__identityEEEvT0_T1_T2_T3_T4_T6_,"",@"SHT_CUDA_INFO"
	.sectionflags	@""
	.align	4


	//----- nvinfo : EIATTR_CUDA_API_VERSION
	.align		4
        /*0000*/ 	.byte	0x04, 0x37
        /*0002*/ 	.short	(.L_195 - .L_194)
.L_194:
        /*0004*/ 	.word	0x00000082


	//----- nvinfo : EIATTR_KPARAM_INFO
	.align		4
.L_195:
        /*0008*/ 	.byte	0x04, 0x17
        /*000a*/ 	.short	(.L_197 - .L_196)
.L_196:
        /*000c*/ 	.word	0x00000000
        /*0010*/ 	.short	0x0005
        /*0012*/ 	.short	0x001c
        /*0014*/ 	.byte	0x00, 0xf0, 0x05, 0x00


	//----- nvinfo : EIATTR_KPARAM_INFO
	.align		4
.L_197:
        /*0018*/ 	.byte	0x04, 0x17
        /*001a*/ 	.short	(.L_199 - .L_198)
.L_198:
        /*001c*/ 	.word	0x00000000
        /*0020*/ 	.short	0x0004
        /*0022*/ 	.short	0x0018
        /*0024*/ 	.byte	0x00, 0xf0, 0x11, 0x00


	//----- nvinfo : EIATTR_KPARAM_INFO
	.align		4
.L_199:
        /*0028*/ 	.byte	0x04, 0x17
        /*002a*/ 	.short	(.L_201 - .L_200)
.L_200:
        /*002c*/ 	.word	0x00000000
        /*0030*/ 	.short	0x0003
        /*0032*/ 	.short	0x0014
        /*0034*/ 	.byte	0x00, 0xf0, 0x05, 0x00


	//----- nvinfo : EIATTR_KPARAM_INFO
	.align		4
.L_201:
        /*0038*/ 	.byte	0x04, 0x17
        /*003a*/ 	.short	(.L_203 - .L_202)
.L_202:
        /*003c*/ 	.word	0x00000000
        /*0040*/ 	.short	0x0002
        /*0042*/ 	.short	0x0010
        /*0044*/ 	.byte	0x00, 0xf0, 0x11, 0x00


	//----- nvinfo : EIATTR_KPARAM_INFO
	.align		4
.L_203:
        /*0048*/ 	.byte	0x04, 0x17
        /*004a*/ 	.short	(.L_205 - .L_204)
.L_204:
        /*004c*/ 	.word	0x00000000
        /*0050*/ 	.short	0x0001
        /*0052*/ 	.short	0x0008
        /*0054*/ 	.byte	0x00, 0xf5, 0x21, 0x00


	//----- nvinfo : EIATTR_KPARAM_INFO
	.align		4
.L_205:
        /*0058*/ 	.byte	0x04, 0x17
        /*005a*/ 	.short	(.L_207 - .L_206)
.L_206:
        /*005c*/ 	.word	0x00000000
        /*0060*/ 	.short	0x0000
        /*0062*/ 	.short	0x0000
        /*0064*/ 	.byte	0x00, 0xf5, 0x21, 0x00


	//----- nvinfo : EIATTR_SPARSE_MMA_MASK
	.align		4
.L_207:
        /*0068*/ 	.byte	0x03, 0x50
        /*006a*/ 	.short	0x0000


	//----- nvinfo : EIATTR_MAXREG_COUNT
	.align		4
        /*006c*/ 	.byte	0x03, 0x1b
        /*006e*/ 	.short	0x0080


	//----- nvinfo : EIATTR_NUM_BARRIERS
	.align		4
        /*0070*/ 	.byte	0x02, 0x4c
        /*0072*/ 	.byte	0x01
	.zero		1


	//----- nvinfo : EIATTR_MERCURY_ISA_VERSION
	.align		4
        /*0074*/ 	.byte	0x03, 0x5f
        /*0076*/ 	.short	0x0101


	//----- nvinfo : EIATTR_UNUSED_LOAD_BYTE_OFFSET
	.align		4
        /*0078*/ 	.byte	0x04, 0x44
        /*007a*/ 	.short	(.L_209 - .L_208)


	//   ....[0]....
.L_208:
        /*007c*/ 	.word	0x00000b70
        /*0080*/ 	.word	0x0000fff0


	//   ....[1]....
        /*0084*/ 	.word	0x00000f80
        /*0088*/ 	.word	0x0000fff0


	//   ....[2]....
        /*008c*/ 	.word	0x00002010
        /*0090*/ 	.word	0x0000fff0


	//   ....[3]....
        /*0094*/ 	.word	0x00002bb0
        /*0098*/ 	.word	0x0000fff0


	//   ....[4]....
        /*009c*/ 	.word	0x00002fc0
        /*00a0*/ 	.word	0x0000fff0


	//   ....[5]....
        /*00a4*/ 	.word	0x00004140
        /*00a8*/ 	.word	0x0000fff0


	//----- nvinfo : EIATTR_COOP_GROUP_MASK_REGIDS
	.align		4
.L_209:
        /*00ac*/ 	.byte	0x04, 0x29
        /*00ae*/ 	.short	(.L_211 - .L_210)


	//   ....[0]....
.L_210:
        /*00b0*/ 	.word	0xffffffff


	//   ....[1]....
        /*00b4*/ 	.word	0xffffffff


	//   ....[2]....
        /*00b8*/ 	.word	0xffffffff


	//   ....[3]....
        /*00bc*/ 	.word	0xffffffff


	//   ....[4]....
        /*00c0*/ 	.word	0xffffffff


	//   ....[5]....
        /*00c4*/ 	.word	0xffffffff


	//   ....[6]....
        /*00c8*/ 	.word	0xffffffff


	//   ....[7]....
        /*00cc*/ 	.word	0xffffffff


	//   ....[8]....
        /*00d0*/ 	.word	0xffffffff


	//   ....[9]....
        /*00d4*/ 	.word	0xffffffff


	//   ....[10]....
        /*00d8*/ 	.word	0xffffffff


	//   ....[11]....
        /*00dc*/ 	.word	0xffffffff


	//   ....[12]....
        /*00e0*/ 	.word	0xffffffff


	//   ....[13]....
        /*00e4*/ 	.word	0xffffffff


	//   ....[14]....
        /*00e8*/ 	.word	0xffffffff


	//   ....[15]....
        /*00ec*/ 	.word	0xffffffff


	//   ....[16]....
        /*00f0*/ 	.word	0xffffffff


	//   ....[17]....
        /*00f4*/ 	.word	0xffffffff


	//   ....[18]....
        /*00f8*/ 	.word	0xffffffff


	//   ....[19]....
        /*00fc*/ 	.word	0xffffffff


	//   ....[20]....
        /*0100*/ 	.word	0xffffffff


	//   ....[21]....
        /*0104*/ 	.word	0xffffffff


	//   ....[22]....
        /*0108*/ 	.word	0xffffffff


	//   ....[23]....
        /*010c*/ 	.word	0xffffffff


	//   ....[24]....
        /*0110*/ 	.word	0xffffffff


	//   ....[25]....
        /*0114*/ 	.word	0xffffffff


	//   ....[26]....
        /*0118*/ 	.word	0xffffffff


	//   ....[27]....
        /*011c*/ 	.word	0xffffffff


	//   ....[28]....
        /*0120*/ 	.word	0xffffffff


	//   ....[29]....
        /*0124*/ 	.word	0xffffffff


	//----- nvinfo : EIATTR_COOP_GROUP_INSTR_OFFSETS
	.align		4
.L_211:
        /*0128*/ 	.byte	0x04, 0x28
        /*012a*/ 	.short	(.L_213 - .L_212)


	//   ....[0]....
.L_212:
        /*012c*/ 	.word	0x00000980


	//   ....[1]....
        /*0130*/ 	.word	0x000009e0


	//   ....[2]....
        /*0134*/ 	.word	0x00000a50


	//   ....[3]....
        /*0138*/ 	.word	0x00000aa0


	//   ....[4]....
        /*013c*/ 	.word	0x00000ad0


	//   ....[5]....
        /*0140*/ 	.word	0x00000d20


	//   ....[6]....
        /*0144*/ 	.word	0x00000db0


	//   ....[7]....
        /*0148*/ 	.word	0x00000df0


	//   ....[8]....
        /*014c*/ 	.word	0x00000e40


	//   ....[9]....
        /*0150*/ 	.word	0x00000e80


	//   ....[10]....
        /*0154*/ 	.word	0x00001e30


	//   ....[11]....
        /*0158*/ 	.word	0x00001eb0


	//   ....[12]....
        /*015c*/ 	.word	0x00001f00


	//   ....[13]....
        /*0160*/ 	.word	0x00001f40


	//   ....[14]....
        /*0164*/ 	.word	0x00001f70


	//   ....[15]....
        /*0168*/ 	.word	0x000029c0


	//   ....[16]....
        /*016c*/ 	.word	0x00002a20


	//   ....[17]....
        /*0170*/ 	.word	0x00002a90


	//   ....[18]....
        /*0174*/ 	.word	0x00002ae0


	//   ....[19]....
        /*0178*/ 	.word	0x00002b10


	//   ....[20]....
        /*017c*/ 	.word	0x00002d60


	//   ....[21]....
        /*0180*/ 	.word	0x00002de0


	//   ....[22]....
        /*0184*/ 	.word	0x00002e20


	//   ....[23]....
        /*0188*/ 	.word	0x00002e60


	//   ....[24]....
        /*018c*/ 	.word	0x00002ec0


	//   ....[25]....
        /*0190*/ 	.word	0x00003f60


	//   ....[26]....
        /*0194*/ 	.word	0x00003fe0


	//   ....[27]....
        /*0198*/ 	.word	0x00004030


	//   ....[28]....
        /*019c*/ 	.word	0x00004070


	//   ....[29]....
        /*01a0*/ 	.word	0x000040a0


	//----- nvinfo : EIATTR_VRC_CTA_INIT_COUNT
	.align		4
.L_213:
        /*01a4*/ 	.byte	0x02, 0x4a
	.zero		1
	.zero		1


	//----- nvinfo : EIATTR_EXIT_INSTR_OFFSETS
	.align		4
        /*01a8*/ 	.byte	0x04, 0x1c
        /*01aa*/ 	.short	(.L_215 - .L_214)


	//   ....[0]....
.L_214:
        /*01ac*/ 	.word	0x00000080


	//   ....[1]....
        /*01b0*/ 	.word	0x000000c0


	//   ....[2]....
        /*01b4*/ 	.word	0x00004280


	//   ....[3]....
        /*01b8*/ 	.word	0x000042d0


	//----- nvinfo : EIATTR_MAX_THREADS
	.align		4
.L_215:
        /*01bc*/ 	.byte	0x04, 0x05
        /*01be*/ 	.short	(.L_217 - .L_216)
.L_216:
        /*01c0*/ 	.word	0x00000200
        /*01c4*/ 	.word	0x00000001
        /*01c8*/ 	.word	0x00000001


	//----- nvinfo : EIATTR_CRS_STACK_SIZE
	.align		4
.L_217:
        /*01cc*/ 	.byte	0x04, 0x1e
        /*01ce*/ 	.short	(.L_219 - .L_218)
.L_218:
        /*01d0*/ 	.word	0x00000000


	//----- nvinfo : EIATTR_CBANK_PARAM_SIZE
	.align		4
.L_219:
        /*01d4*/ 	.byte	0x03, 0x19
        /*01d6*/ 	.short	0x001d


	//----- nvinfo : EIATTR_PARAM_CBANK
	.align		4
        /*01d8*/ 	.byte	0x04, 0x0a
        /*01da*/ 	.short	(.L_221 - .L_220)
	.align		4
.L_220:
        /*01dc*/ 	.word	index@(.nv.constant0._ZN3cub18CUB_300001_SM_10006detail6reduce28DeviceReduceSingleTileKernelINS2_10policy_hubIfjN4cuda3std3__44plusIfEEE10Policy1000EPfSC_iS9_ffNS7_10__identityEEEvT0_T1_T2_T3_T4_T6_)
        /*01e0*/ 	.short	0x0380
        /*01e2*/ 	.short	0x001d


	//----- nvinfo : EIATTR_SW_WAR
	.align		4
.L_221:
        /*01e4*/ 	.byte	0x04, 0x36
        /*01e6*/ 	.short	(.L_223 - .L_222)
.L_222:
        /*01e8*/ 	.word	0x00000008
.L_223:


//--------------------- .nv.info._ZN3cub18CUB_300001_SM_10006detail6reduce18DeviceReduceKernelINS2_10policy_hubIfjN4cuda3std3__44plusIfEEE10Policy1000EN6thrust24THRUST_300001_SM_1000_NS17counting_iteratorIiNSD_11use_defaultESF_SF_EEjS9_f11estimate_piEEvT0_PT3_T1_NS0_13GridEvenShareISL_EET2_T4_ --------------------------
	.section	.nv.info._ZN3cub18CUB_300001_SM_10006detail6reduce18DeviceReduceKernelINS2_10policy_hubIfjN4cuda3std3__44plusIfEEE10Policy1000EN6thrust24THRUST_300001_SM_1000_NS17counting_iteratorIiNSD_11use_defaultESF_SF_EEjS9_f11estimate_piEEvT0_PT3_T1_NS0_13GridEvenShareISL_EET2_T4_,"",@"SHT_CUDA_INFO"
	.sectionflags	@""
	.align	4


	//----- nvinfo : EIATTR_CUDA_API_VERSION
	.align		4
        /*0000*/ 	.byte	0x04, 0x37
        /*0002*/ 	.short	(.L_225 - .L_224)
.L_224:
        /*0004*/ 	.word	0x00000082


	//----- nvinfo : EIATTR_KPARAM_INFO
	.align		4
.L_225:
        /*0008*/ 	.byte	0x04, 0x17
        /*000a*/ 	.short	(.L_227 - .L_226)
.L_226:
        /*000c*/ 	.word	0x00000000
        /*0010*/ 	.short	0x0005
        /*0012*/ 	.short	0x0040
        /*0014*/ 	.byte	0x00, 0xf0, 0x11, 0x00


	//----- nvinfo : EIATTR_KPARAM_INFO
	.align		4
.L_227:
        /*0018*/ 	.byte	0x04, 0x17
        /*001a*/ 	.short	(.L_229 - .L_228)
.L_228:
        /*001c*/ 	.word	0x00000000
        /*0020*/ 	.short	0x0004
        /*0022*/ 	.short	0x003c
        /*0024*/ 	.byte	0x00, 0xf0, 0x05, 0x00


	//----- nvinfo : EIATTR_KPARAM_INFO
	.align		4
.L_229:
        /*0028*/ 	.byte	0x04, 0x17
        /*002a*/ 	.short	(.L_231 - .L_230)
.L_230:
        /*002c*/ 	.word	0x00000000
        /*0030*/ 	.short	0x0003
        /*0032*/ 	.short	0x0014
        /*0034*/ 	.byte	0x00, 0xf0, 0xa1, 0x00


	//----- nvinfo : EIATTR_KPARAM_INFO
	.align		4
.L_231:
        /*0038*/ 	.byte	0x04, 0x17
        /*003a*/ 	.short	(.L_233 - .L_232)
.L_232:
        /*003c*/ 	.word	0x00000000
        /*0040*/ 	.short	0x0002
        /*0042*/ 	.short	0x0010
        /*0044*/ 	.byte	0x00, 0xf0, 0x11, 0x00


	//----- nvinfo : EIATTR_KPARAM_INFO
	.align		4
.L_233:
        /*0048*/ 	.byte	0x04, 0x17
        /*004a*/ 	.short	(.L_235 - .L_234)
.L_234:
        /*004c*/ 	.word	0x00000000
        /*0050*/ 	.short	0x0001
        /*0052*/ 	.short	0x0008
        /*0054*/ 	.byte	0x00, 0xf5, 0x21, 0x00


	//----- nvinfo : EIATTR_KPARAM_INFO
	.align		4
.L_235:
        /*0058*/ 	.byte	0x04, 0x17
        /*005a*/ 	.short	(.L_237 - .L_236)
.L_236:
        /*005c*/ 	.word	0x00000000
        /*0060*/ 	.short	0x0000
        /*0062*/ 	.short	0x0000
        /*0064*/ 	.byte	0x00, 0xf0, 0x11, 0x00


	//----- nvinfo : EIATTR_SPARSE_MMA_MASK
	.align		4
.L_237:
        /*0068*/ 	.byte	0x03, 0x50
        /*006a*/ 	.short	0x0000


	//----- nvinfo : EIATTR_MAXREG_COUNT
	.align		4
        /*006c*/ 	.byte	0x03, 0x1b
        /*006e*/ 	.short	0x0080


	//----- nvinfo : EIATTR_NUM_BARRIERS
	.align		4
        /*0070*/ 	.byte	0x02, 0x4c
        /*0072*/ 	.byte	0x01
	.zero		1


	//----- nvinfo : EIATTR_MERCURY_ISA_VERSION
	.align		4
        /*0074*/ 	.byte	0x03, 0x5f
        /*0076*/ 	.short	0x0101


	//----- nvinfo : EIATTR_UNUSED_LOAD_BYTE_OFFSET
	.align		4
        /*0078*/ 	.byte	0x04, 0x44
        /*007a*/ 	.short	(.L_239 - .L_238)


	//   ....[0]....
.L_238:
        /*007c*/ 	.word	0x00002b70
        /*0080*/ 	.word	0x0000fff0


	//   ....[1]....
        /*0084*/ 	.word	0x00002f90
        /*0088*/ 	.word	0x0000fff0


	//   ....[2]....
        /*008c*/ 	.word	0x0002acb0
        /*0090*/ 	.word	0x0000fff0


	//----- nvinfo : EIATTR_COOP_GROUP_MASK_REGIDS
	.align		4
.L_239:
        /*0094*/ 	.byte	0x04, 0x29
        /*0096*/ 	.short	(.L_241 - .L_240)


	//   ....[0]....
.L_240:
        /*0098*/ 	.word	0xffffffff


	//   ....[1]....
        /*009c*/ 	.word	0xffffffff


	//   ....[2]....
        /*00a0*/ 	.word	0xffffffff


	//   ....[3]....
        /*00a4*/ 	.word	0xffffffff


	//   ....[4]....
        /*00a8*/ 	.word	0xffffffff


	//   ....[5]....
        /*00ac*/ 	.word	0xffffffff


	//   ....[6]....
        /*00b0*/ 	.word	0xffffffff


	//   ....[7]....
        /*00b4*/ 	.word	0xffffffff


	//   ....[8]....
        /*00b8*/ 	.word	0xffffffff


	//   ....[9]....
        /*00bc*/ 	.word	0xffffffff


	//   ....[10]....
        /*00c0*/ 	.word	0xffffffff


	//   ....[11]....
        /*00c4*/ 	.word	0xffffffff


	//   ....[12]....
        /*00c8*/ 	.word	0xffffffff


	//   ....[13]....
        /*00cc*/ 	.word	0xffffffff


	//   ....[14]....
        /*00d0*/ 	.word	0xffffffff


	//----- nvinfo : EIATTR_COOP_GROUP_INSTR_OFFSETS
	.align		4
.L_241:
        /*00d4*/ 	.byte	0x04, 0x28
        /*00d6*/ 	.short	(.L_243 - .L_242)


	//   ....[0]....
.L_242:
        /*00d8*/ 	.word	0x00002980


	//   ....[1]....
        /*00dc*/ 	.word	0x000029e0


	//   ....[2]....
        /*00e0*/ 	.word	0x00002a50


	//   ....[3]....
        /*00e4*/ 	.word	0x00002aa0


	//   ....[4]....
        /*00e8*/ 	.word	0x00002ad0


	//   ....[5]....
        /*00ec*/ 	.word	0x00002d20


	//   ....[6]....
        /*00f0*/ 	.word	0x00002db0


	//   ....[7]....
        /*00f4*/ 	.word	0x00002e00


	//   ....[8]....
        /*00f8*/ 	.word	0x00002e40


	//   ....[9]....
        /*00fc*/ 	.word	0x00002e80


	//   ....[10]....
        /*0100*/ 	.word	0x0002aad0


	//   ....[11]....
        /*0104*/ 	.word	0x0002ab50


	//   ....[12]....
        /*0108*/ 	.word	0x0002aba0


	//   ....[13]....
        /*010c*/ 	.word	0x0002abe0


	//   ....[14]....
        /*0110*/ 	.word	0x0002ac10


	//----- nvinfo : EIATTR_VRC_CTA_INIT_COUNT
	.align		4
.L_243:
        /*0114*/ 	.byte	0x02, 0x4a
	.zero		1
	.zero		1


	//----- nvinfo : EIATTR_EXIT_INSTR_OFFSETS
	.align		4
        /*0118*/ 	.byte	0x04, 0x1c
        /*011a*/ 	.short	(.L_245 - .L_244)


	//   ....[0]....
.L_244:
        /*011c*/ 	.word	0x0002adf0


	//   ....[1]....
        /*0120*/ 	.word	0x0002ae50


	//----- nvinfo : EIATTR_MAX_THREADS
	.align		4
.L_245:
        /*0124*/ 	.byte	0x04, 0x05
        /*0126*/ 	.short	(.L_247 - .L_246)
.L_246:
        /*0128*/ 	.word	0x00000200
        /*012c*/ 	.word	0x00000001
        /*0130*/ 	.word	0x00000001


	//----- nvinfo : EIATTR_CRS_STACK_SIZE
	.align		4
.L_247:
        /*0134*/ 	.byte	0x04, 0x1e
        /*0136*/ 	.short	(.L_249 - .L_248)
.L_248:
        /*0138*/ 	.word	0x00000000


	//----- nvinfo : EIATTR_CBANK_PARAM_SIZE
	.align		4
.L_249:
        /*013c*/ 	.byte	0x03, 0x19
        /*013e*/ 	.short	0x0044


	//----- nvinfo : EIATTR_PARAM_CBANK
	.align		4
        /*0140*/ 	.byte	0x04, 0x0a
        /*0142*/ 	.short	(.L_251 - .L_250)
	.align		4
.L_250:
        /*0144*/ 	.word	index@(.nv.constant0._ZN3cub18CUB_300001_SM_10006detail6reduce18DeviceReduceKernelINS2_10policy_hubIfjN4cuda3std3__44plusIfEEE10Policy1000EN6thrust24THRUST_300001_SM_1000_NS17counting_iteratorIiNSD_11use_defaultESF_SF_EEjS9_f11estimate_piEEvT0_PT3_T1_NS0_13GridEvenShareISL_EET2_T4_)
        /*0148*/ 	.short	0x0380
        /*014a*/ 	.short	0x0044


	//----- nvinfo : EIATTR_SW_WAR
	.align		4
.L_251:
        /*014c*/ 	.byte	0x04, 0x36
        /*014e*/ 	.short	(.L_253 - .L_252)
.L_252:
        /*0150*/ 	.word	0x00000008
.L_253:


//--------------------- .nv.info._ZN3cub18CUB_300001_SM_10006detail6reduce28DeviceReduceSingleTileKernelINS2_10policy_hubIfjN4cuda3std3__44plusIfEEE10Policy1000EN6thrust24THRUST_300001_SM_1000_NS17counting_iteratorIiNSD_11use_defaultESF_SF_EEPfjS9_ff11estimate_piEEvT0_T1_T2_T3_T4_T6_ --------------------------
	.section	.nv.info._ZN3cub18CUB_300001_SM_10006detail6reduce28DeviceReduceSingleTileKernelINS2_10policy_hubIfjN4cuda3std3__44plusIfEEE10Policy1000EN6thrust24THRUST_300001_SM_1000_NS17counting_iteratorIiNSD_11use_defaultESF_SF_EEPfjS9_ff11estimate_piEEvT0_T1_T2_T3_T4_T6_,"",@"SHT_CUDA_INFO"
	.sectionflags	@""
	.align	4


	//----- nvinfo : EIATTR_CUDA_API_VERSION
	.align		4
        /*0000*/ 	.byte	0x04, 0x37
        /*0002*/ 	.short	(.L_255 - .L_254)
.L_254:
        /*0004*/ 	.word	0x00000082


	//----- nvinfo : EIATTR_KPARAM_INFO
	.align		4
.L_255:
        /*0008*/ 	.byte	0x04, 0x17
        /*000a*/ 	.short	(.L_257 - .L_256)
.L_256:
        /*000c*/ 	.word	0x00000000
        /*0010*/ 	.short	0x0005
        /*0012*/ 	.short	0x001c
        /*0014*/ 	.byte	0x00, 0xf0, 0x11, 0x00


	//----- nvinfo : EIATTR_KPARAM_INFO
	.align		4
.L_257:
        /*0018*/ 	.byte	0x04, 0x17
        /*001a*/ 	.short	(.L_259 - .L_258)
.L_258:
        /*001c*/ 	.word	0x00000000
        /*0020*/ 	.short	0x0004
        /*0022*/ 	.short	0x0018
        /*0024*/ 	.byte	0x00, 0xf0, 0x11, 0x00


	//----- nvinfo : EIATTR_KPARAM_INFO
	.align		4
.L_259:
        /*0028*/ 	.byte	0x04, 0x17
        /*002a*/ 	.short	(.L_261 - .L_260)
.L_260:
        /*002c*/ 	.word	0x00000000
        /*0030*/ 	.short	0x0003
        /*0032*/ 	.short	0x0014
        /*0034*/ 	.byte	0x00, 0xf0, 0x05, 0x00


	//----- nvinfo : EIATTR_KPARAM_INFO
	.align		4
.L_261:
        /*0038*/ 	.byte	0x04, 0x17
        /*003a*/ 	.short	(.L_263 - .L_262)
.L_262:
        /*003c*/ 	.word	0x00000000
        /*0040*/ 	.short	0x0002
        /*0042*/ 	.short	0x0010
        /*0044*/ 	.byte	0x00, 0xf0, 0x11, 0x00


	//----- nvinfo : EIATTR_KPARAM_INFO
	.align		4
.L_263:
        /*0048*/ 	.byte	0x04, 0x17
        /*004a*/ 	.short	(.L_265 - .L_264)
.L_264:
        /*004c*/ 	.word	0x00000000
        /*0050*/ 	.short	0x0001
        /*0052*/ 	.short	0x0008
        /*0054*/ 	.byte	0x00, 0xf5, 0x21, 0x00


	//----- nvinfo : EIATTR_KPARAM_INFO
	.align		4
.L_265:
        /*0058*/ 	.byte	0x04, 0x17
        /*005a*/ 	.short	(.L_267 - .L_266)
.L_266:
        /*005c*/ 	.word	0x00000000
        /*0060*/ 	.short	0x0000
        /*0062*/ 	.short	0x0000
        /*0064*/ 	.byte	0x00, 0xf0, 0x11, 0x00


	//----- nvinfo : EIATTR_SPARSE_MMA_MASK
	.align		4
.L_267:
        /*0068*/ 	.byte	0x03, 0x50
        /*006a*/ 	.short	0x0000


	//----- nvinfo : EIATTR_MAXREG_COUNT
	.align		4
        /*006c*/ 	.byte	0x03, 0x1b
        /*006e*/ 	.short	0x0080


	//----- nvinfo : EIATTR_NUM_BARRIERS
	.align		4
        /*0070*/ 	.byte	0x02, 0x4c
        /*0072*/ 	.byte	0x01
	.zero		1


	//----- nvinfo : EIATTR_MERCURY_ISA_VERSION
	.align		4
        /*0074*/ 	.byte	0x03, 0x5f
        /*0076*/ 	.short	0x0101


	//----- nvinfo : EIATTR_UNUSED_LOAD_BYTE_OFFSET
	.align		4
        /*0078*/ 	.byte	0x04, 0x44
        /*007a*/ 	.short	(.L_269 - .L_268)


	//   ....[0]....
.L_268:
        /*007c*/ 	.word	0x00002b60
        /*0080*/ 	.word	0x0000fff0


	//   ....[1]....
        /*0084*/ 	.word	0x00002fb0
        /*0088*/ 	.word	0x0000fff0


	//   ....[2]....
        /*008c*/ 	.word	0x0002a240
        /*0090*/ 	.word	0x0000fff0


	//----- nvinfo : EIATTR_COOP_GROUP_MASK_REGIDS
	.align		4
.L_269:
        /*0094*/ 	.byte	0x04, 0x29
        /*0096*/ 	.short	(.L_271 - .L_270)


	//   ....[0]....
.L_270:
        /*0098*/ 	.word	0xffffffff


	//   ....[1]....
        /*009c*/ 	.word	0xffffffff


	//   ....[2]....
        /*00a0*/ 	.word	0xffffffff


	//   ....[3]....
        /*00a4*/ 	.word	0xffffffff


	//   ....[4]....
        /*00a8*/ 	.word	0xffffffff


	//   ....[5]....
        /*00ac*/ 	.word	0xffffffff


	//   ....[6]....
        /*00b0*/ 	.word	0xffffffff


	//   ....[7]....
        /*00b4*/ 	.word	0xffffffff


	//   ....[8]....
        /*00b8*/ 	.word	0xffffffff


	//   ....[9]....
        /*00bc*/ 	.word	0xffffffff


	//   ....[10]....
        /*00c0*/ 	.word	0xffffffff


	//   ....[11]....
        /*00c4*/ 	.word	0xffffffff


	//   ....[12]....
        /*00c8*/ 	.word	0xffffffff


	//   ....[13]....
        /*00cc*/ 	.word	0xffffffff


	//   ....[14]....
        /*00d0*/ 	.word	0xffffffff


	//   ....[15]....
        /*00d4*/ 	.word	0x05000008


	//   ....[16]....
        /*00d8*/ 	.word	0x05000008


	//   ....[17]....
        /*00dc*/ 	.word	0x05000008


	//   ....[18]....
        /*00e0*/ 	.word	0x05000008


	//   ....[19]....
        /*00e4*/ 	.word	0x05000008


	//   ....[20]....
        /*00e8*/ 	.word	0x05000008


	//   ....[21]....
        /*00ec*/ 	.word	0x05000008


	//   ....[22]....
        /*00f0*/ 	.word	0x05000008


	//   ....[23]....
        /*00f4*/ 	.word	0x05000008


	//   ....[24]....
        /*00f8*/ 	.word	0x05000008


	//----- nvinfo : EIATTR_COOP_GROUP_INSTR_OFFSETS
	.align		4
.L_271:
        /*00fc*/ 	.byte	0x04, 0x28
        /*00fe*/ 	.short	(.L_273 - .L_272)


	//   ....[0]....
.L_272:
        /*0100*/ 	.word	0x00002960


	//   ....[1]....
        /*0104*/ 	.word	0x000029b0


	//   ....[2]....
        /*0108*/ 	.word	0x000029e0


	//   ....[3]....
        /*010c*/ 	.word	0x00002a10


	//   ....[4]....
        /*0110*/ 	.word	0x00002a30


	//   ....[5]....
        /*0114*/ 	.word	0x00002d30


	//   ....[6]....
        /*0118*/ 	.word	0x00002d90


	//   ....[7]....
        /*011c*/ 	.word	0x00002dd0


	//   ....[8]....
        /*0120*/ 	.word	0x00002e00


	//   ....[9]....
        /*0124*/ 	.word	0x00002e20


	//   ....[10]....
        /*0128*/ 	.word	0x0002a060


	//   ....[11]....
        /*012c*/ 	.word	0x0002a0e0


	//   ....[12]....
        /*0130*/ 	.word	0x0002a130


	//   ....[13]....
        /*0134*/ 	.word	0x0002a170


	//   ....[14]....
        /*0138*/ 	.word	0x0002a1a0


	//   ....[15]....
        /*013c*/ 	.word	0x0002a420


	//   ....[16]....
        /*0140*/ 	.word	0x0002a4b0


	//   ....[17]....
        /*0144*/ 	.word	0x0002a520


	//   ....[18]....
        /*0148*/ 	.word	0x0002a590


	//   ....[19]....
        /*014c*/ 	.word	0x0002a600


	//   ....[20]....
        /*0150*/ 	.word	0x0002a670


	//   ....[21]....
        /*0154*/ 	.word	0x0002a6e0


	//   ....[22]....
        /*0158*/ 	.word	0x0002a760


	//   ....[23]....
        /*015c*/ 	.word	0x0002a7e0


	//   ....[24]....
        /*0160*/ 	.word	0x0002a850


	//----- nvinfo : EIATTR_VRC_CTA_INIT_COUNT
	.align		4
.L_273:
        /*0164*/ 	.byte	0x02, 0x4a
	.zero		1
	.zero		1


	//----- nvinfo : EIATTR_EXIT_INSTR_OFFSETS
	.align		4
        /*0168*/ 	.byte	0x04, 0x1c
        /*016a*/ 	.short	(.L_275 - .L_274)


	//   ....[0]....
.L_274:
        /*016c*/ 	.word	0x00000070


	//   ....[1]....
        /*0170*/ 	.word	0x000000b0


	//   ....[2]....
        /*0174*/ 	.word	0x0002a380


	//   ....[3]....
        /*0178*/ 	.word	0x0002a3d0


	//----- nvinfo : EIATTR_MAX_THREADS
	.align		4
.L_275:
        /*017c*/ 	.byte	0x04, 0x05
        /*017e*/ 	.short	(.L_277 - .L_276)
.L_276:
        /*0180*/ 	.word	0x00000200
        /*0184*/ 	.word	0x00000001
        /*0188*/ 	.word	0x00000001


	//----- nvinfo : EIATTR_CRS_STACK_SIZE
	.align		4
.L_277:
        /*018c*/ 	.byte	0x04, 0x1e
        /*018e*/ 	.short	(.L_279 - .L_278)
.L_278:
        /*0190*/ 	.word	0x00000000


	//----- nvinfo : EIATTR_CBANK_PARAM_SIZE
	.align		4
.L_279:
        /*0194*/ 	.byte	0x03, 0x19
        /*0196*/ 	.short	0x0020


	//----- nvinfo : EIATTR_PARAM_CBANK
	.align		4
        /*0198*/ 	.byte	0x04, 0x0a
        /*019a*/ 	.short	(.L_281 - .L_280)
	.align		4
.L_280:
        /*019c*/ 	.word	index@(.nv.constant0._ZN3cub18CUB_300001_SM_10006detail6reduce28DeviceReduceSingleTileKernelINS2_10policy_hubIfjN4cuda3std3__44plusIfEEE10Policy1000EN6thrust24THRUST_300001_SM_1000_NS17counting_iteratorIiNSD_11use_defaultESF_SF_EEPfjS9_ff11estimate_piEEvT0_T1_T2_T3_T4_T6_)
        /*01a0*/ 	.short	0x0380
        /*01a2*/ 	.short	0x0020


	//----- nvinfo : EIATTR_SW_WAR
	.align		4
.L_281:
        /*01a4*/ 	.byte	0x04, 0x36
        /*01a6*/ 	.short	(.L_283 - .L_282)
.L_282:
        /*01a8*/ 	.word	0x00000008
.L_283:


//--------------------- .nv.info._ZN3cub18CUB_300001_SM_10006detail11EmptyKernelIvEEvv --------------------------
	.section	.nv.info._ZN3cub18CUB_300001_SM_10006detail11EmptyKernelIvEEvv,"",@"SHT_CUDA_INFO"
	.sectionflags	@""
	.align	4


	//----- nvinfo : EIATTR_CUDA_API_VERSION
	.align		4
        /*0000*/ 	.byte	0x04, 0x37
        /*0002*/ 	.short	(.L_285 - .L_284)
.L_284:
        /*0004*/ 	.word	0x00000082


	//----- nvinfo : EIATTR_SPARSE_MMA_MASK
	.align		4
.L_285:
        /*0008*/ 	.byte	0x03, 0x50
        /*000a*/ 	.short	0x0000


	//----- nvinfo : EIATTR_MAXREG_COUNT
	.align		4
        /*000c*/ 	.byte	0x03, 0x1b
        /*000e*/ 	.short	0x00ff


	//----- nvinfo : EIATTR_MERCURY_ISA_VERSION
	.align		4
        /*0010*/ 	.byte	0x03, 0x5f
        /*0012*/ 	.short	0x0101


	//----- nvinfo : EIATTR_VRC_CTA_INIT_COUNT
	.align		4
        /*0014*/ 	.byte	0x02, 0x4a
	.zero		1
	.zero		1


	//----- nvinfo : EIATTR_EXIT_INSTR_OFFSETS
	.align		4
        /*0018*/ 	.byte	0x04, 0x1c
        /*001a*/ 	.short	(.L_287 - .L_286)


	//   ....[0]....
.L_286:
        /*001c*/ 	.word	0x00000010


	//----- nvinfo : EIATTR_SW_WAR
	.align		4
.L_287:
        /*0020*/ 	.byte	0x04, 0x36
        /*0022*/ 	.short	(.L_289 - .L_288)
.L_288:
        /*0024*/ 	.word	0x00000008
.L_289:


//--------------------- .nv.callgraph             --------------------------
	.section	.nv.callgraph,"",@"SHT_CUDA_CALLGRAPH"
	.align	4
	.sectionentsize	8
	.align		4
        /*0000*/ 	.word	0x00000000
	.align		4
        /*0004*/ 	.word	0xffffffff
	.align		4
        /*0008*/ 	.word	0x00000000
	.align		4
        /*000c*/ 	.word	0xfffffffe
	.align		4
        /*0010*/ 	.word	0x00000000
	.align		4
        /*0014*/ 	.word	0xfffffffd
	.align		4
        /*0018*/ 	.word	0x00000000
	.align		4
        /*001c*/ 	.word	0xfffffffc


//--------------------- .nv.constant4             --------------------------
	.section	.nv.constant4,"a",@progbits
	.align	8
	.align		8
.nv.constant4:
        /*0000*/ 	.dword	precalc_xorwow_matrix
	.align		8
        /*0008*/ 	.dword	precalc_xorwow_offset_matrix
	.align		8
        /*0010*/ 	.dword	mrg32k3aM1
	.align		8
        /*0018*/ 	.dword	mrg32k3aM2
	.align		8
        /*0020*/ 	.dword	mrg32k3aM1SubSeq
	.align		8
        /*0028*/ 	.dword	mrg32k3aM2SubSeq
	.align		8
        /*0030*/ 	.dword	mrg32k3aM1Seq
	.align		8
        /*0038*/ 	.dword	mrg32k3aM2Seq
	.align		8
        /*0040*/ 	.dword	_ZN30_INTERNAL_cb879107_4_k_cu_main4cuda3std3__45__cpo5beginE
	.align		8
        /*0048*/ 	.dword	_ZN30_INTERNAL_cb879107_4_k_cu_main4cuda3std3__45__cpo3endE
	.align		8
        /*0050*/ 	.dword	_ZN30_INTERNAL_cb879107_4_k_cu_main4cuda3std3__45__cpo6cbeginE
	.align		8
        /*0058*/ 	.dword	_ZN30_INTERNAL_cb879107_4_k_cu_main4cuda3std3__45__cpo4cendE
	.align		8
        /*0060*/ 	.dword	_ZN30_INTERNAL_cb879107_4_k_cu_main4cuda3std3__45__cpo6rbeginE
	.align		8
        /*0068*/ 	.dword	_ZN30_INTERNAL_cb879107_4_k_cu_main4cuda3std3__45__cpo4rendE
	.align		8
        /*0070*/ 	.dword	_ZN30_INTERNAL_cb879107_4_k_cu_main4cuda3std3__45__cpo7crbeginE
	.align		8
        /*0078*/ 	.dword	_ZN30_INTERNAL_cb879107_4_k_cu_main4cuda3std3__45__cpo5crendE
	.align		8
        /*0080*/ 	.dword	_ZN30_INTERNAL_cb879107_4_k_cu_main4cuda3std3__432_GLOBAL__N__cb879107_4_k_cu_main6ignoreE
	.align		8
        /*0088*/ 	.dword	_ZN30_INTERNAL_cb879107_4_k_cu_main4cuda3std3__419piecewise_constructE
	.align		8
        /*0090*/ 	.dword	_ZN30_INTERNAL_cb879107_4_k_cu_main4cuda3std3__48in_placeE
	.align		8
        /*0098*/ 	.dword	_ZN30_INTERNAL_cb879107_4_k_cu_main4cuda3std3__420unreachable_sentinelE
	.align		8
        /*00a0*/ 	.dword	_ZN30_INTERNAL_cb879107_4_k_cu_main4cuda3std3__47nulloptE
	.align		8
        /*00a8*/ 	.dword	_ZN30_INTERNAL_cb879107_4_k_cu_main4cuda3std3__48unexpectE
	.align		8
        /*00b0*/ 	.dword	_ZN30_INTERNAL_cb879107_4_k_cu_main4cuda3std6ranges3__45__cpo4swapE
	.align		8
        /*00b8*/ 	.dword	_ZN30_INTERNAL_cb879107_4_k_cu_main4cuda3std6ranges3__45__cpo9iter_moveE
	.align		8
        /*00c0*/ 	.dword	_ZN30_INTERNAL_cb879107_4_k_cu_main4cuda3std6ranges3__45__cpo5beginE
	.align		8
        /*00c8*/ 	.dword	_ZN30_INTERNAL_cb879107_4_k_cu_main4cuda3std6ranges3__45__cpo3endE
	.align		8
        /*00d0*/ 	.dword	_ZN30_INTERNAL_cb879107_4_k_cu_main4cuda3std6ranges3__45__cpo6cbeginE
	.align		8
        /*00d8*/ 	.dword	_ZN30_INTERNAL_cb879107_4_k_cu_main4cuda3std6ranges3__45__cpo4cendE
	.align		8
        /*00e0*/ 	.dword	_ZN30_INTERNAL_cb879107_4_k_cu_main4cuda3std6ranges3__45__cpo7advanceE
	.align		8
        /*00e8*/ 	.dword	_ZN30_INTERNAL_cb879107_4_k_cu_main4cuda3std6ranges3__45__cpo9iter_swapE
	.align		8
        /*00f0*/ 	.dword	_ZN30_INTERNAL_cb879107_4_k_cu_main4cuda3std6ranges3__45__cpo4nextE
	.align		8
        /*00f8*/ 	.dword	_ZN30_INTERNAL_cb879107_4_k_cu_main4cuda3std6ranges3__45__cpo4prevE
	.align		8
        /*0100*/ 	.dword	_ZN30_INTERNAL_cb879107_4_k_cu_main4cuda3std6ranges3__45__cpo4dataE
	.align		8
        /*0108*/ 	.dword	_ZN30_INTERNAL_cb879107_4_k_cu_main4cuda3std6ranges3__45__cpo5cdataE
	.align		8
        /*0110*/ 	.dword	_ZN30_INTERNAL_cb879107_4_k_cu_main4cuda3std6ranges3__45__cpo4sizeE
	.align		8
        /*0118*/ 	.dword	_ZN30_INTERNAL_cb879107_4_k_cu_main4cuda3std6ranges3__45__cpo5ssizeE
	.align		8
        /*0120*/ 	.dword	_ZN30_INTERNAL_cb879107_4_k_cu_main4cuda3std6ranges3__45__cpo8distanceE
	.align		8
        /*0128*/ 	.dword	_ZN30_INTERNAL_cb879107_4_k_cu_main6thrust24THRUST_300001_SM_1000_NS8cuda_cub3parE
	.align		8
        /*0130*/ 	.dword	_ZN30_INTERNAL_cb879107_4_k_cu_main6thrust24THRUST_300001_SM_1000_NS8cuda_cub10par_nosyncE
	.align		8
        /*0138*/ 	.dword	_ZN30_INTERNAL_cb879107_4_k_cu_main6thrust24THRUST_300001_SM_1000_NS6system6detail10sequential3seqE
	.align		8
        /*0140*/ 	.dword	_ZN30_INTERNAL_cb879107_4_k_cu_main6thrust24THRUST_300001_SM_1000_NS12placeholders2_1E
	.align		8
        /*0148*/ 	.dword	_ZN30_INTERNAL_cb879107_4_k_cu_main6thrust24THRUST_300001_SM_1000_NS12placeholders2_2E
	.align		8
        /*0150*/ 	.dword	_ZN30_INTERNAL_cb879107_4_k_cu_main6thrust24THRUST_300001_SM_1000_NS12placeholders2_3E
	.align		8
        /*0158*/ 	.dword	_ZN30_INTERNAL_cb879107_4_k_cu_main6thrust24THRUST_300001_SM_1000_NS12placeholders2_4E
	.align		8
        /*0160*/ 	.dword	_ZN30_INTERNAL_cb879107_4_k_cu_main6thrust24THRUST_300001_SM_1000_NS12placeholders2_5E
	.align		8
        /*0168*/ 	.dword	_ZN30_INTERNAL_cb879107_4_k_cu_main6thrust24THRUST_300001_SM_1000_NS12placeholders2_6E
	.align		8
        /*0170*/ 	.dword	_ZN30_INTERNAL_cb879107_4_k_cu_main6thrust24THRUST_300001_SM_1000_NS12placeholders2_7E
	.align		8
        /*0178*/ 	.dword	_ZN30_INTERNAL_cb879107_4_k_cu_main6thrust24THRUST_300001_SM_1000_NS12placeholders2_8E
	.align		8
        /*0180*/ 	.dword	_ZN30_INTERNAL_cb879107_4_k_cu_main6thrust24THRUST_300001_SM_1000_NS12placeholders2_9E
	.align		8
        /*0188*/ 	.dword	_ZN30_INTERNAL_cb879107_4_k_cu_main6thrust24THRUST_300001_SM_1000_NS12placeholders3_10E
	.align		8
        /*0190*/ 	.dword	_ZN30_INTERNAL_cb879107_4_k_cu_main6thrust24THRUST_300001_SM_1000_NS3seqE


//--------------------- .nv.constant3             --------------------------
	.section	.nv.constant3,"a",@progbits
	.align	8
.nv.constant3:
	.type		__cr_lgamma_table,@object
	.size		__cr_lgamma_table,(.L_8 - __cr_lgamma_table)
__cr_lgamma_table:
        /*0000*/ 	.byte	0x00, 0x00, 0x00, 0x00, 0x00, 0x00, 0x00, 0x00, 0x00, 0x00, 0x00, 0x00, 0x00, 0x00, 0x00, 0x00
        /*0010*/ 	.byte	0xef, 0x39, 0xfa, 0xfe, 0x42, 0x2e, 0xe6, 0x3f, 0x02, 0x20, 0x2a, 0xfa, 0x0b, 0xab, 0xfc, 0x3f
        /*0020*/ 	.byte	0xf9, 0x2c, 0x92, 0x7c, 0xa7, 0x6c, 0x09, 0x40, 0xc9, 0x79, 0x44, 0x3c, 0x64, 0x26, 0x13, 0x40
        /*0030*/ 	.byte	0xca, 0x01, 0xcf, 0x3a, 0x27, 0x51, 0x1a, 0x40, 0x30, 0xcc, 0x2d, 0xf3, 0xe1, 0x0c, 0x21, 0x40
        /*0040*/ 	.byte	0x0d, 0xb7, 0xfc, 0x82, 0x8e, 0x35, 0x25, 0x40
.L_8:


//--------------------- .text._ZN3cub18CUB_300001_SM_10006detail6reduce28DeviceReduceSingleTileKernelINS2_10policy_hubIfyN4cuda3std3__44plusIfEEE10Policy1000EPfSC_iS9_ffNS7_10__identityEEEvT0_T1_T2_T3_T4_T6_ --------------------------
	.section	.text._ZN3cub18CUB_300001_SM_10006detail6reduce28DeviceReduceSingleTileKernelINS2_10policy_hubIfyN4cuda3std3__44plusIfEEE10Policy1000EPfSC_iS9_ffNS7_10__identityEEEvT0_T1_T2_T3_T4_T6_,"ax",@progbits
	.align	128
        .global         _ZN3cub18CUB_300001_SM_10006detail6reduce28DeviceReduceSingleTileKernelINS2_10policy_hubIfyN4cuda3std3__44plusIfEEE10Policy1000EPfSC_iS9_ffNS7_10__identityEEEvT0_T1_T2_T3_T4_T6_
        .type           _ZN3cub18CUB_300001_SM_10006detail6reduce28DeviceReduceSingleTileKernelINS2_10policy_hubIfyN4cuda3std3__44plusIfEEE10Policy1000EPfSC_iS9_ffNS7_10__identityEEEvT0_T1_T2_T3_T4_T6_,@function
        .size           _ZN3cub18CUB_300001_SM_10006detail6reduce28DeviceReduceSingleTileKernelINS2_10policy_hubIfyN4cuda3std3__44plusIfEEE10Policy1000EPfSC_iS9_ffNS7_10__identityEEEvT0_T1_T2_T3_T4_T6_,(.L_x_4006 - _ZN3cub18CUB_300001_SM_10006detail6reduce28DeviceReduceSingleTileKernelINS2_10policy_hubIfyN4cuda3std3__44plusIfEEE10Policy1000EPfSC_iS9_ffNS7_10__identityEEEvT0_T1_T2_T3_T4_T6_)
        .other          _ZN3cub18CUB_300001_SM_10006detail6reduce28DeviceReduceSingleTileKernelINS2_10policy_hubIfyN4cuda3std3__44plusIfEEE10Policy1000EPfSC_iS9_ffNS7_10__identityEEEvT0_T1_T2_T3_T4_T6_,@"STO_CUDA_ENTRY STV_DEFAULT"
_ZN3cub18CUB_300001_SM_10006detail6reduce28DeviceReduceSingleTileKernelINS2_10policy_hubIfyN4cuda3std3__44plusIfEEE10Policy1000EPfSC_iS9_ffNS7_10__identityEEEvT0_T1_T2_T3_T4_T6_:
.text._ZN3cub18CUB_300001_SM_10006detail6reduce28DeviceReduceSingleTileKernelINS2_10policy_hubIfyN4cuda3std3__44plusIfEEE10Policy1000EPfSC_iS9_ffNS7_10__identityEEEvT0_T1_T2_T3_T4_T6_:
[----:B------:R-:W-:Y:S01]  /*0000*/  LDC R1, c[0x0][0x37c] ;  /* 0x0000df00ff017b82 */ /* 0x000fe20000000800 */
[----:B------:R-:W0:Y:S01]  /*0010*/  LDCU UR4, c[0x0][0x390] ;  /* 0x00007200ff0477ac */ /* 0x000e220008000800 */
[----:B------:R-:W1:Y:S01]  /*0020*/  LDCU.64 UR6, c[0x0][0x358] ;  /* 0x00006b00ff0677ac */ /* 0x000e620008000a00 */
[----:B0-----:R-:W-:-:S04]  /*0030*/  MOV R20, UR4 ;  /* 0x0000000400147c02 */ /* 0x001fc80008000f00 */
[----:B------:R-:W-:-:S13]  /*0040*/  ISETP.NE.AND P0, PT, R20, RZ, PT ;  /* 0x000000ff1400720c */ /* 0x000fda0003f05270 */
[----:B-1----:R-:W-:Y:S05]  /*0050*/  @P0 BRA `(.L_x_0) ;  /* 0x00000000001c0947 */ /* 0x002fea0003800000 */
[----:B------:R-:W0:Y:S02]  /*0060*/  S2R R0, SR_TID.X ;  /* 0x0000000000007919 */ /* 0x000e240000002100 */
[----:B0-----:R-:W-:-:S13]  /*0070*/  ISETP.NE.AND P0, PT, R0, RZ, PT ;  /* 0x000000ff0000720c */ /* 0x001fda0003f05270 */
[----:B------:R-:W-:Y:S05]  /*0080*/  @P0 EXIT ;  /* 0x000000000000094d */ /* 0x000fea0003800000 */
[----:B------:R-:W0:Y:S08]  /*0090*/  LDC R5, c[0x0][0x398] ;  /* 0x0000e600ff057b82 */ /* 0x000e300000000800 */
[----:B------:R-:W0:Y:S02]  /*00a0*/  LDC.64 R2, c[0x0][0x388] ;  /* 0x0000e200ff027b82 */ /* 0x000e240000000a00 */
[----:B0-----:R-:W-:Y:S01]  /*00b0*/  STG.E desc[UR6][R2.64], R5 ;  /* 0x0000000502007986 */ /* 0x001fe2000c101906 */
[----:B------:R-:W-:Y:S05]  /*00c0*/  EXIT ;  /* 0x000000000000794d */ /* 0x000fea0003800000 */
.L_x_0:
[----:B------:R-:W0:Y:S01]  /*00d0*/  LDCU UR4, c[0x0][0x380] ;  /* 0x00007000ff0477ac */ /* 0x000e220008000800 */
[----:B------:R-:W-:Y:S01]  /*00e0*/  BSSY.RECONVERGENT B0, `(.L_x_1) ;  /* 0x00003ca000007945 */ /* 0x000fe20003800200 */
[----:B0-----:R-:W-:-:S09]  /*00f0*/  ULOP3.LUT UP0, URZ, UR4, 0xf, URZ, 0xc0, !UPT ;  /* 0x0000000f04ff7892 */ /* 0x001fd2000f80c0ff */
[----:B------:R-:W-:Y:S05]  /*0100*/  BRA.U UP0, `(.L_x_2) ;  /* 0x0000001d00607547 */ /* 0x000fea000b800000 */
[----:B------:R-:W-:-:S13]  /*0110*/  ISETP.GT.AND P0, PT, R20, 0xfff, PT ;  /* 0x00000fff1400780c */ /* 0x000fda0003f04270 */
[----:B------:R-:W-:Y:S05]  /*0120*/  @P0 BRA `(.L_x_3) ;  /* 0x0000000c00a80947 */ /* 0x000fea0003800000 */
[----:B------:R-:W0:Y:S01]  /*0130*/  S2R R9, SR_TID.X ;  /* 0x0000000000097919 */ /* 0x000e220000002100 */
[----:B------:R-:W-:Y:S01]  /*0140*/  BSSY.RECONVERGENT B1, `(.L_x_4) ;  /* 0x0000009000017945 */ /* 0x000fe20003800200 */
[----:B------:R-:W-:Y:S01]  /*0150*/  HFMA2 R0, -RZ, RZ, 0, 0 ;  /* 0x00000000ff007431 */ /* 0x000fe200000001ff */
[----:B0-----:R-:W-:Y:S02]  /*0160*/  ISETP.GE.AND P0, PT, R9, R20, PT ;  /* 0x000000140900720c */ /* 0x001fe40003f06270 */
[----:B------:R-:W-:-:S11]  /*0170*/  MOV R11, R9 ;  /* 0x00000009000b7202 */ /* 0x000fd60000000f00 */
[----:B------:R-:W-:Y:S05]  /*0180*/  @P0 BRA `(.L_x_5) ;  /* 0x0000000000100947 */ /* 0x000fea0003800000 */
[----:B------:R-:W0:Y:S02]  /*0190*/  LDC.64 R2, c[0x0][0x380] ;  /* 0x0000e000ff027b82 */ /* 0x000e240000000a00 */
[----:B0-----:R-:W-:-:S05]  /*01a0*/  IMAD.WIDE.U32 R2, R9, 0x4, R2 ;  /* 0x0000000409027825 */ /* 0x001fca00078e0002 */
[----:B------:R0:W5:Y:S01]  /*01b0*/  LDG.E.CONSTANT R0, desc[UR6][R2.64] ;  /* 0x0000000602007981 */ /* 0x000162000c1e9900 */
[----:B------:R-:W-:-:S07]  /*01c0*/  IADD3 R11, PT, PT, R9, 0x100, RZ ;  /* 0x00000100090b7810 */ /* 0x000fce0007ffe0ff */
.L_x_5:
[----:B------:R-:W-:Y:S05]  /*01d0*/  BSYNC.RECONVERGENT B1 ;  /* 0x0000000000017941 */ /* 0x000fea0003800200 */
.L_x_4:
[----:B------:R-:W-:Y:S01]  /*01e0*/  ISETP.GE.AND P0, PT, R11, R20, PT ;  /* 0x000000140b00720c */ /* 0x000fe20003f06270 */
[----:B------:R-:W-:-:S12]  /*01f0*/  BSSY.RECONVERGENT B1, `(.L_x_6) ;  /* 0x0000074000017945 */ /* 0x000fd80003800200 */
[----:B------:R-:W-:Y:S05]  /*0200*/  @P0 BRA `(.L_x_7) ;  /* 0x0000000400c80947 */ /* 0x000fea0003800000 */
[----:B0-----:R-:W-:Y:S01]  /*0210*/  LOP3.LUT R3, RZ, R11, RZ, 0x33, !PT ;  /* 0x0000000bff037212 */ /* 0x001fe200078e33ff */
[----:B------:R-:W-:Y:S03]  /*0220*/  BSSY.RECONVERGENT B2, `(.L_x_8) ;  /* 0x0000015000027945 */ /* 0x000fe60003800200 */
[----:B------:R-:W-:-:S04]  /*0230*/  IADD3 R4, PT, PT, R3, R20, RZ ;  /* 0x0000001403047210 */ /* 0x000fc80007ffe0ff */
[C---:B------:R-:W-:Y:S02]  /*0240*/  LOP3.LUT R2, R4.reuse, 0x300, RZ, 0xc0, !PT ;  /* 0x0000030004027812 */ /* 0x040fe400078ec0ff */
[----:B------:R-:W-:Y:S02]  /*0250*/  ISETP.GE.U32.AND P1, PT, R4, 0x300, PT ;  /* 0x000003000400780c */ /* 0x000fe40003f26070 */
[----:B------:R-:W-:-:S13]  /*0260*/  ISETP.NE.AND P0, PT, R2, 0x300, PT ;  /* 0x000003000200780c */ /* 0x000fda0003f05270 */
[----:B------:R-:W-:Y:S05]  /*0270*/  @!P0 BRA `(.L_x_9) ;  /* 0x00000000003c8947 */ /* 0x000fea0003800000 */
[----:B------:R-:W0:Y:S01]  /*0280*/  LDC.64 R2, c[0x0][0x380] ;  /* 0x0000e000ff027b82 */ /* 0x000e220000000a00 */
[----:B------:R-:W-:-:S04]  /*0290*/  LEA.HI R4, R4, 0x1, RZ, 0x18 ;  /* 0x0000000104047811 */ /* 0x000fc800078fc0ff */
[----:B------:R-:W-:-:S04]  /*02a0*/  LOP3.LUT R4, R4, 0x3, RZ, 0xc0, !PT ;  /* 0x0000000304047812 */ /* 0x000fc800078ec0ff */
[----:B------:R-:W-:Y:S01]  /*02b0*/  IADD3 R4, PT, PT, -R4, RZ, RZ ;  /* 0x000000ff04047210 */ /* 0x000fe20007ffe1ff */
[----:B0-----:R-:W-:-:S05]  /*02c0*/  IMAD.WIDE.U32 R2, R11, 0x4, R2 ;  /* 0x000000040b027825 */ /* 0x001fca00078e0002 */
[----:B------:R-:W-:-:S07]  /*02d0*/  MOV R5, R3 ;  /* 0x0000000300057202 */ /* 0x000fce0000000f00 */
.L_x_10:
[----:B------:R-:W-:-:S06]  /*02e0*/  MOV R3, R5 ;  /* 0x0000000500037202 */ /* 0x000fcc0000000f00 */
[----:B------:R0:W2:Y:S01]  /*02f0*/  LDG.E.CONSTANT R3, desc[UR6][R2.64] ;  /* 0x0000000602037981 */ /* 0x0000a2000c1e9900 */
[----:B------:R-:W-:Y:S01]  /*0300*/  IADD3 R4, PT, PT, R4, 0x1, RZ ;  /* 0x0000000104047810 */ /* 0x000fe20007ffe0ff */
[----:B------:R-:W-:-:S03]  /*0310*/  VIADD R11, R11, 0x100 ;  /* 0x000001000b0b7836 */ /* 0x000fc60000000000 */
[----:B------:R-:W-:Y:S02]  /*0320*/  ISETP.NE.AND P0, PT, R4, RZ, PT ;  /* 0x000000ff0400720c */ /* 0x000fe40003f05270 */
[----:B0-----:R-:W-:-:S04]  /*0330*/  IADD3 R2, P2, PT, R2, 0x400, RZ ;  /* 0x0000040002027810 */ /* 0x001fc80007f5e0ff */
[----:B------:R-:W-:Y:S01]  /*0340*/  IADD3.X R5, PT, PT, RZ, R5, RZ, P2, !PT ;  /* 0x00000005ff057210 */ /* 0x000fe200017fe4ff */
[----:B--2--5:R-:W-:-:S06]  /*0350*/  FADD R0, R3, R0 ;  /* 0x0000000003007221 */ /* 0x024fcc0000000000 */
[----:B------:R-:W-:Y:S05]  /*0360*/  @P0 BRA `(.L_x_10) ;  /* 0xfffffffc00dc0947 */ /* 0x000fea000383ffff */
.L_x_9:
[----:B------:R-:W-:Y:S05]  /*0370*/  BSYNC.RECONVERGENT B2 ;  /* 0x0000000000027941 */ /* 0x000fea0003800200 */
.L_x_8:
[----:B------:R-:W-:Y:S05]  /*0380*/  @!P1 BRA `(.L_x_7) ;  /* 0x0000000400689947 */ /* 0x000fea0003800000 */
[----:B------:R-:W-:Y:S01]  /*0390*/  IADD3 R2, PT, PT, -R11, R20, RZ ;  /* 0x000000140b027210 */ /* 0x000fe20007ffe1ff */
[----:B------:R-:W-:Y:S01]  /*03a0*/  BSSY.RECONVERGENT B2, `(.L_x_11) ;  /* 0x0000031000027945 */ /* 0x000fe20003800200 */
[----:B------:R-:W-:Y:S02]  /*03b0*/  PLOP3.LUT P0, PT, PT, PT, PT, 0x80, 0x8 ;  /* 0x000000000008781c */ /* 0x000fe40003f0f070 */
[----:B------:R-:W-:-:S13]  /*03c0*/  ISETP.GT.AND P1, PT, R2, 0xc00, PT ;  /* 0x00000c000200780c */ /* 0x000fda0003f24270 */
[----:B------:R-:W-:Y:S05]  /*03d0*/  @!P1 BRA `(.L_x_12) ;  /* 0x0000000000b49947 */ /* 0x000fea0003800000 */
[----:B------:R-:W-:Y:S02]  /*03e0*/  PLOP3.LUT P0, PT, PT, PT, PT, 0x8, 0x80 ;  /* 0x000000000080781c */ /* 0x000fe40003f0e170 */
[----:B------:R-:W-:-:S11]  /*03f0*/  IADD3 R8, PT, PT, R20, -0xc00, RZ ;  /* 0xfffff40014087810 */ /* 0x000fd60007ffe0ff */
.L_x_13:
[----:B------:R-:W0:Y:S01]  /*0400*/  LDC.64 R6, c[0x0][0x380] ;  /* 0x0000e000ff067b82 */ /* 0x000e220000000a00 */
[C---:B------:R-:W-:Y:S01]  /*0410*/  IADD3 R5, PT, PT, R11.reuse, 0x400, RZ ;  /* 0x000004000b057810 */ /* 0x040fe20007ffe0ff */
[----:B0-----:R-:W-:-:S05]  /*0420*/  IMAD.WIDE R24, R11, 0x4, R6 ;  /* 0x000000040b187825 */ /* 0x001fca00078e0206 */
[----:B------:R-:W2:Y:S04]  /*0430*/  LDG.E.CONSTANT R13, desc[UR6][R24.64] ;  /* 0x00000006180d7981 */ /* 0x000ea8000c1e9900 */
[----:B------:R-:W3:Y:S01]  /*0440*/  LDG.E.CONSTANT R10, desc[UR6][R24.64+0x400] ;  /* 0x00040006180a7981 */ /* 0x000ee2000c1e9900 */
[----:B------:R-:W-:-:S03]  /*0450*/  IMAD.WIDE R4, R5, 0x4, R6 ;  /* 0x0000000405047825 */ /* 0x000fc600078e0206 */
[----:B------:R-:W4:Y:S04]  /*0460*/  LDG.E.CONSTANT R12, desc[UR6][R24.64+0x800] ;  /* 0x00080006180c7981 */ /* 0x000f28000c1e9900 */
[----:B------:R-:W4:Y:S04]  /*0470*/  LDG.E.CONSTANT R17, desc[UR6][R24.64+0xc00] ;  /* 0x000c000618117981 */ /* 0x000f28000c1e9900 */
[----:B------:R-:W4:Y:S01]  /*0480*/  LDG.E.CONSTANT R16, desc[UR6][R4.64] ;  /* 0x0000000604107981 */ /* 0x000f22000c1e9900 */
[----:B------:R-:W-:-:S03]  /*0490*/  IADD3 R3, PT, PT, R11, 0x800, RZ ;  /* 0x000008000b037810 */ /* 0x000fc60007ffe0ff */
[----:B------:R-:W4:Y:S04]  /*04a0*/  LDG.E.CONSTANT R15, desc[UR6][R4.64+0x400] ;  /* 0x00040006040f7981 */ /* 0x000f28000c1e9900 */
[----:B------:R-:W4:Y:S01]  /*04b0*/  LDG.E.CONSTANT R14, desc[UR6][R4.64+0x800] ;  /* 0x00080006040e7981 */ /* 0x000f22000c1e9900 */
[----:B------:R-:W-:-:S03]  /*04c0*/  IMAD.WIDE R2, R3, 0x4, R6 ;  /* 0x0000000403027825 */ /* 0x000fc600078e0206 */
[----:B------:R-:W4:Y:S04]  /*04d0*/  LDG.E.CONSTANT R22, desc[UR6][R4.64+0xc00] ;  /* 0x000c000604167981 */ /* 0x000f28000c1e9900 */
[----:B------:R-:W4:Y:S01]  /*04e0*/  LDG.E.CONSTANT R21, desc[UR6][R2.64] ;  /* 0x0000000602157981 */ /* 0x000f22000c1e9900 */
[----:B------:R-:W-:-:S03]  /*04f0*/  IADD3 R23, PT, PT, R11, 0xc00, RZ ;  /* 0x00000c000b177810 */ /* 0x000fc60007ffe0ff */
[----:B------:R-:W4:Y:S04]  /*0500*/  LDG.E.CONSTANT R19, desc[UR6][R2.64+0x400] ;  /* 0x0004000602137981 */ /* 0x000f28000c1e9900 */
[----:B------:R-:W4:Y:S01]  /*0510*/  LDG.E.CONSTANT R18, desc[UR6][R2.64+0x800] ;  /* 0x0008000602127981 */ /* 0x000f22000c1e9900 */
[----:B------:R-:W-:-:S03]  /*0520*/  IMAD.WIDE R6, R23, 0x4, R6 ;  /* 0x0000000417067825 */ /* 0x000fc600078e0206 */
[----:B------:R-:W4:Y:S04]  /*0530*/  LDG.E.CONSTANT R26, desc[UR6][R2.64+0xc00] ;  /* 0x000c0006021a7981 */ /* 0x000f28000c1e9900 */
[----:B------:R-:W4:Y:S04]  /*0540*/  LDG.E.CONSTANT R25, desc[UR6][R6.64] ;  /* 0x0000000606197981 */ /* 0x000f28000c1e9900 */
[----:B------:R-:W4:Y:S04]  /*0550*/  LDG.E.CONSTANT R23, desc[UR6][R6.64+0x400] ;  /* 0x0004000606177981 */ /* 0x000f28000c1e9900 */
[----:B------:R-:W4:Y:S04]  /*0560*/  LDG.E.CONSTANT R24, desc[UR6][R6.64+0x800] ;  /* 0x0008000606187981 */ /* 0x000f28000c1e9900 */
[----:B------:R-:W4:Y:S01]  /*0570*/  LDG.E.CONSTANT R27, desc[UR6][R6.64+0xc00] ;  /* 0x000c0006061b7981 */ /* 0x000f22000c1e9900 */
[----:B------:R-:W-:-:S04]  /*0580*/  IADD3 R11, PT, PT, R11, 0x1000, RZ ;  /* 0x000010000b0b7810 */ /* 0x000fc80007ffe0ff */
[----:B------:R-:W-:Y:S01]  /*0590*/  ISETP.GE.AND P1, PT, R11, R8, PT ;  /* 0x000000080b00720c */ /* 0x000fe20003f26270 */
[----:B--2--5:R-:W-:-:S04]  /*05a0*/  FADD R13, R13, R0 ;  /* 0x000000000d0d7221 */ /* 0x024fc80000000000 */
[----:B---3--:R-:W-:-:S04]  /*05b0*/  FADD R13, R13, R10 ;  /* 0x0000000a0d0d7221 */ /* 0x008fc80000000000 */
[----:B----4-:R-:W-:-:S04]  /*05c0*/  FADD R12, R13, R12 ;  /* 0x0000000c0d0c7221 */ /* 0x010fc80000000000 */
[----:B------:R-:W-:-:S04]  /*05d0*/  FADD R17, R12, R17 ;  /* 0x000000110c117221 */ /* 0x000fc80000000000 */
        /* <DEDUP_REMOVED lines=11> */
[----:B------:R-:W-:Y:S01]  /*0690*/  FADD R0, R24, R27 ;  /* 0x0000001b18007221 */ /* 0x000fe20000000000 */
[----:B------:R-:W-:Y:S06]  /*06a0*/  @!P1 BRA `(.L_x_13) ;  /* 0xfffffffc00549947 */ /* 0x000fec000383ffff */
.L_x_12:
[----:B------:R-:W-:Y:S05]  /*06b0*/  BSYNC.RECONVERGENT B2 ;  /* 0x0000000000027941 */ /* 0x000fea0003800200 */
.L_x_11:
[----:B------:R-:W-:Y:S01]  /*06c0*/  IADD3 R2, PT, PT, -R11, R20, RZ ;  /* 0x000000140b027210 */ /* 0x000fe20007ffe1ff */
[----:B------:R-:W-:Y:S03]  /*06d0*/  BSSY.RECONVERGENT B2, `(.L_x_14) ;  /* 0x0000019000027945 */ /* 0x000fe60003800200 */
[----:B------:R-:W-:-:S13]  /*06e0*/  ISETP.GT.AND P1, PT, R2, 0x400, PT ;  /* 0x000004000200780c */ /* 0x000fda0003f24270 */
[----:B------:R-:W-:Y:S05]  /*06f0*/  @!P1 BRA `(.L_x_15) ;  /* 0x0000000000589947 */ /* 0x000fea0003800000 */
[----:B------:R-:W0:Y:S01]  /*0700*/  LDC.64 R4, c[0x0][0x380] ;  /* 0x0000e000ff047b82 */ /* 0x000e220000000a00 */
[C---:B------:R-:W-:Y:S02]  /*0710*/  VIADD R15, R11.reuse, 0x400 ;  /* 0x000004000b0f7836 */ /* 0x040fe40000000000 */
[----:B0-----:R-:W-:-:S05]  /*0720*/  IMAD.WIDE R2, R11, 0x4, R4 ;  /* 0x000000040b027825 */ /* 0x001fca00078e0204 */
[----:B------:R-:W2:Y:S04]  /*0730*/  LDG.E.CONSTANT R7, desc[UR6][R2.64] ;  /* 0x0000000602077981 */ /* 0x000ea8000c1e9900 */
[----:B------:R-:W3:Y:S01]  /*0740*/  LDG.E.CONSTANT R6, desc[UR6][R2.64+0x400] ;  /* 0x0004000602067981 */ /* 0x000ee2000c1e9900 */
[----:B------:R-:W-:-:S03]  /*0750*/  IMAD.WIDE R4, R15, 0x4, R4 ;  /* 0x000000040f047825 */ /* 0x000fc600078e0204 */
[----:B------:R-:W4:Y:S04]  /*0760*/  LDG.E.CONSTANT R13, desc[UR6][R2.64+0x800] ;  /* 0x00080006020d7981 */ /* 0x000f28000c1e9900 */
[----:B------:R-:W4:Y:S04]  /*0770*/  LDG.E.CONSTANT R15, desc[UR6][R2.64+0xc00] ;  /* 0x000c0006020f7981 */ /* 0x000f28000c1e9900 */
[----:B------:R-:W4:Y:S04]  /*0780*/  LDG.E.CONSTANT R17, desc[UR6][R4.64] ;  /* 0x0000000604117981 */ /* 0x000f28000c1e9900 */
[----:B------:R-:W4:Y:S04]  /*0790*/  LDG.E.CONSTANT R19, desc[UR6][R4.64+0x400] ;  /* 0x0004000604137981 */ /* 0x000f28000c1e9900 */
[----:B------:R-:W4:Y:S04]  /*07a0*/  LDG.E.CONSTANT R21, desc[UR6][R4.64+0x800] ;  /* 0x0008000604157981 */ /* 0x000f28000c1e9900 */
[----:B------:R-:W4:Y:S01]  /*07b0*/  LDG.E.CONSTANT R23, desc[UR6][R4.64+0xc00] ;  /* 0x000c000604177981 */ /* 0x000f22000c1e9900 */
[----:B------:R-:W-:-:S02]  /*07c0*/  PLOP3.LUT P0, PT, PT, PT, PT, 0x8, 0x80 ;  /* 0x000000000080781c */ /* 0x000fc40003f0e170 */
[----:B------:R-:W-:Y:S01]  /*07d0*/  IADD3 R11, PT, PT, R11, 0x800, RZ ;  /* 0x000008000b0b7810 */ /* 0x000fe20007ffe0ff */
[----:B--2--5:R-:W-:-:S04]  /*07e0*/  FADD R7, R0, R7 ;  /* 0x0000000700077221 */ /* 0x024fc80000000000 */
[----:B---3--:R-:W-:-:S04]  /*07f0*/  FADD R6, R7, R6 ;  /* 0x0000000607067221 */ /* 0x008fc80000000000 */
[----:B----4-:R-:W-:-:S04]  /*0800*/  FADD R6, R6, R13 ;  /* 0x0000000d06067221 */ /* 0x010fc80000000000 */
[----:B------:R-:W-:-:S04]  /*0810*/  FADD R6, R6, R15 ;  /* 0x0000000f06067221 */ /* 0x000fc80000000000 */
[----:B------:R-:W-:-:S04]  /*0820*/  FADD R6, R6, R17 ;  /* 0x0000001106067221 */ /* 0x000fc80000000000 */
[----:B------:R-:W-:-:S04]  /*0830*/  FADD R6, R6, R19 ;  /* 0x0000001306067221 */ /* 0x000fc80000000000 */
[----:B------:R-:W-:-:S04]  /*0840*/  FADD R6, R6, R21 ;  /* 0x0000001506067221 */ /* 0x000fc80000000000 */
[----:B------:R-:W-:-:S07]  /*0850*/  FADD R0, R6, R23 ;  /* 0x0000001706007221 */ /* 0x000fce0000000000 */
.L_x_15:
[----:B------:R-:W-:Y:S05]  /*0860*/  BSYNC.RECONVERGENT B2 ;  /* 0x0000000000027941 */ /* 0x000fea0003800200 */
.L_x_14:
[----:B------:R-:W-:-:S13]  /*0870*/  ISETP.LT.OR P0, PT, R11, R20, P0 ;  /* 0x000000140b00720c */ /* 0x000fda0000701670 */
[----:B------:R-:W-:Y:S05]  /*0880*/  @!P0 BRA `(.L_x_7) ;  /* 0x0000000000288947 */ /* 0x000fea0003800000 */
[----:B------:R-:W0:Y:S02]  /*0890*/  LDC.64 R2, c[0x0][0x380] ;  /* 0x0000e000ff027b82 */ /* 0x000e240000000a00 */
[----:B0-----:R-:W-:-:S05]  /*08a0*/  IMAD.WIDE R2, R11, 0x4, R2 ;  /* 0x000000040b027825 */ /* 0x001fca00078e0202 */
[----:B------:R-:W2:Y:S04]  /*08b0*/  LDG.E.CONSTANT R5, desc[UR6][R2.64] ;  /* 0x0000000602057981 */ /* 0x000ea8000c1e9900 */
[----:B------:R-:W3:Y:S04]  /*08c0*/  LDG.E.CONSTANT R4, desc[UR6][R2.64+0x400] ;  /* 0x0004000602047981 */ /* 0x000ee8000c1e9900 */
[----:B------:R-:W4:Y:S04]  /*08d0*/  LDG.E.CONSTANT R7, desc[UR6][R2.64+0x800] ;  /* 0x0008000602077981 */ /* 0x000f28000c1e9900 */
[----:B------:R-:W4:Y:S01]  /*08e0*/  LDG.E.CONSTANT R11, desc[UR6][R2.64+0xc00] ;  /* 0x000c0006020b7981 */ /* 0x000f22000c1e9900 */
[----:B--2--5:R-:W-:-:S04]  /*08f0*/  FADD R5, R0, R5 ;  /* 0x0000000500057221 */ /* 0x024fc80000000000 */
[----:B---3--:R-:W-:-:S04]  /*0900*/  FADD R4, R5, R4 ;  /* 0x0000000405047221 */ /* 0x008fc80000000000 */
[----:B----4-:R-:W-:-:S04]  /*0910*/  FADD R4, R4, R7 ;  /* 0x0000000704047221 */ /* 0x010fc80000000000 */
[----:B------:R-:W-:-:S07]  /*0920*/  FADD R0, R4, R11 ;  /* 0x0000000b04007221 */ /* 0x000fce0000000000 */
.L_x_7:
[----:B------:R-:W-:Y:S05]  /*0930*/  BSYNC.RECONVERGENT B1 ;  /* 0x0000000000017941 */ /* 0x000fea0003800200 */
.L_x_6:
[----:B------:R-:W-:Y:S02]  /*0940*/  ISETP.GE.AND P0, PT, R20, 0x100, PT ;  /* 0x000001001400780c */ /* 0x000fe40003f06270 */
[----:B-----5:R-:W-:-:S11]  /*0950*/  MOV R7, R0 ;  /* 0x0000000000077202 */ /* 0x020fd60000000f00 */
[----:B------:R-:W-:Y:S05]  /*0960*/  @!P0 BRA `(.L_x_16) ;  /* 0x0000000000ac8947 */ /* 0x000fea0003800000 */
[----:B------:R-:W1:Y:S01]  /*0970*/  S2R R6, SR_LANEID ;  /* 0x0000000000067919 */ /* 0x000e620000000000 */
[----:B------:R-:W2:Y:S02]  /*0980*/  SHFL.DOWN PT, R0, R7, 0x1, 0x1f ;  /* 0x08201f0007007f89 */ /* 0x000ea400000e0000 */
[----:B--2---:R-:W-:Y:S01]  /*0990*/  FADD R0, R0, R7 ;  /* 0x0000000700007221 */ /* 0x004fe20000000000 */
[C---:B-1----:R-:W-:Y:S02]  /*09a0*/  ISETP.GT.AND P0, PT, R6.reuse, 0x1e, PT ;  /* 0x0000001e0600780c */ /* 0x042fe40003f04270 */
[C---:B------:R-:W-:Y:S02]  /*09b0*/  ISETP.NE.AND P1, PT, R6.reuse, RZ, PT ;  /* 0x000000ff0600720c */ /* 0x040fe40003f25270 */
[----:B------:R-:W-:Y:S02]  /*09c0*/  FSEL R0, R7, R0, P0 ;  /* 0x0000000007007208 */ /* 0x000fe40000000000 */
[----:B------:R-:W-:-:S03]  /*09d0*/  ISETP.GT.AND P0, PT, R6, 0x1d, PT ;  /* 0x0000001d0600780c */ /* 0x000fc60003f04270 */
[----:B0-----:R-:W0:Y:S06]  /*09e0*/  SHFL.DOWN PT, R3, R0, 0x2, 0x1f ;  /* 0x08401f0000037f89 */ /* 0x001e2c00000e0000 */
[----:B------:R-:W1:Y:S01]  /*09f0*/  @!P1 S2R R5, SR_CgaCtaId ;  /* 0x0000000000059919 */ /* 0x000e620000008800 */
[----:B------:R-:W-:Y:S02]  /*0a00*/  @!P1 MOV R4, 0x400 ;  /* 0x0000040000049802 */ /* 0x000fe40000000f00 */
[----:B------:R-:W-:-:S04]  /*0a10*/  @!P1 SHF.R.U32.HI R2, RZ, 0x3, R9 ;  /* 0x00000003ff029819 */ /* 0x000fc80000011609 */
[----:B------:R-:W-:Y:S01]  /*0a20*/  @!P1 LOP3.LUT R2, R2, 0x7c, RZ, 0xc0, !PT ;  /* 0x0000007c02029812 */ /* 0x000fe200078ec0ff */
[----:B0-----:R-:W-:Y:S01]  /*0a30*/  @!P0 FADD R0, R0, R3 ;  /* 0x0000000300008221 */ /* 0x001fe20000000000 */
[----:B------:R-:W-:-:S04]  /*0a40*/  ISETP.GT.AND P0, PT, R6, 0x1b, PT ;  /* 0x0000001b0600780c */ /* 0x000fc80003f04270 */
[----:B------:R-:W0:Y:S01]  /*0a50*/  SHFL.DOWN PT, R3, R0, 0x4, 0x1f ;  /* 0x08801f0000037f89 */ /* 0x000e2200000e0000 */
[----:B-1----:R-:W-:-:S04]  /*0a60*/  @!P1 LEA R5, R5, R4, 0x18 ;  /* 0x0000000405059211 */ /* 0x002fc800078ec0ff */
[----:B------:R-:W-:-:S04]  /*0a70*/  @!P1 IADD3 R2, PT, PT, R2, R5, RZ ;  /* 0x0000000502029210 */ /* 0x000fc80007ffe0ff */
[----:B0-----:R-:W-:Y:S01]  /*0a80*/  @!P0 FADD R0, R0, R3 ;  /* 0x0000000300008221 */ /* 0x001fe20000000000 */
[----:B------:R-:W-:-:S04]  /*0a90*/  ISETP.GT.AND P0, PT, R6, 0x17, PT ;  /* 0x000000170600780c */ /* 0x000fc80003f04270 */
[----:B------:R-:W0:Y:S09]  /*0aa0*/  SHFL.DOWN PT, R3, R0, 0x8, 0x1f ;  /* 0x09001f0000037f89 */ /* 0x000e3200000e0000 */
[----:B0-----:R-:W-:Y:S01]  /*0ab0*/  @!P0 FADD R0, R0, R3 ;  /* 0x0000000300008221 */ /* 0x001fe20000000000 */
[----:B------:R-:W-:-:S04]  /*0ac0*/  ISETP.NE.AND P0, PT, R9, RZ, PT ;  /* 0x000000ff0900720c */ /* 0x000fc80003f05270 */
[----:B------:R-:W0:Y:S02]  /*0ad0*/  SHFL.DOWN PT, R3, R0, 0x10, 0x1f ;  /* 0x0a001f0000037f89 */ /* 0x000e2400000e0000 */
[----:B0-----:R-:W-:-:S05]  /*0ae0*/  FADD R3, R0, R3 ;  /* 0x0000000300037221 */ /* 0x001fca0000000000 */
[----:B------:R0:W-:Y:S01]  /*0af0*/  @!P1 STS [R2+0x8], R3 ;  /* 0x0000080302009388 */ /* 0x0001e20000000800 */
[----:B------:R-:W-:Y:S01]  /*0b00*/  BAR.SYNC.DEFER_BLOCKING 0x0 ;  /* 0x0000000000007b1d */ /* 0x000fe20000010000 */
[----:B------:R-:W-:-:S04]  /*0b10*/  ISETP.GT.AND P1, PT, R6, 0xf, PT ;  /* 0x0000000f0600780c */ /* 0x000fc80003f24270 */
[----:B------:R-:W-:Y:S01]  /*0b20*/  FSEL R0, R0, R3, P1 ;  /* 0x0000000300007208 */ /* 0x000fe20000800000 */
[----:B------:R-:W-:Y:S08]  /*0b30*/  @P0 BRA `(.L_x_17) ;  /* 0x0000003000900947 */ /* 0x000ff00003800000 */
[----:B------:R-:W1:Y:S01]  /*0b40*/  S2UR UR5, SR_CgaCtaId ;  /* 0x00000000000579c3 */ /* 0x000e620000008800 */
[----:B------:R-:W-:Y:S02]  /*0b50*/  UMOV UR4, 0x400 ;  /* 0x0000040000047882 */ /* 0x000fe40000000000 */
[----:B-1----:R-:W-:-:S09]  /*0b60*/  ULEA UR4, UR5, UR4, 0x18 ;  /* 0x0000000405047291 */ /* 0x002fd2000f8ec0ff */
[----:B0-----:R-:W0:Y:S04]  /*0b70*/  LDS R3, [UR4+0xc] ;  /* 0x00000c04ff037984 */ /* 0x001e280008000800 */
[----:B------:R-:W1:Y:S04]  /*0b80*/  LDS.128 R4, [UR4+0x10] ;  /* 0x00001004ff047984 */ /* 0x000e680008000c00 */
[----:B------:R-:W2:Y:S01]  /*0b90*/  LDS.64 R8, [UR4+0x20] ;  /* 0x00002004ff087984 */ /* 0x000ea20008000a00 */
[----:B0-----:R-:W-:-:S04]  /*0ba0*/  FADD R3, R0, R3 ;  /* 0x0000000300037221 */ /* 0x001fc80000000000 */
[----:B-1----:R-:W-:-:S04]  /*0bb0*/  FADD R4, R3, R4 ;  /* 0x0000000403047221 */ /* 0x002fc80000000000 */
[----:B------:R-:W-:-:S04]  /*0bc0*/  FADD R5, R4, R5 ;  /* 0x0000000504057221 */ /* 0x000fc80000000000 */
[----:B------:R-:W-:-:S04]  /*0bd0*/  FADD R6, R5, R6 ;  /* 0x0000000605067221 */ /* 0x000fc80000000000 */
[----:B------:R-:W-:-:S04]  /*0be0*/  FADD R7, R6, R7 ;  /* 0x0000000706077221 */ /* 0x000fc80000000000 */
[----:B--2---:R-:W-:-:S04]  /*0bf0*/  FADD R8, R7, R8 ;  /* 0x0000000807087221 */ /* 0x004fc80000000000 */
[----:B------:R-:W-:Y:S01]  /*0c00*/  FADD R0, R8, R9 ;  /* 0x0000000908007221 */ /* 0x000fe20000000000 */
[----:B------:R-:W-:Y:S06]  /*0c10*/  BRA `(.L_x_17) ;  /* 0x0000003000587947 */ /* 0x000fec0003800000 */
.L_x_16:
[----:B------:R-:W1:Y:S01]  /*0c20*/  S2R R4, SR_LANEID ;  /* 0x0000000000047919 */ /* 0x000e620000000000 */
[----:B------:R-:W-:-:S04]  /*0c30*/  LOP3.LUT R0, R9, 0x3e0, RZ, 0xc0, !PT ;  /* 0x000003e009007812 */ /* 0x000fc800078ec0ff */
[----:B0-----:R-:W-:Y:S02]  /*0c40*/  IADD3 R3, PT, PT, R0, 0x20, RZ ;  /* 0x0000002000037810 */ /* 0x001fe40007ffe0ff */
[----:B------:R-:W-:Y:S02]  /*0c50*/  LOP3.LUT R5, RZ, R0, RZ, 0x33, !PT ;  /* 0x00000000ff057212 */ /* 0x000fe400078e33ff */
[-C--:B------:R-:W-:Y:S02]  /*0c60*/  ISETP.GT.AND P0, PT, R3, R20.reuse, PT ;  /* 0x000000140300720c */ /* 0x080fe40003f04270 */
[----:B------:R-:W-:-:S04]  /*0c70*/  IADD3 R5, PT, PT, R5, R20, RZ ;  /* 0x0000001405057210 */ /* 0x000fc80007ffe0ff */
[----:B------:R-:W-:-:S05]  /*0c80*/  SEL R5, R5, 0x1f, P0 ;  /* 0x0000001f05057807 */ /* 0x000fca0000000000 */
[----:B------:R-:W0:Y:S01]  /*0c90*/  SHFL.DOWN PT, R0, R7, 0x1, R5 ;  /* 0x0820000007007989 */ /* 0x000e2200000e0005 */
[C---:B-1----:R-:W-:Y:S02]  /*0ca0*/  ISETP.GE.AND P0, PT, R4.reuse, R5, PT ;  /* 0x000000050400720c */ /* 0x042fe40003f06270 */
[C---:B------:R-:W-:Y:S02]  /*0cb0*/  IADD3 R2, PT, PT, R4.reuse, 0x2, RZ ;  /* 0x0000000204027810 */ /* 0x040fe40007ffe0ff */
[----:B------:R-:W-:-:S09]  /*0cc0*/  ISETP.NE.AND P1, PT, R4, RZ, PT ;  /* 0x000000ff0400720c */ /* 0x000fd20003f25270 */
[----:B0-----:R-:W-:Y:S01]  /*0cd0*/  @!P0 FADD R7, R0, R7 ;  /* 0x0000000700078221 */ /* 0x001fe20000000000 */
[-C--:B------:R-:W-:Y:S02]  /*0ce0*/  ISETP.GT.AND P0, PT, R2, R5.reuse, PT ;  /* 0x000000050200720c */ /* 0x080fe40003f04270 */
[----:B------:R-:W-:Y:S01]  /*0cf0*/  IADD3 R2, PT, PT, R4, 0x4, RZ ;  /* 0x0000000404027810 */ /* 0x000fe20007ffe0ff */
[----:B------:R-:W0:Y:S01]  /*0d00*/  @!P1 S2R R6, SR_CgaCtaId ;  /* 0x0000000000069919 */ /* 0x000e220000008800 */
[----:B------:R-:W-:Y:S01]  /*0d10*/  @!P1 MOV R3, 0x400 ;  /* 0x0000040000039802 */ /* 0x000fe20000000f00 */
[----:B------:R-:W1:Y:S08]  /*0d20*/  SHFL.DOWN PT, R0, R7, 0x2, R5 ;  /* 0x0840000007007989 */ /* 0x000e7000000e0005 */
[----:B-1----:R-:W-:Y:S01]  /*0d30*/  @!P0 FADD R7, R7, R0 ;  /* 0x0000000007078221 */ /* 0x002fe20000000000 */
[----:B------:R-:W-:-:S02]  /*0d40*/  ISETP.GT.AND P0, PT, R2, R5, PT ;  /* 0x000000050200720c */ /* 0x000fc40003f04270 */
[----:B------:R-:W-:Y:S02]  /*0d50*/  IADD3 R2, PT, PT, R4, 0x8, RZ ;  /* 0x0000000804027810 */ /* 0x000fe40007ffe0ff */
[----:B------:R-:W1:Y:S01]  /*0d60*/  SHFL.DOWN PT, R0, R7, 0x4, R5 ;  /* 0x0880000007007989 */ /* 0x000e6200000e0005 */
[----:B0-----:R-:W-:-:S08]  /*0d70*/  @!P1 LEA R3, R6, R3, 0x18 ;  /* 0x0000000306039211 */ /* 0x001fd000078ec0ff */
[----:B-1----:R-:W-:Y:S01]  /*0d80*/  @!P0 FADD R7, R7, R0 ;  /* 0x0000000007078221 */ /* 0x002fe20000000000 */
[----:B------:R-:W-:Y:S01]  /*0d90*/  ISETP.GT.AND P0, PT, R2, R5, PT ;  /* 0x000000050200720c */ /* 0x000fe20003f04270 */
[----:B------:R-:W-:-:S03]  /*0da0*/  VIADD R2, R4, 0x10 ;  /* 0x0000001004027836 */ /* 0x000fc60000000000 */
[----:B------:R-:W0:Y:S09]  /*0db0*/  SHFL.DOWN PT, R0, R7, 0x8, R5 ;  /* 0x0900000007007989 */ /* 0x000e3200000e0005 */
[----:B0-----:R-:W-:Y:S01]  /*0dc0*/  @!P0 FADD R7, R7, R0 ;  /* 0x0000000007078221 */ /* 0x001fe20000000000 */
[----:B------:R-:W-:-:S02]  /*0dd0*/  ISETP.GT.AND P0, PT, R2, R5, PT ;  /* 0x000000050200720c */ /* 0x000fc40003f04270 */
[----:B------:R-:W-:Y:S02]  /*0de0*/  @!P1 SHF.R.U32.HI R2, RZ, 0x3, R9 ;  /* 0x00000003ff029819 */ /* 0x000fe40000011609 */
[----:B------:R-:W0:Y:S02]  /*0df0*/  SHFL.DOWN PT, R0, R7, 0x10, R5 ;  /* 0x0a00000007007989 */ /* 0x000e2400000e0005 */
[----:B------:R-:W-:-:S04]  /*0e00*/  @!P1 LOP3.LUT R2, R2, 0x7c, RZ, 0xc0, !PT ;  /* 0x0000007c02029812 */ /* 0x000fc800078ec0ff */
[----:B------:R-:W-:-:S03]  /*0e10*/  @!P1 IADD3 R3, PT, PT, R2, R3, RZ ;  /* 0x0000000302039210 */ /* 0x000fc60007ffe0ff */
[----:B0-----:R-:W-:Y:S01]  /*0e20*/  @!P0 FADD R7, R7, R0 ;  /* 0x0000000007078221 */ /* 0x001fe20000000000 */
[----:B------:R-:W-:-:S04]  /*0e30*/  ISETP.NE.AND P0, PT, R9, RZ, PT ;  /* 0x000000ff0900720c */ /* 0x000fc80003f05270 */
[----:B------:R-:W-:-:S05]  /*0e40*/  MOV R0, R7 ;  /* 0x0000000700007202 */ /* 0x000fca0000000f00 */
[----:B------:R4:W-:Y:S01]  /*0e50*/  @!P1 STS [R3+0x8], R0 ;  /* 0x0000080003009388 */ /* 0x0009e20000000800 */
[----:B------:R-:W-:Y:S06]  /*0e60*/  BAR.SYNC.DEFER_BLOCKING 0x0 ;  /* 0x0000000000007b1d */ /* 0x000fec0000010000 */
[----:B------:R-:W-:Y:S05]  /*0e70*/  @P0 BRA `(.L_x_17) ;  /* 0x0000002c00c00947 */ /* 0x000fea0003800000 */
[----:B------:R-:W0:Y:S01]  /*0e80*/  S2UR UR5, SR_CgaCtaId ;  /* 0x00000000000579c3 */ /* 0x000e220000008800 */
[----:B------:R-:W-:Y:S01]  /*0e90*/  UMOV UR4, 0x400 ;  /* 0x0000040000047882 */ /* 0x000fe20000000000 */
[C---:B------:R-:W-:Y:S02]  /*0ea0*/  ISETP.GT.AND P2, PT, R20.reuse, 0x20, PT ;  /* 0x000000201400780c */ /* 0x040fe40003f44270 */
[C---:B------:R-:W-:Y:S02]  /*0eb0*/  ISETP.GT.AND P4, PT, R20.reuse, 0x40, PT ;  /* 0x000000401400780c */ /* 0x040fe40003f84270 */
[C---:B------:R-:W-:Y:S02]  /*0ec0*/  ISETP.GT.AND P3, PT, R20.reuse, 0x60, PT ;  /* 0x000000601400780c */ /* 0x040fe40003f64270 */
[----:B------:R-:W-:Y:S01]  /*0ed0*/  ISETP.GT.AND P1, PT, R20, 0x80, PT ;  /* 0x000000801400780c */ /* 0x000fe20003f24270 */
[----:B0-----:R-:W-:-:S09]  /*0ee0*/  ULEA UR4, UR5, UR4, 0x18 ;  /* 0x0000000405047291 */ /* 0x001fd2000f8ec0ff */
[----:B----4-:R-:W0:Y:S04]  /*0ef0*/  LDS R3, [UR4+0xc] ;  /* 0x00000c04ff037984 */ /* 0x010e280008000800 */
[----:B------:R-:W1:Y:S04]  /*0f00*/  LDS.128 R4, [UR4+0x10] ;  /* 0x00001004ff047984 */ /* 0x000e680008000c00 */
[----:B------:R-:W2:Y:S01]  /*0f10*/  LDS.64 R8, [UR4+0x20] ;  /* 0x00002004ff087984 */ /* 0x000ea20008000a00 */
[----:B0-----:R-:W-:Y:S01]  /*0f20*/  @P2 FADD R0, R0, R3 ;  /* 0x0000000300002221 */ /* 0x001fe20000000000 */
[----:B------:R-:W-:-:S03]  /*0f30*/  ISETP.GT.AND P2, PT, R20, 0xa0, PT ;  /* 0x000000a01400780c */ /* 0x000fc60003f44270 */
[----:B-1----:R-:W-:Y:S01]  /*0f40*/  @P4 FADD R0, R0, R4 ;  /* 0x0000000400004221 */ /* 0x002fe20000000000 */
[----:B------:R-:W-:-:S03]  /*0f50*/  ISETP.GT.AND P4, PT, R20, 0xc0, PT ;  /* 0x000000c01400780c */ /* 0x000fc60003f84270 */
[----:B------:R-:W-:Y:S01]  /*0f60*/  @P3 FADD R0, R0, R5 ;  /* 0x0000000500003221 */ /* 0x000fe20000000000 */
[----:B------:R-:W-:-:S03]  /*0f70*/  ISETP.GT.AND P3, PT, R20, 0xe0, PT ;  /* 0x000000e01400780c */ /* 0x000fc60003f64270 */
[----:B------:R-:W-:-:S04]  /*0f80*/  @P1 FADD R0, R0, R6 ;  /* 0x0000000600001221 */ /* 0x000fc80000000000 */
[----:B------:R-:W-:-:S04]  /*0f90*/  @P2 FADD R0, R0, R7 ;  /* 0x0000000700002221 */ /* 0x000fc80000000000 */
[----:B--2---:R-:W-:-:S04]  /*0fa0*/  @P4 FADD R0, R0, R8 ;  /* 0x0000000800004221 */ /* 0x004fc80000000000 */
[----:B------:R-:W-:Y:S01]  /*0fb0*/  @P3 FADD R0, R0, R9 ;  /* 0x0000000900003221 */ /* 0x000fe20000000000 */
[----:B------:R-:W-:Y:S06]  /*0fc0*/  BRA `(.L_x_17) ;  /* 0x0000002c006c7947 */ /* 0x000fec0003800000 */
.L_x_3:
[----:B------:R-:W0:Y:S01]  /*0fd0*/  S2R R0, SR_TID.X ;  /* 0x0000000000007919 */ /* 0x000e220000002100 */
[----:B------:R-:W1:Y:S01]  /*0fe0*/  LDC.64 R2, c[0x0][0x380] ;  /* 0x0000e000ff027b82 */ /* 0x000e620000000a00 */
[----:B0-----:R-:W-:-:S05]  /*0ff0*/  SHF.L.U32 R5, R0, 0x2, RZ ;  /* 0x0000000200057819 */ /* 0x001fca00000006ff */
[----:B-1----:R-:W-:-:S05]  /*1000*/  IMAD.WIDE.U32 R2, R5, 0x4, R2 ;  /* 0x0000000405027825 */ /* 0x002fca00078e0002 */
[----:B------:R-:W2:Y:S04]  /*1010*/  LDG.E.128.CONSTANT R4, desc[UR6][R2.64] ;  /* 0x0000000602047981 */ /* 0x000ea8000c1e9d00 */
[----:B------:R-:W3:Y:S04]  /*1020*/  LDG.E.128.CONSTANT R8, desc[UR6][R2.64+0x1000] ;  /* 0x0010000602087981 */ /* 0x000ee8000c1e9d00 */
[----:B------:R-:W4:Y:S04]  /*1030*/  LDG.E.128.CONSTANT R12, desc[UR6][R2.64+0x2000] ;  /* 0x00200006020c7981 */ /* 0x000f28000c1e9d00 */
[----:B------:R-:W5:Y:S01]  /*1040*/  LDG.E.128.CONSTANT R16, desc[UR6][R2.64+0x3000] ;  /* 0x0030000602107981 */ /* 0x000f62000c1e9d00 */
[----:B------:R-:W-:Y:S01]  /*1050*/  ISETP.GE.U32.AND P0, PT, R20, 0x2000, PT ;  /* 0x000020001400780c */ /* 0x000fe20003f06070 */
[----:B------:R-:W-:-:S02]  /*1060*/  HFMA2 R23, -RZ, RZ, 0, 0.00048828125 ;  /* 0x00001000ff177431 */ /* 0x000fc400000001ff */
[----:B--2---:R-:W-:Y:S01]  /*1070*/  FADD R4, R4, R5 ;  /* 0x0000000504047221 */ /* 0x004fe20000000000 */
[----:B------:R-:W-:Y:S01]  /*1080*/  FADD R7, R6, R7 ;  /* 0x0000000706077221 */ /* 0x000fe20000000000 */
[----:B---3--:R-:W-:Y:S01]  /*1090*/  FADD R8, R8, R9 ;  /* 0x0000000908087221 */ /* 0x008fe20000000000 */
[----:B------:R-:W-:Y:S02]  /*10a0*/  FADD R11, R10, R11 ;  /* 0x0000000b0a0b7221 */ /* 0x000fe40000000000 */
[----:B------:R-:W-:Y:S01]  /*10b0*/  FADD R4, R4, R7 ;  /* 0x0000000704047221 */ /* 0x000fe20000000000 */
[----:B----4-:R-:W-:Y:S01]  /*10c0*/  FADD R12, R12, R13 ;  /* 0x0000000d0c0c7221 */ /* 0x010fe20000000000 */
[----:B------:R-:W-:Y:S01]  /*10d0*/  FADD R15, R14, R15 ;  /* 0x0000000f0e0f7221 */ /* 0x000fe20000000000 */
[----:B------:R-:W-:Y:S01]  /*10e0*/  FADD R11, R8, R11 ;  /* 0x0000000b080b7221 */ /* 0x000fe20000000000 */
[----:B-----5:R-:W-:Y:S01]  /*10f0*/  FADD R16, R16, R17 ;  /* 0x0000001110107221 */ /* 0x020fe20000000000 */
[----:B------:R-:W-:Y:S01]  /*1100*/  FADD R19, R18, R19 ;  /* 0x0000001312137221 */ /* 0x000fe20000000000 */
[----:B------:R-:W-:Y:S01]  /*1110*/  FADD R12, R12, R15 ;  /* 0x0000000f0c0c7221 */ /* 0x000fe20000000000 */
[----:B------:R-:W-:-:S02]  /*1120*/  FADD R4, R4, R11 ;  /* 0x0000000b04047221 */ /* 0x000fc40000000000 */
[----:B------:R-:W-:-:S04]  /*1130*/  FADD R19, R16, R19 ;  /* 0x0000001310137221 */ /* 0x000fc80000000000 */
[----:B------:R-:W-:-:S04]  /*1140*/  FADD R19, R12, R19 ;  /* 0x000000130c137221 */ /* 0x000fc80000000000 */
[----:B------:R-:W-:Y:S01]  /*1150*/  FADD R21, R4, R19 ;  /* 0x0000001304157221 */ /* 0x000fe20000000000 */
[----:B------:R-:W-:Y:S06]  /*1160*/  @!P0 BRA `(.L_x_18) ;  /* 0x00000000007c8947 */ /* 0x000fec0003800000 */
[----:B------:R-:W0:Y:S01]  /*1170*/  LDC R24, c[0x0][0x390] ;  /* 0x0000e400ff187b82 */ /* 0x000e220000000800 */
[----:B------:R-:W-:Y:S02]  /*1180*/  IADD3 R22, PT, PT, R20, -0x1000, RZ ;  /* 0xfffff00014167810 */ /* 0x000fe40007ffe0ff */
[----:B------:R-:W-:-:S07]  /*1190*/  MOV R23, 0x1000 ;  /* 0x0000100000177802 */ /* 0x000fce0000000f00 */
.L_x_20:
[----:B------:R-:W-:-:S05]  /*11a0*/  IMAD.WIDE R26, R23, 0x4, R2 ;  /* 0x00000004171a7825 */ /* 0x000fca00078e0202 */
[----:B------:R-:W2:Y:S04]  /*11b0*/  LDG.E.128.CONSTANT R16, desc[UR6][R26.64+0x2000] ;  /* 0x002000061a107981 */ /* 0x000ea8000c1e9d00 */
[----:B------:R-:W3:Y:S04]  /*11c0*/  LDG.E.128.CONSTANT R4, desc[UR6][R26.64+0x3000] ;  /* 0x003000061a047981 */ /* 0x000ee8000c1e9d00 */
[----:B------:R-:W4:Y:S04]  /*11d0*/  LDG.E.128.CONSTANT R8, desc[UR6][R26.64] ;  /* 0x000000061a087981 */ /* 0x000f28000c1e9d00 */
[----:B------:R-:W5:Y:S01]  /*11e0*/  LDG.E.128.CONSTANT R12, desc[UR6][R26.64+0x1000] ;  /* 0x001000061a0c7981 */ /* 0x000f62000c1e9d00 */
[----:B0-----:R-:W-:Y:S01]  /*11f0*/  MOV R20, R24 ;  /* 0x0000001800147202 */ /* 0x001fe20000000f00 */
[----:B--2---:R-:W-:Y:S01]  /*1200*/  FADD R17, R17, R18 ;  /* 0x0000001211117221 */ /* 0x004fe20000000000 */
[----:B---3--:R-:W-:-:S02]  /*1210*/  FADD R18, R19, R4 ;  /* 0x0000000413127221 */ /* 0x008fc40000000000 */
[----:B------:R-:W-:Y:S01]  /*1220*/  IADD3 R4, PT, PT, -R23, R20, RZ ;  /* 0x0000001417047210 */ /* 0x000fe20007ffe1ff */
[----:B------:R-:W-:Y:S01]  /*1230*/  FADD R5, R5, R6 ;  /* 0x0000000605057221 */ /* 0x000fe20000000000 */
[----:B----4-:R-:W-:Y:S01]  /*1240*/  FADD R9, R9, R10 ;  /* 0x0000000a09097221 */ /* 0x010fe20000000000 */
[----:B------:R-:W-:Y:S01]  /*1250*/  FADD R8, R8, R21 ;  /* 0x0000001508087221 */ /* 0x000fe20000000000 */
[----:B------:R-:W-:Y:S01]  /*1260*/  ISETP.GE.AND P0, PT, R4, 0x1000, PT ;  /* 0x000010000400780c */ /* 0x000fe20003f06270 */
[----:B-----5:R-:W-:Y:S01]  /*1270*/  FADD R13, R13, R14 ;  /* 0x0000000e0d0d7221 */ /* 0x020fe20000000000 */
[----:B------:R-:W-:Y:S01]  /*1280*/  FADD R10, R11, R12 ;  /* 0x0000000c0b0a7221 */ /* 0x000fe20000000000 */
[----:B------:R-:W-:Y:S01]  /*1290*/  FADD R14, R15, R16 ;  /* 0x000000100f0e7221 */ /* 0x000fe20000000000 */
[----:B------:R-:W-:Y:S01]  /*12a0*/  FADD R8, R8, R9 ;  /* 0x0000000908087221 */ /* 0x000fe20000000000 */
[----:B------:R-:W-:Y:S01]  /*12b0*/  FADD R5, R18, R5 ;  /* 0x0000000512057221 */ /* 0x000fe20000000000 */
[----:B------:R-:W-:Y:S01]  /*12c0*/  FADD R13, R10, R13 ;  /* 0x0000000d0a0d7221 */ /* 0x000fe20000000000 */
[----:B------:R-:W-:-:S03]  /*12d0*/  FADD R14, R14, R17 ;  /* 0x000000110e0e7221 */ /* 0x000fc60000000000 */
[----:B------:R-:W-:Y:S01]  /*12e0*/  FADD R8, R8, R13 ;  /* 0x0000000d08087221 */ /* 0x000fe20000000000 */
[----:B------:R-:W-:-:S04]  /*12f0*/  FADD R5, R14, R5 ;  /* 0x000000050e057221 */ /* 0x000fc80000000000 */
[----:B------:R-:W-:-:S04]  /*1300*/  FADD R5, R8, R5 ;  /* 0x0000000508057221 */ /* 0x000fc80000000000 */
[----:B------:R-:W-:Y:S01]  /*1310*/  FADD R21, R7, R5 ;  /* 0x0000000507157221 */ /* 0x000fe20000000000 */
[----:B------:R-:W-:Y:S06]  /*1320*/  @!P0 BRA `(.L_x_19) ;  /* 0x0000000800308947 */ /* 0x000fec0003800000 */
[----:B------:R-:W-:-:S04]  /*1330*/  IADD3 R23, PT, PT, R23, 0x1000, RZ ;  /* 0x0000100017177810 */ /* 0x000fc80007ffe0ff */
[----:B------:R-:W-:-:S13]  /*1340*/  ISETP.GT.AND P0, PT, R23, R22, PT ;  /* 0x000000161700720c */ /* 0x000fda0003f04270 */
[----:B------:R-:W-:Y:S05]  /*1350*/  @!P0 BRA `(.L_x_20) ;  /* 0xfffffffc00908947 */ /* 0x000fea000383ffff */
.L_x_18:
[----:B------:R-:W-:-:S13]  /*1360*/  ISETP.GE.AND P0, PT, R23, R20, PT ;  /* 0x000000141700720c */ /* 0x000fda0003f06270 */
[----:B------:R-:W-:Y:S05]  /*1370*/  @P0 BRA `(.L_x_19) ;  /* 0x00000008001c0947 */ /* 0x000fea0003800000 */
[----:B------:R-:W-:Y:S01]  /*1380*/  IMAD.IADD R9, R20, 0x1, -R23 ;  /* 0x0000000114097824 */ /* 0x000fe200078e0a17 */
[----:B------:R-:W-:Y:S04]  /*1390*/  BSSY.RECONVERGENT B1, `(.L_x_19) ;  /* 0x0000085000017945 */ /* 0x000fe80003800200 */
[----:B------:R-:W-:-:S13]  /*13a0*/  ISETP.GE.AND P0, PT, R0, R9, PT ;  /* 0x000000090000720c */ /* 0x000fda0003f06270 */
[----:B------:R-:W-:Y:S05]  /*13b0*/  @P0 BRA `(.L_x_21) ;  /* 0x0000000800080947 */ /* 0x000fea0003800000 */
[-C--:B------:R-:W-:Y:S01]  /*13c0*/  LOP3.LUT R2, RZ, R0.reuse, RZ, 0x33, !PT ;  /* 0x00000000ff027212 */ /* 0x080fe200078e33ff */
[----:B------:R-:W-:Y:S01]  /*13d0*/  BSSY.RECONVERGENT B2, `(.L_x_22) ;  /* 0x0000015000027945 */ /* 0x000fe20003800200 */
[----:B------:R-:W-:Y:S02]  /*13e0*/  MOV R8, R0 ;  /* 0x0000000000087202 */ /* 0x000fe40000000f00 */
[----:B------:R-:W-:-:S04]  /*13f0*/  IADD3 R2, PT, PT, -R23, R20, R2 ;  /* 0x0000001417027210 */ /* 0x000fc80007ffe102 */
[C---:B------:R-:W-:Y:S02]  /*1400*/  LOP3.LUT R3, R2.reuse, 0x300, RZ, 0xc0, !PT ;  /* 0x0000030002037812 */ /* 0x040fe400078ec0ff */
[----:B------:R-:W-:Y:S02]  /*1410*/  ISETP.GE.U32.AND P1, PT, R2, 0x300, PT ;  /* 0x000003000200780c */ /* 0x000fe40003f26070 */
[----:B------:R-:W-:-:S13]  /*1420*/  ISETP.NE.AND P0, PT, R3, 0x300, PT ;  /* 0x000003000300780c */ /* 0x000fda0003f05270 */
[----:B------:R-:W-:Y:S05]  /*1430*/  @!P0 BRA `(.L_x_23) ;  /* 0x0000000000388947 */ /* 0x000fea0003800000 */
[----:B------:R-:W0:Y:S01]  /*1440*/  LDC.64 R4, c[0x0][0x380] ;  /* 0x0000e000ff047b82 */ /* 0x000e220000000a00 */
[----:B------:R-:W-:Y:S02]  /*1450*/  LEA.HI R2, R2, 0x1, RZ, 0x18 ;  /* 0x0000000102027811 */ /* 0x000fe400078fc0ff */
[----:B------:R-:W-:Y:S02]  /*1460*/  IADD3 R7, PT, PT, R0, R23, RZ ;  /* 0x0000001700077210 */ /* 0x000fe40007ffe0ff */
[----:B------:R-:W-:Y:S02]  /*1470*/  LOP3.LUT R2, R2, 0x3, RZ, 0xc0, !PT ;  /* 0x0000000302027812 */ /* 0x000fe400078ec0ff */
[----:B------:R-:W-:Y:S02]  /*1480*/  MOV R8, R0 ;  /* 0x0000000000087202 */ /* 0x000fe40000000f00 */
[----:B------:R-:W-:-:S07]  /*1490*/  IADD3 R6, PT, PT, -R2, RZ, RZ ;  /* 0x000000ff02067210 */ /* 0x000fce0007ffe1ff */
.L_x_24:
[----:B0-----:R-:W-:-:S06]  /*14a0*/  IMAD.WIDE.U32 R2, R7, 0x4, R4 ;  /* 0x0000000407027825 */ /* 0x001fcc00078e0004 */
[----:B------:R-:W2:Y:S01]  /*14b0*/  LDG.E.CONSTANT R2, desc[UR6][R2.64] ;  /* 0x0000000602027981 */ /* 0x000ea2000c1e9900 */
[----:B------:R-:W-:Y:S02]  /*14c0*/  IADD3 R6, PT, PT, R6, 0x1, RZ ;  /* 0x0000000106067810 */ /* 0x000fe40007ffe0ff */
[----:B------:R-:W-:Y:S02]  /*14d0*/  IADD3 R8, PT, PT, R8, 0x100, RZ ;  /* 0x0000010008087810 */ /* 0x000fe40007ffe0ff */
[----:B------:R-:W-:Y:S02]  /*14e0*/  ISETP.NE.AND P0, PT, R6, RZ, PT ;  /* 0x000000ff0600720c */ /* 0x000fe40003f05270 */
[----:B------:R-:W-:Y:S01]  /*14f0*/  IADD3 R7, PT, PT, R7, 0x100, RZ ;  /* 0x0000010007077810 */ /* 0x000fe20007ffe0ff */
[----:B--2---:R-:W-:-:S10]  /*1500*/  FADD R21, R2, R21 ;  /* 0x0000001502157221 */ /* 0x004fd40000000000 */
[----:B------:R-:W-:Y:S05]  /*1510*/  @P0 BRA `(.L_x_24) ;  /* 0xfffffffc00e00947 */ /* 0x000fea000383ffff */
.L_x_23:
[----:B------:R-:W-:Y:S05]  /*1520*/  BSYNC.RECONVERGENT B2 ;  /* 0x0000000000027941 */ /* 0x000fea0003800200 */
.L_x_22:
[----:B------:R-:W-:Y:S05]  /*1530*/  @!P1 BRA `(.L_x_21) ;  /* 0x0000000400a89947 */ /* 0x000fea0003800000 */
[----:B------:R-:W0:Y:S01]  /*1540*/  LDCU.64 UR4, c[0x0][0x380] ;  /* 0x00007000ff0477ac */ /* 0x000e220008000a00 */
[----:B------:R-:W-:Y:S01]  /*1550*/  IADD3 R5, PT, PT, R9, -R8, RZ ;  /* 0x8000000809057210 */ /* 0x000fe20007ffe0ff */
[----:B------:R-:W-:Y:S01]  /*1560*/  BSSY.RECONVERGENT B2, `(.L_x_25) ;  /* 0x000003b000027945 */ /* 0x000fe20003800200 */
[CC--:B------:R-:W-:Y:S02]  /*1570*/  IADD3 R3, P0, PT, R8.reuse, R23.reuse, RZ ;  /* 0x0000001708037210 */ /* 0x0c0fe40007f1e0ff */
[----:B------:R-:W-:Y:S02]  /*1580*/  ISETP.GT.AND P1, PT, R5, 0xc00, PT ;  /* 0x00000c000500780c */ /* 0x000fe40003f24270 */
[----:B------:R-:W-:Y:S02]  /*1590*/  IADD3.X R4, PT, PT, RZ, RZ, RZ, P0, !PT ;  /* 0x000000ffff047210 */ /* 0x000fe400007fe4ff */
[----:B------:R-:W-:Y:S02]  /*15a0*/  IADD3 R11, PT, PT, R8, R23, RZ ;  /* 0x00000017080b7210 */ /* 0x000fe40007ffe0ff */
[----:B0-----:R-:W-:-:S04]  /*15b0*/  LEA R2, P0, R3, UR4, 0x2 ;  /* 0x0000000403027c11 */ /* 0x001fc8000f8010ff */
[----:B------:R-:W-:Y:S02]  /*15c0*/  LEA.HI.X R3, R3, UR5, R4, 0x2, P0 ;  /* 0x0000000503037c11 */ /* 0x000fe400080f1404 */
[----:B------:R-:W-:-:S05]  /*15d0*/  IADD3 R2, P0, PT, R2, 0x800, RZ ;  /* 0x0000080002027810 */ /* 0x000fca0007f1e0ff */
[----:B------:R-:W-:Y:S01]  /*15e0*/  IMAD.X R3, RZ, RZ, R3, P0 ;  /* 0x000000ffff037224 */ /* 0x000fe200000e0603 */
[----:B------:R-:W-:Y:S01]  /*15f0*/  PLOP3.LUT P0, PT, PT, PT, PT, 0x80, 0x8 ;  /* 0x000000000008781c */ /* 0x000fe20003f0f070 */
[----:B------:R-:W-:-:S12]  /*1600*/  @!P1 BRA `(.L_x_26) ;  /* 0x0000000000c09947 */ /* 0x000fd80003800000 */
[----:B------:R-:W-:Y:S02]  /*1610*/  PLOP3.LUT P0, PT, PT, PT, PT, 0x8, 0x80 ;  /* 0x000000000080781c */ /* 0x000fe40003f0e170 */
[----:B------:R-:W-:-:S11]  /*1620*/  IADD3 R13, PT, PT, R9, -0xc00, RZ ;  /* 0xfffff400090d7810 */ /* 0x000fd60007ffe0ff */
.L_x_27:
[----:B------:R-:W0:Y:S01]  /*1630*/  LDC.64 R4, c[0x0][0x380] ;  /* 0x0000e000ff047b82 */ /* 0x000e220000000a00 */
[----:B------:R-:W2:Y:S01]  /*1640*/  LDG.E.CONSTANT R10, desc[UR6][R2.64+-0x400] ;  /* 0xfffc0006020a7981 */ /* 0x000ea2000c1e9900 */
[----:B------:R-:W-:-:S03]  /*1650*/  IADD3 R25, PT, PT, R11, 0x400, RZ ;  /* 0x000004000b197810 */ /* 0x000fc60007ffe0ff */
[----:B------:R-:W3:Y:S04]  /*1660*/  LDG.E.CONSTANT R19, desc[UR6][R2.64] ;  /* 0x0000000602137981 */ /* 0x000ee8000c1e9900 */
[----:B------:R-:W4:Y:S01]  /*1670*/  LDG.E.CONSTANT R18, desc[UR6][R2.64+0x400] ;  /* 0x0004000602127981 */ /* 0x000f22000c1e9900 */
[----:B------:R-:W-:-:S03]  /*1680*/  IADD3 R7, PT, PT, R11, 0x800, RZ ;  /* 0x000008000b077810 */ /* 0x000fc60007ffe0ff */
[----:B------:R-:W5:Y:S04]  /*1690*/  LDG.E.CONSTANT R16, desc[UR6][R2.64+0xc00] ;  /* 0x000c000602107981 */ /* 0x000f68000c1e9900 */
[----:B------:R-:W5:Y:S04]  /*16a0*/  LDG.E.CONSTANT R15, desc[UR6][R2.64+0x1000] ;  /* 0x00100006020f7981 */ /* 0x000f68000c1e9900 */
[----:B------:R-:W5:Y:S01]  /*16b0*/  LDG.E.CONSTANT R14, desc[UR6][R2.64+0x1400] ;  /* 0x00140006020e7981 */ /* 0x000f62000c1e9900 */
[----:B0-----:R-:W-:-:S03]  /*16c0*/  IMAD.WIDE.U32 R22, R11, 0x4, R4 ;  /* 0x000000040b167825 */ /* 0x001fc600078e0004 */
[----:B------:R-:W5:Y:S04]  /*16d0*/  LDG.E.CONSTANT R20, desc[UR6][R2.64+0x2000] ;  /* 0x0020000602147981 */ /* 0x000f68000c1e9900 */
[----:B------:R0:W2:Y:S01]  /*16e0*/  LDG.E.CONSTANT R12, desc[UR6][R22.64] ;  /* 0x00000006160c7981 */ /* 0x0000a2000c1e9900 */
[----:B------:R-:W-:-:S03]  /*16f0*/  IMAD.WIDE.U32 R24, R25, 0x4, R4 ;  /* 0x0000000419187825 */ /* 0x000fc600078e0004 */
[----:B------:R-:W5:Y:S04]  /*1700*/  LDG.E.CONSTANT R26, desc[UR6][R2.64+0x3000] ;  /* 0x00300006021a7981 */ /* 0x000f68000c1e9900 */
[----:B------:R-:W5:Y:S01]  /*1710*/  LDG.E.CONSTANT R17, desc[UR6][R24.64] ;  /* 0x0000000618117981 */ /* 0x000f62000c1e9900 */
[--C-:B------:R-:W-:Y:S01]  /*1720*/  IMAD.WIDE.U32 R6, R7, 0x4, R4.reuse ;  /* 0x0000000407067825 */ /* 0x100fe200078e0004 */
[----:B0-----:R-:W-:Y:S02]  /*1730*/  IADD3 R23, PT, PT, R11, 0xc00, RZ ;  /* 0x00000c000b177810 */ /* 0x001fe40007ffe0ff */
[----:B------:R-:W5:Y:S04]  /*1740*/  LDG.E.CONSTANT R22, desc[UR6][R2.64+0x1c00] ;  /* 0x001c000602167981 */ /* 0x000f68000c1e9900 */
[----:B------:R-:W5:Y:S01]  /*1750*/  LDG.E.CONSTANT R6, desc[UR6][R6.64] ;  /* 0x0000000606067981 */ /* 0x000f62000c1e9900 */
[----:B------:R-:W-:-:S03]  /*1760*/  IMAD.WIDE.U32 R4, R23, 0x4, R4 ;  /* 0x0000000417047825 */ /* 0x000fc600078e0004 */
[----:B------:R-:W5:Y:S04]  /*1770*/  LDG.E.CONSTANT R23, desc[UR6][R2.64+0x2400] ;  /* 0x0024000602177981 */ /* 0x000f68000c1e9900 */
[----:B------:R-:W5:Y:S04]  /*1780*/  LDG.E.CONSTANT R4, desc[UR6][R4.64] ;  /* 0x0000000604047981 */ /* 0x000f68000c1e9900 */
[----:B------:R-:W5:Y:S04]  /*1790*/  LDG.E.CONSTANT R24, desc[UR6][R2.64+0x2c00] ;  /* 0x002c000602187981 */ /* 0x000f68000c1e9900 */
[----:B------:R0:W5:Y:S01]  /*17a0*/  LDG.E.CONSTANT R25, desc[UR6][R2.64+0x3400] ;  /* 0x0034000602197981 */ /* 0x000162000c1e9900 */
[----:B------:R-:W-:-:S04]  /*17b0*/  IADD3 R8, PT, PT, R8, 0x1000, RZ ;  /* 0x0000100008087810 */ /* 0x000fc80007ffe0ff */
[----:B------:R-:W-:Y:S02]  /*17c0*/  ISETP.GE.AND P1, PT, R8, R13, PT ;  /* 0x0000000d0800720c */ /* 0x000fe40003f26270 */
[----:B0-----:R-:W-:Y:S02]  /*17d0*/  IADD3 R2, P2, PT, R2, 0x4000, RZ ;  /* 0x0000400002027810 */ /* 0x001fe40007f5e0ff */
[----:B------:R-:W-:Y:S02]  /*17e0*/  IADD3 R11, PT, PT, R11, 0x1000, RZ ;  /* 0x000010000b0b7810 */ /* 0x000fe40007ffe0ff */
[----:B------:R-:W-:Y:S01]  /*17f0*/  IADD3.X R3, PT, PT, RZ, R3, RZ, P2, !PT ;  /* 0x00000003ff037210 */ /* 0x000fe200017fe4ff */
[----:B--2---:R-:W-:-:S04]  /*1800*/  FADD R21, R12, R21 ;  /* 0x000000150c157221 */ /* 0x004fc80000000000 */
[----:B------:R-:W-:-:S04]  /*1810*/  FADD R10, R21, R10 ;  /* 0x0000000a150a7221 */ /* 0x000fc80000000000 */
[----:B---3--:R-:W-:-:S04]  /*1820*/  FADD R19, R10, R19 ;  /* 0x000000130a137221 */ /* 0x008fc80000000000 */
[----:B----4-:R-:W-:-:S04]  /*1830*/  FADD R18, R19, R18 ;  /* 0x0000001213127221 */ /* 0x010fc80000000000 */
[----:B-----5:R-:W-:-:S04]  /*1840*/  FADD R17, R18, R17 ;  /* 0x0000001112117221 */ /* 0x020fc80000000000 */
        /* <DEDUP_REMOVED lines=12> */
.L_x_26:
[----:B------:R-:W-:Y:S05]  /*1910*/  BSYNC.RECONVERGENT B2 ;  /* 0x0000000000027941 */ /* 0x000fea0003800200 */
.L_x_25:
[----:B------:R-:W-:Y:S01]  /*1920*/  IADD3 R4, PT, PT, R9, -R8, RZ ;  /* 0x8000000809047210 */ /* 0x000fe20007ffe0ff */
[----:B------:R-:W-:Y:S03]  /*1930*/  BSSY.RECONVERGENT B2, `(.L_x_28) ;  /* 0x000001e000027945 */ /* 0x000fe60003800200 */
[----:B------:R-:W-:-:S13]  /*1940*/  ISETP.GT.AND P1, PT, R4, 0x400, PT ;  /* 0x000004000400780c */ /* 0x000fda0003f24270 */
[----:B------:R-:W-:Y:S05]  /*1950*/  @!P1 BRA `(.L_x_29) ;  /* 0x00000000006c9947 */ /* 0x000fea0003800000 */
[----:B------:R-:W0:Y:S01]  /*1960*/  LDC.64 R6, c[0x0][0x380] ;  /* 0x0000e000ff067b82 */ /* 0x000e220000000a00 */
[----:B------:R-:W2:Y:S01]  /*1970*/  LDG.E.CONSTANT R10, desc[UR6][R2.64+-0x400] ;  /* 0xfffc0006020a7981 */ /* 0x000ea2000c1e9900 */
[----:B------:R-:W-:-:S03]  /*1980*/  VIADD R15, R11, 0x400 ;  /* 0x000004000b0f7836 */ /* 0x000fc60000000000 */
[----:B------:R-:W3:Y:S04]  /*1990*/  LDG.E.CONSTANT R13, desc[UR6][R2.64] ;  /* 0x00000006020d7981 */ /* 0x000ee8000c1e9900 */
[----:B------:R-:W4:Y:S04]  /*19a0*/  LDG.E.CONSTANT R17, desc[UR6][R2.64+0xc00] ;  /* 0x000c000602117981 */ /* 0x000f28000c1e9900 */
[----:B------:R-:W5:Y:S04]  /*19b0*/  LDG.E.CONSTANT R19, desc[UR6][R2.64+0x1000] ;  /* 0x0010000602137981 */ /* 0x000f68000c1e9900 */
[----:B------:R1:W5:Y:S01]  /*19c0*/  LDG.E.CONSTANT R23, desc[UR6][R2.64+0x1400] ;  /* 0x0014000602177981 */ /* 0x000362000c1e9900 */
[----:B0-----:R-:W-:-:S06]  /*19d0*/  IMAD.WIDE.U32 R4, R11, 0x4, R6 ;  /* 0x000000040b047825 */ /* 0x001fcc00078e0006 */
[----:B------:R-:W2:Y:S01]  /*19e0*/  LDG.E.CONSTANT R4, desc[UR6][R4.64] ;  /* 0x0000000604047981 */ /* 0x000ea2000c1e9900 */
[----:B------:R-:W-:-:S03]  /*19f0*/  IMAD.WIDE.U32 R6, R15, 0x4, R6 ;  /* 0x000000040f067825 */ /* 0x000fc600078e0006 */
[----:B------:R-:W4:Y:S04]  /*1a00*/  LDG.E.CONSTANT R15, desc[UR6][R2.64+0x400] ;  /* 0x00040006020f7981 */ /* 0x000f28000c1e9900 */
[----:B------:R-:W5:Y:S01]  /*1a10*/  LDG.E.CONSTANT R7, desc[UR6][R6.64] ;  /* 0x0000000606077981 */ /* 0x000f62000c1e9900 */
[----:B------:R-:W-:Y:S02]  /*1a20*/  PLOP3.LUT P0, PT, PT, PT, PT, 0x8, 0x80 ;  /* 0x000000000080781c */ /* 0x000fe40003f0e170 */
[----:B------:R-:W-:Y:S02]  /*1a30*/  IADD3 R8, PT, PT, R8, 0x800, RZ ;  /* 0x0000080008087810 */ /* 0x000fe40007ffe0ff */
[----:B------:R-:W-:Y:S01]  /*1a40*/  IADD3 R11, PT, PT, R11, 0x800, RZ ;  /* 0x000008000b0b7810 */ /* 0x000fe20007ffe0ff */
[----:B--2---:R-:W-:-:S04]  /*1a50*/  FADD R21, R21, R4 ;  /* 0x0000000415157221 */ /* 0x004fc80000000000 */
[----:B------:R-:W-:-:S04]  /*1a60*/  FADD R10, R21, R10 ;  /* 0x0000000a150a7221 */ /* 0x000fc80000000000 */
[----:B---3--:R-:W-:-:S04]  /*1a70*/  FADD R10, R10, R13 ;  /* 0x0000000d0a0a7221 */ /* 0x008fc80000000000 */
[----:B----4-:R-:W-:-:S04]  /*1a80*/  FADD R10, R10, R15 ;  /* 0x0000000f0a0a7221 */ /* 0x010fc80000000000 */
[----:B-----5:R-:W-:Y:S01]  /*1a90*/  FADD R10, R10, R7 ;  /* 0x000000070a0a7221 */ /* 0x020fe20000000000 */
[----:B------:R-:W-:-:S03]  /*1aa0*/  IADD3 R4, P1, PT, R2, 0x2000, RZ ;  /* 0x0000200002047810 */ /* 0x000fc60007f3e0ff */
[----:B------:R-:W-:Y:S01]  /*1ab0*/  FADD R10, R10, R17 ;  /* 0x000000110a0a7221 */ /* 0x000fe20000000000 */
[----:B------:R-:W-:-:S03]  /*1ac0*/  IADD3.X R5, PT, PT, RZ, R3, RZ, P1, !PT ;  /* 0x00000003ff057210 */ /* 0x000fc60000ffe4ff */
[----:B------:R-:W-:Y:S01]  /*1ad0*/  FADD R10, R10, R19 ;  /* 0x000000130a0a7221 */ /* 0x000fe20000000000 */
[----:B-1----:R-:W-:Y:S02]  /*1ae0*/  MOV R2, R4 ;  /* 0x0000000400027202 */ /* 0x002fe40000000f00 */
[----:B------:R-:W-:Y:S01]  /*1af0*/  MOV R3, R5 ;  /* 0x0000000500037202 */ /* 0x000fe20000000f00 */
[----:B------:R-:W-:-:S07]  /*1b00*/  FADD R21, R10, R23 ;  /* 0x000000170a157221 */ /* 0x000fce0000000000 */
.L_x_29:
[----:B------:R-:W-:Y:S05]  /*1b10*/  BSYNC.RECONVERGENT B2 ;  /* 0x0000000000027941 */ /* 0x000fea0003800200 */
.L_x_28:
[----:B------:R-:W-:-:S13]  /*1b20*/  ISETP.LT.OR P0, PT, R8, R9, P0 ;  /* 0x000000090800720c */ /* 0x000fda0000701670 */
[----:B------:R-:W-:Y:S05]  /*1b30*/  @!P0 BRA `(.L_x_21) ;  /* 0x0000000000288947 */ /* 0x000fea0003800000 */
[----:B------:R-:W0:Y:S01]  /*1b40*/  LDC.64 R4, c[0x0][0x380] ;  /* 0x0000e000ff047b82 */ /* 0x000e220000000a00 */
[----:B------:R-:W2:Y:S04]  /*1b50*/  LDG.E.CONSTANT R6, desc[UR6][R2.64+-0x400] ;  /* 0xfffc000602067981 */ /* 0x000ea8000c1e9900 */
[----:B------:R-:W3:Y:S04]  /*1b60*/  LDG.E.CONSTANT R7, desc[UR6][R2.64] ;  /* 0x0000000602077981 */ /* 0x000ee8000c1e9900 */
[----:B------:R-:W4:Y:S01]  /*1b70*/  LDG.E.CONSTANT R9, desc[UR6][R2.64+0x400] ;  /* 0x0004000602097981 */ /* 0x000f22000c1e9900 */
[----:B0-----:R-:W-:-:S06]  /*1b80*/  IMAD.WIDE.U32 R4, R11, 0x4, R4 ;  /* 0x000000040b047825 */ /* 0x001fcc00078e0004 */
[----:B------:R-:W5:Y:S02]  /*1b90*/  LDG.E.CONSTANT R4, desc[UR6][R4.64] ;  /* 0x0000000604047981 */ /* 0x000f64000c1e9900 */
[----:B-----5:R-:W-:-:S04]  /*1ba0*/  FADD R21, R21, R4 ;  /* 0x0000000415157221 */ /* 0x020fc80000000000 */
[----:B--2---:R-:W-:-:S04]  /*1bb0*/  FADD R6, R21, R6 ;  /* 0x0000000615067221 */ /* 0x004fc80000000000 */
[----:B---3--:R-:W-:-:S04]  /*1bc0*/  FADD R6, R6, R7 ;  /* 0x0000000706067221 */ /* 0x008fc80000000000 */
[----:B----4-:R-:W-:-:S07]  /*1bd0*/  FADD R21, R6, R9 ;  /* 0x0000000906157221 */ /* 0x010fce0000000000 */
.L_x_21:
[----:B------:R-:W-:Y:S05]  /*1be0*/  BSYNC.RECONVERGENT B1 ;  /* 0x0000000000017941 */ /* 0x000fea0003800200 */
.L_x_19:
[----:B------:R-:W0:Y:S01]  /*1bf0*/  S2R R6, SR_LANEID ;  /* 0x0000000000067919 */ /* 0x000e220000000000 */
[----:B------:R-:W1:Y:S01]  /*1c00*/  SHFL.DOWN PT, R2, R21, 0x1, 0x1f ;  /* 0x08201f0015027f89 */ /* 0x000e6200000e0000 */
[C---:B0-----:R-:W-:Y:S02]  /*1c10*/  ISETP.GT.AND P0, PT, R6.reuse, 0x1e, PT ;  /* 0x0000001e0600780c */ /* 0x041fe40003f04270 */
[----:B------:R-:W-:-:S11]  /*1c20*/  ISETP.NE.AND P1, PT, R6, RZ, PT ;  /* 0x000000ff0600720c */ /* 0x000fd60003f25270 */
[----:B-1----:R-:W-:Y:S01]  /*1c30*/  @!P0 FADD R21, R2, R21 ;  /* 0x0000001502158221 */ /* 0x002fe20000000000 */
[----:B------:R-:W-:Y:S01]  /*1c40*/  ISETP.GT.AND P0, PT, R6, 0x1d, PT ;  /* 0x0000001d0600780c */ /* 0x000fe20003f04270 */
[----:B------:R-:W0:Y:S01]  /*1c50*/  @!P1 S2R R5, SR_CgaCtaId ;  /* 0x0000000000059919 */ /* 0x000e220000008800 */
[----:B------:R-:W-:Y:S02]  /*1c60*/  @!P1 MOV R4, 0x400 ;  /* 0x0000040000049802 */ /* 0x000fe40000000f00 */
[----:B------:R-:W-:Y:S01]  /*1c70*/  @!P1 SHF.R.U32.HI R3, RZ, 0x3, R0 ;  /* 0x00000003ff039819 */ /* 0x000fe20000011600 */
[----:B------:R-:W1:Y:S03]  /*1c80*/  SHFL.DOWN PT, R2, R21, 0x2, 0x1f ;  /* 0x08401f0015027f89 */ /* 0x000e6600000e0000 */
[----:B------:R-:W-:-:S05]  /*1c90*/  @!P1 LOP3.LUT R3, R3, 0x7c, RZ, 0xc0, !PT ;  /* 0x0000007c03039812 */ /* 0x000fca00078ec0ff */
[----:B-1----:R-:W-:Y:S01]  /*1ca0*/  @!P0 FADD R21, R21, R2 ;  /* 0x0000000215158221 */ /* 0x002fe20000000000 */
[----:B------:R-:W-:Y:S02]  /*1cb0*/  ISETP.GT.AND P0, PT, R6, 0x1b, PT ;  /* 0x0000001b0600780c */ /* 0x000fe40003f04270 */
[----:B0-----:R-:W-:Y:S02]  /*1cc0*/  @!P1 LEA R4, R5, R4, 0x18 ;  /* 0x0000000405049211 */ /* 0x001fe400078ec0ff */
[----:B------:R-:W0:Y:S02]  /*1cd0*/  SHFL.DOWN PT, R2, R21, 0x4, 0x1f ;  /* 0x08801f0015027f89 */ /* 0x000e2400000e0000 */
[----:B------:R-:W-:-:S07]  /*1ce0*/  @!P1 IADD3 R3, PT, PT, R3, R4, RZ ;  /* 0x0000000403039210 */ /* 0x000fce0007ffe0ff */
        /* <DEDUP_REMOVED lines=12> */
[----:B------:R-:W0:Y:S01]  /*1db0*/  S2UR UR5, SR_CgaCtaId ;  /* 0x00000000000579c3 */ /* 0x000e220000008800 */
[----:B------:R-:W-:Y:S02]  /*1dc0*/  UMOV UR4, 0x400 ;  /* 0x0000040000047882 */ /* 0x000fe40000000000 */
[----:B0-----:R-:W-:-:S09]  /*1dd0*/  ULEA UR4, UR5, UR4, 0x18 ;  /* 0x0000000405047291 */ /* 0x001fd2000f8ec0ff */
[----:B---3--:R-:W0:Y:S04]  /*1de0*/  LDS R3, [UR4+0xc] ;  /* 0x00000c04ff037984 */ /* 0x008e280008000800 */
        /* <DEDUP_REMOVED lines=10> */
.L_x_2:
        /* <DEDUP_REMOVED lines=12> */
.L_x_32:
[----:B------:R-:W-:Y:S05]  /*1f50*/  BSYNC.RECONVERGENT B1 ;  /* 0x0000000000017941 */ /* 0x000fea0003800200 */
.L_x_31:
[----:B------:R-:W-:Y:S01]  /*1f60*/  ISETP.GE.AND P0, PT, R11, R20, PT ;  /* 0x000000140b00720c */ /* 0x000fe20003f06270 */
[----:B------:R-:W-:-:S12]  /*1f70*/  BSSY.RECONVERGENT B1, `(.L_x_33) ;  /* 0x0000074000017945 */ /* 0x000fd80003800200 */
[----:B------:R-:W-:Y:S05]  /*1f80*/  @P0 BRA `(.L_x_34) ;  /* 0x0000000400c80947 */ /* 0x000fea0003800000 */
[----:B0-----:R-:W-:Y:S01]  /*1f90*/  LOP3.LUT R3, RZ, R11, RZ, 0x33, !PT ;  /* 0x0000000bff037212 */ /* 0x001fe200078e33ff */
[----:B------:R-:W-:Y:S04]  /*1fa0*/  BSSY.RECONVERGENT B2, `(.L_x_35) ;  /* 0x0000015000027945 */ /* 0x000fe80003800200 */
[----:B------:R-:W-:-:S05]  /*1fb0*/  IMAD.IADD R4, R3, 0x1, R20 ;  /* 0x0000000103047824 */ /* 0x000fca00078e0214 */
        /* <DEDUP_REMOVED lines=10> */
.L_x_37:
[----:B------:R-:W-:-:S06]  /*2060*/  MOV R3, R5 ;  /* 0x0000000500037202 */ /* 0x000fcc0000000f00 */
[----:B------:R0:W2:Y:S01]  /*2070*/  LDG.E.CONSTANT R3, desc[UR6][R2.64] ;  /* 0x0000000602037981 */ /* 0x0000a2000c1e9900 */
[----:B------:R-:W-:Y:S02]  /*2080*/  IADD3 R4, PT, PT, R4, 0x1, RZ ;  /* 0x0000000104047810 */ /* 0x000fe40007ffe0ff */
[----:B------:R-:W-:Y:S02]  /*2090*/  IADD3 R11, PT, PT, R11, 0x100, RZ ;  /* 0x000001000b0b7810 */ /* 0x000fe40007ffe0ff */
[----:B------:R-:W-:Y:S02]  /*20a0*/  ISETP.NE.AND P0, PT, R4, RZ, PT ;  /* 0x000000ff0400720c */ /* 0x000fe40003f05270 */
[----:B0-----:R-:W-:-:S04]  /*20b0*/  IADD3 R2, P2, PT, R2, 0x400, RZ ;  /* 0x0000040002027810 */ /* 0x001fc80007f5e0ff */
[----:B------:R-:W-:Y:S01]  /*20c0*/  IADD3.X R5, PT, PT, RZ, R5, RZ, P2, !PT ;  /* 0x00000005ff057210 */ /* 0x000fe200017fe4ff */
[----:B--2--5:R-:W-:-:S06]  /*20d0*/  FADD R0, R3, R0 ;  /* 0x0000000003007221 */ /* 0x024fcc0000000000 */
[----:B------:R-:W-:Y:S05]  /*20e0*/  @P0 BRA `(.L_x_37) ;  /* 0xfffffffc00dc0947 */ /* 0x000fea000383ffff */
.L_x_36:
[----:B------:R-:W-:Y:S05]  /*20f0*/  BSYNC.RECONVERGENT B2 ;  /* 0x0000000000027941 */ /* 0x000fea0003800200 */
.L_x_35:
        /* <DEDUP_REMOVED lines=8> */
.L_x_40:
        /* <DEDUP_REMOVED lines=9> */
[----:B------:R-:W-:-:S03]  /*2210*/  VIADD R3, R11, 0x800 ;  /* 0x000008000b037836 */ /* 0x000fc60000000000 */
[----:B------:R-:W4:Y:S01]  /*2220*/  LDG.E.CONSTANT R15, desc[UR6][R4.64+0x400] ;  /* 0x00040006040f7981 */ /* 0x000f22000c1e9900 */
        /* <DEDUP_REMOVED lines=32> */
.L_x_39:
[----:B------:R-:W-:Y:S05]  /*2430*/  BSYNC.RECONVERGENT B2 ;  /* 0x0000000000027941 */ /* 0x000fea0003800200 */
.L_x_38:
[----:B------:R-:W-:Y:S01]  /*2440*/  IADD3 R2, PT, PT, -R11, R20, RZ ;  /* 0x000000140b027210 */ /* 0x000fe20007ffe1ff */
[----:B------:R-:W-:Y:S03]  /*2450*/  BSSY.RECONVERGENT B2, `(.L_x_41) ;  /* 0x0000019000027945 */ /* 0x000fe60003800200 */
[----:B------:R-:W-:-:S13]  /*2460*/  ISETP.GT.AND P1, PT, R2, 0x400, PT ;  /* 0x000004000200780c */ /* 0x000fda0003f24270 */
[----:B------:R-:W-:Y:S05]  /*2470*/  @!P1 BRA `(.L_x_42) ;  /* 0x0000000000589947 */ /* 0x000fea0003800000 */
        /* <DEDUP_REMOVED lines=22> */
.L_x_42:
[----:B------:R-:W-:Y:S05]  /*25e0*/  BSYNC.RECONVERGENT B2 ;  /* 0x0000000000027941 */ /* 0x000fea0003800200 */
.L_x_41:
        /* <DEDUP_REMOVED lines=12> */
.L_x_34:
[----:B------:R-:W-:Y:S05]  /*26b0*/  BSYNC.RECONVERGENT B1 ;  /* 0x0000000000017941 */ /* 0x000fea0003800200 */
.L_x_33:
        /* <DEDUP_REMOVED lines=35> */
[----:B--2---:R-:W0:Y:S04]  /*28f0*/  LDS R3, [UR4+0xc] ;  /* 0x00000c04ff037984 */ /* 0x004e280008000800 */
        /* <DEDUP_REMOVED lines=10> */
.L_x_43:
[----:B0-----:R-:W0:Y:S01]  /*29a0*/  S2R R2, SR_LANEID ;  /* 0x0000000000027919 */ /* 0x001e220000000000 */
[----:B------:R-:W-:-:S04]  /*29b0*/  LOP3.LUT R0, R9, 0x3e0, RZ, 0xc0, !PT ;  /* 0x000003e009007812 */ /* 0x000fc800078ec0ff */
[----:B------:R-:W-:Y:S02]  /*29c0*/  IADD3 R3, PT, PT, R0, 0x20, RZ ;  /* 0x0000002000037810 */ /* 0x000fe40007ffe0ff */
[----:B------:R-:W-:Y:S02]  /*29d0*/  LOP3.LUT R7, RZ, R0, RZ, 0x33, !PT ;  /* 0x00000000ff077212 */ /* 0x000fe400078e33ff */
[-C--:B------:R-:W-:Y:S02]  /*29e0*/  ISETP.GT.AND P0, PT, R3, R20.reuse, PT ;  /* 0x000000140300720c */ /* 0x080fe40003f04270 */
[----:B------:R-:W-:-:S04]  /*29f0*/  IADD3 R7, PT, PT, R7, R20, RZ ;  /* 0x0000001407077210 */ /* 0x000fc80007ffe0ff */
[----:B------:R-:W-:-:S05]  /*2a00*/  SEL R4, R7, 0x1f, P0 ;  /* 0x0000001f07047807 */ /* 0x000fca0000000000 */
[----:B------:R-:W1:Y:S01]  /*2a10*/  SHFL.DOWN PT, R0, R5, 0x1, R4 ;  /* 0x0820000005007989 */ /* 0x000e6200000e0004 */
[C---:B0-----:R-:W-:Y:S01]  /*2a20*/  ISETP.GE.AND P0, PT, R2.reuse, R4, PT ;  /* 0x000000040200720c */ /* 0x041fe20003f06270 */
[C---:B------:R-:W-:Y:S01]  /*2a30*/  VIADD R3, R2.reuse, 0x2 ;  /* 0x0000000202037836 */ /* 0x040fe20000000000 */
[----:B------:R-:W-:-:S11]  /*2a40*/  ISETP.NE.AND P1, PT, R2, RZ, PT ;  /* 0x000000ff0200720c */ /* 0x000fd60003f25270 */
[----:B-1----:R-:W-:Y:S01]  /*2a50*/  @!P0 FADD R5, R0, R5 ;  /* 0x0000000500058221 */ /* 0x002fe20000000000 */
[-C--:B------:R-:W-:Y:S01]  /*2a60*/  ISETP.GT.AND P0, PT, R3, R4.reuse, PT ;  /* 0x000000040300720c */ /* 0x080fe20003f04270 */
[----:B------:R-:W0:Y:S01]  /*2a70*/  @!P1 S2R R6, SR_CgaCtaId ;  /* 0x0000000000069919 */ /* 0x000e220000008800 */
[----:B------:R-:W-:Y:S02]  /*2a80*/  IADD3 R3, PT, PT, R2, 0x4, RZ ;  /* 0x0000000402037810 */ /* 0x000fe40007ffe0ff */
[----:B------:R-:W1:Y:S09]  /*2a90*/  SHFL.DOWN PT, R0, R5, 0x2, R4 ;  /* 0x0840000005007989 */ /* 0x000e7200000e0004 */
[----:B-1----:R-:W-:Y:S01]  /*2aa0*/  @!P0 FADD R5, R5, R0 ;  /* 0x0000000005058221 */ /* 0x002fe20000000000 */
[----:B------:R-:W-:-:S02]  /*2ab0*/  ISETP.GT.AND P0, PT, R3, R4, PT ;  /* 0x000000040300720c */ /* 0x000fc40003f04270 */
[----:B------:R-:W-:Y:S02]  /*2ac0*/  IADD3 R3, PT, PT, R2, 0x8, RZ ;  /* 0x0000000802037810 */ /* 0x000fe40007ffe0ff */
[----:B------:R-:W1:Y:S09]  /*2ad0*/  SHFL.DOWN PT, R0, R5, 0x4, R4 ;  /* 0x0880000005007989 */ /* 0x000e7200000e0004 */
[----:B-1----:R-:W-:Y:S01]  /*2ae0*/  @!P0 FADD R5, R5, R0 ;  /* 0x0000000005058221 */ /* 0x002fe20000000000 */
[----:B------:R-:W-:-:S02]  /*2af0*/  ISETP.GT.AND P0, PT, R3, R4, PT ;  /* 0x000000040300720c */ /* 0x000fc40003f04270 */
[----:B------:R-:W-:Y:S02]  /*2b00*/  IADD3 R3, PT, PT, R2, 0x10, RZ ;  /* 0x0000001002037810 */ /* 0x000fe40007ffe0ff */
[----:B------:R-:W1:Y:S01]  /*2b10*/  SHFL.DOWN PT, R0, R5, 0x8, R4 ;  /* 0x0900000005007989 */ /* 0x000e6200000e0004 */
[----:B------:R-:W-:-:S04]  /*2b20*/  @!P1 SHF.R.U32.HI R2, RZ, 0x3, R9 ;  /* 0x00000003ff029819 */ /* 0x000fc80000011609 */
[----:B------:R-:W-:-:S04]  /*2b30*/  @!P1 LOP3.LUT R2, R2, 0x7c, RZ, 0xc0, !PT ;  /* 0x0000007c02029812 */ /* 0x000fc800078ec0ff */
[----:B-1----:R-:W-:Y:S01]  /*2b40*/  @!P0 FADD R5, R5, R0 ;  /* 0x0000000005058221 */ /* 0x002fe20000000000 */
[----:B------:R-:W-:Y:S02]  /*2b50*/  ISETP.GT.AND P0, PT, R3, R4, PT ;  /* 0x000000040300720c */ /* 0x000fe40003f04270 */
[----:B------:R-:W-:Y:S02]  /*2b60*/  @!P1 MOV R3, 0x400 ;  /* 0x0000040000039802 */ /* 0x000fe40000000f00 */
[----:B------:R-:W1:Y:S02]  /*2b70*/  SHFL.DOWN PT, R0, R5, 0x10, R4 ;  /* 0x0a00000005007989 */ /* 0x000e6400000e0004 */
[----:B0-----:R-:W-:-:S04]  /*2b80*/  @!P1 LEA R3, R6, R3, 0x18 ;  /* 0x0000000306039211 */ /* 0x001fc800078ec0ff */
[----:B------:R-:W-:-:S03]  /*2b90*/  @!P1 IADD3 R3, PT, PT, R2, R3, RZ ;  /* 0x0000000302039210 */ /* 0x000fc60007ffe0ff */
[----:B-1----:R-:W-:Y:S01]  /*2ba0*/  @!P0 FADD R5, R5, R0 ;  /* 0x0000000005058221 */ /* 0x002fe20000000000 */
        /* <DEDUP_REMOVED lines=12> */
[----:B-1----:R-:W0:Y:S04]  /*2c70*/  LDS R3, [UR4+0xc] ;  /* 0x00000c04ff037984 */ /* 0x002e280008000800 */
        /* <DEDUP_REMOVED lines=13> */
.L_x_30:
[----:B------:R-:W0:Y:S01]  /*2d50*/  S2R R8, SR_TID.X ;  /* 0x0000000000087919 */ /* 0x000e220000002100 */
[----:B------:R-:W0:Y:S02]  /*2d60*/  LDC.64 R2, c[0x0][0x380] ;  /* 0x0000e000ff027b82 */ /* 0x000e240000000a00 */
[----:B0-----:R-:W-:-:S05]  /*2d70*/  IMAD.WIDE.U32 R2, R8, 0x4, R2 ;  /* 0x0000000408027825 */ /* 0x001fca00078e0002 */
[----:B------:R-:W2:Y:S04]  /*2d80*/  LDG.E.CONSTANT R19, desc[UR6][R2.64] ;  /* 0x0000000602137981 */ /* 0x000ea8000c1e9900 */
[----:B------:R-:W2:Y:S04]  /*2d90*/  LDG.E.CONSTANT R0, desc[UR6][R2.64+0x400] ;  /* 0x0004000602007981 */ /* 0x000ea8000c1e9900 */
[----:B------:R-:W3:Y:S04]  /*2da0*/  LDG.E.CONSTANT R4, desc[UR6][R2.64+0x800] ;  /* 0x0008000602047981 */ /* 0x000ee8000c1e9900 */
[----:B------:R-:W3:Y:S04]  /*2db0*/  LDG.E.CONSTANT R5, desc[UR6][R2.64+0xc00] ;  /* 0x000c000602057981 */ /* 0x000ee8000c1e9900 */
[----:B------:R-:W4:Y:S04]  /*2dc0*/  LDG.E.CONSTANT R6, desc[UR6][R2.64+0x1000] ;  /* 0x0010000602067981 */ /* 0x000f28000c1e9900 */
[----:B------:R-:W4:Y:S04]  /*2dd0*/  LDG.E.CONSTANT R7, desc[UR6][R2.64+0x1400] ;  /* 0x0014000602077981 */ /* 0x000f28000c1e9900 */
[----:B------:R-:W5:Y:S04]  /*2de0*/  LDG.E.CONSTANT R9, desc[UR6][R2.64+0x1800] ;  /* 0x0018000602097981 */ /* 0x000f68000c1e9900 */
        /* <DEDUP_REMOVED lines=8> */
[----:B------:R-:W5:Y:S01]  /*2e70*/  LDG.E.CONSTANT R18, desc[UR6][R2.64+0x3c00] ;  /* 0x003c000602127981 */ /* 0x000f62000c1e9900 */
[----:B------:R-:W-:Y:S01]  /*2e80*/  ISETP.GE.U32.AND P0, PT, R20, 0x2000, PT ;  /* 0x000020001400780c */ /* 0x000fe20003f06070 */
[----:B--2---:R-:W-:Y:S01]  /*2e90*/  FADD R0, R19, R0 ;  /* 0x0000000013007221 */ /* 0x004fe20000000000 */
[----:B---3--:R-:W-:-:S04]  /*2ea0*/  FADD R5, R4, R5 ;  /* 0x0000000504057221 */ /* 0x008fc80000000000 */
[----:B------:R-:W-:Y:S01]  /*2eb0*/  FADD R0, R0, R5 ;  /* 0x0000000500007221 */ /* 0x000fe20000000000 */
[----:B----4-:R-:W-:Y:S01]  /*2ec0*/  FADD R6, R6, R7 ;  /* 0x0000000706067221 */ /* 0x010fe20000000000 */
[----:B-----5:R-:W-:-:S04]  /*2ed0*/  FADD R9, R9, R10 ;  /* 0x0000000a09097221 */ /* 0x020fc80000000000 */
[----:B------:R-:W-:Y:S01]  /*2ee0*/  FADD R9, R6, R9 ;  /* 0x0000000906097221 */ /* 0x000fe20000000000 */
[----:B------:R-:W-:-:S03]  /*2ef0*/  FADD R11, R11, R12 ;  /* 0x0000000c0b0b7221 */ /* 0x000fc60000000000 */
[----:B------:R-:W-:Y:S01]  /*2f00*/  FADD R0, R0, R9 ;  /* 0x0000000900007221 */ /* 0x000fe20000000000 */
[----:B------:R-:W-:-:S04]  /*2f10*/  FADD R14, R13, R14 ;  /* 0x0000000e0d0e7221 */ /* 0x000fc80000000000 */
[----:B------:R-:W-:Y:S01]  /*2f20*/  FADD R11, R11, R14 ;  /* 0x0000000e0b0b7221 */ /* 0x000fe20000000000 */
[----:B------:R-:W-:Y:S01]  /*2f30*/  FADD R15, R15, R16 ;  /* 0x000000100f0f7221 */ /* 0x000fe20000000000 */
[----:B------:R-:W-:-:S04]  /*2f40*/  FADD R18, R17, R18 ;  /* 0x0000001211127221 */ /* 0x000fc80000000000 */
[----:B------:R-:W-:-:S04]  /*2f50*/  FADD R18, R15, R18 ;  /* 0x000000120f127221 */ /* 0x000fc80000000000 */
[----:B------:R-:W-:Y:S01]  /*2f60*/  FADD R5, R11, R18 ;  /* 0x000000120b057221 */ /* 0x000fe20000000000 */
[----:B------:R-:W-:-:S03]  /*2f70*/  HFMA2 R11, -RZ, RZ, 0, 0.00048828125 ;  /* 0x00001000ff0b7431 */ /* 0x000fc600000001ff */
[----:B------:R-:W-:Y:S01]  /*2f80*/  FADD R0, R0, R5 ;  /* 0x0000000500007221 */ /* 0x000fe20000000000 */
[----:B------:R-:W-:Y:S06]  /*2f90*/  @!P0 BRA `(.L_x_44) ;  /* 0x0000000000ac8947 */ /* 0x000fec0003800000 */
[----:B------:R-:W0:Y:S01]  /*2fa0*/  LDC R7, c[0x0][0x390] ;  /* 0x0000e400ff077b82 */ /* 0x000e220000000800 */
[----:B------:R-:W-:Y:S02]  /*2fb0*/  IADD3 R6, PT, PT, R20, -0x1000, RZ ;  /* 0xfffff00014067810 */ /* 0x000fe40007ffe0ff */
[----:B------:R-:W-:-:S07]  /*2fc0*/  MOV R11, 0x1000 ;  /* 0x00001000000b7802 */ /* 0x000fce0000000f00 */
.L_x_46:
[----:B------:R-:W-:-:S05]  /*2fd0*/  IMAD.WIDE R4, R11, 0x4, R2 ;  /* 0x000000040b047825 */ /* 0x000fca00078e0202 */
[----:B------:R-:W2:Y:S04]  /*2fe0*/  LDG.E.CONSTANT R20, desc[UR6][R4.64+0x400] ;  /* 0x0004000604147981 */ /* 0x000ea8000c1e9900 */
[----:B------:R-:W2:Y:S04]  /*2ff0*/  LDG.E.CONSTANT R21, desc[UR6][R4.64+0x800] ;  /* 0x0008000604157981 */ /* 0x000ea8000c1e9900 */
        /* <DEDUP_REMOVED lines=13> */
[----:B------:R1:W5:Y:S01]  /*30d0*/  LDG.E.CONSTANT R18, desc[UR6][R4.64+0x3c00] ;  /* 0x003c000604127981 */ /* 0x000362000c1e9900 */
[----:B--2---:R-:W-:Y:S01]  /*30e0*/  FADD R21, R20, R21 ;  /* 0x0000001514157221 */ /* 0x004fe20000000000 */
[----:B0-----:R-:W-:-:S05]  /*30f0*/  MOV R20, R7 ;  /* 0x0000000700147202 */ /* 0x001fca0000000f00 */
[----:B-1----:R-:W-:Y:S02]  /*3100*/  IMAD.IADD R4, R20, 0x1, -R11 ;  /* 0x0000000114047824 */ /* 0x002fe400078e0a0b */
[----:B---3--:R-:W-:-:S03]  /*3110*/  FADD R0, R19, R0 ;  /* 0x0000000013007221 */ /* 0x008fc60000000000 */
[----:B------:R-:W-:Y:S01]  /*3120*/  ISETP.GE.AND P0, PT, R4, 0x1000, PT ;  /* 0x000010000400780c */ /* 0x000fe20003f06270 */
[----:B----4-:R-:W-:Y:S01]  /*3130*/  FADD R22, R22, R23 ;  /* 0x0000001716167221 */ /* 0x010fe20000000000 */
[----:B------:R-:W-:Y:S01]  /*3140*/  FADD R0, R0, R21 ;  /* 0x0000001500007221 */ /* 0x000fe20000000000 */
[----:B-----5:R-:W-:-:S04]  /*3150*/  FADD R25, R24, R25 ;  /* 0x0000001918197221 */ /* 0x020fc80000000000 */
[----:B------:R-:W-:Y:S01]  /*3160*/  FADD R25, R22, R25 ;  /* 0x0000001916197221 */ /* 0x000fe20000000000 */
[----:B------:R-:W-:Y:S01]  /*3170*/  FADD R16, R16, R17 ;  /* 0x0000001110107221 */ /* 0x000fe20000000000 */
[----:B------:R-:W-:-:S04]  /*3180*/  FADD R15, R15, R10 ;  /* 0x0000000a0f0f7221 */ /* 0x000fc80000000000 */
[----:B------:R-:W-:Y:S01]  /*3190*/  FADD R15, R16, R15 ;  /* 0x0000000f100f7221 */ /* 0x000fe20000000000 */
[----:B------:R-:W-:Y:S01]  /*31a0*/  FADD R9, R14, R9 ;  /* 0x000000090e097221 */ /* 0x000fe20000000000 */
[----:B------:R-:W-:-:S04]  /*31b0*/  FADD R12, R13, R12 ;  /* 0x0000000c0d0c7221 */ /* 0x000fc80000000000 */
[----:B------:R-:W-:Y:S01]  /*31c0*/  FADD R12, R9, R12 ;  /* 0x0000000c090c7221 */ /* 0x000fe20000000000 */
[----:B------:R-:W-:-:S03]  /*31d0*/  FADD R0, R0, R25 ;  /* 0x0000001900007221 */ /* 0x000fc60000000000 */
[----:B------:R-:W-:-:S04]  /*31e0*/  FADD R15, R15, R12 ;  /* 0x0000000c0f0f7221 */ /* 0x000fc80000000000 */
[----:B------:R-:W-:-:S04]  /*31f0*/  FADD R15, R0, R15 ;  /* 0x0000000f000f7221 */ /* 0x000fc80000000000 */
[----:B------:R-:W-:Y:S01]  /*3200*/  FADD R0, R18, R15 ;  /* 0x0000000f12007221 */ /* 0x000fe20000000000 */
[----:B------:R-:W-:Y:S06]  /*3210*/  @!P0 BRA `(.L_x_45) ;  /* 0x0000000800308947 */ /* 0x000fec0003800000 */
[----:B------:R-:W-:-:S04]  /*3220*/  IADD3 R11, PT, PT, R11, 0x1000, RZ ;  /* 0x000010000b0b7810 */ /* 0x000fc80007ffe0ff */
[----:B------:R-:W-:-:S13]  /*3230*/  ISETP.GT.AND P0, PT, R11, R6, PT ;  /* 0x000000060b00720c */ /* 0x000fda0003f04270 */
[----:B------:R-:W-:Y:S05]  /*3240*/  @!P0 BRA `(.L_x_46) ;  /* 0xfffffffc00608947 */ /* 0x000fea000383ffff */
.L_x_44:
[----:B------:R-:W-:-:S13]  /*3250*/  ISETP.GE.AND P0, PT, R11, R20, PT ;  /* 0x000000140b00720c */ /* 0x000fda0003f06270 */
[----:B------:R-:W-:Y:S05]  /*3260*/  @P0 BRA `(.L_x_45) ;  /* 0x00000008001c0947 */ /* 0x000fea0003800000 */
[----:B------:R-:W-:Y:S01]  /*3270*/  IADD3 R9, PT, PT, -R11, R20, RZ ;  /* 0x000000140b097210 */ /* 0x000fe20007ffe1ff */
[----:B------:R-:W-:Y:S03]  /*3280*/  BSSY.RECONVERGENT B1, `(.L_x_45) ;  /* 0x0000085000017945 */ /* 0x000fe60003800200 */
        /* <DEDUP_REMOVED lines=16> */
.L_x_50:
        /* <DEDUP_REMOVED lines=8> */
.L_x_49:
[----:B------:R-:W-:Y:S05]  /*3410*/  BSYNC.RECONVERGENT B2 ;  /* 0x0000000000027941 */ /* 0x000fea0003800200 */
.L_x_48:
[----:B------:R-:W-:Y:S05]  /*3420*/  @!P1 BRA `(.L_x_47) ;  /* 0x0000000400a89947 */ /* 0x000fea0003800000 */
[----:B------:R-:W0:Y:S01]  /*3430*/  LDCU.64 UR4, c[0x0][0x380] ;  /* 0x00007000ff0477ac */ /* 0x000e220008000a00 */
[----:B------:R-:W-:Y:S01]  /*3440*/  IADD3 R5, PT, PT, R9, -R10, RZ ;  /* 0x8000000a09057210 */ /* 0x000fe20007ffe0ff */
[----:B------:R-:W-:Y:S01]  /*3450*/  BSSY.RECONVERGENT B2, `(.L_x_51) ;  /* 0x000003b000027945 */ /* 0x000fe20003800200 */
[CC--:B------:R-:W-:Y:S02]  /*3460*/  IADD3 R3, P0, PT, R10.reuse, R11.reuse, RZ ;  /* 0x0000000b0a037210 */ /* 0x0c0fe40007f1e0ff */
[----:B------:R-:W-:Y:S02]  /*3470*/  ISETP.GT.AND P1, PT, R5, 0xc00, PT ;  /* 0x00000c000500780c */ /* 0x000fe40003f24270 */
[----:B------:R-:W-:Y:S01]  /*3480*/  IADD3 R11, PT, PT, R10, R11, RZ ;  /* 0x0000000b0a0b7210 */ /* 0x000fe20007ffe0ff */
[----:B------:R-:W-:Y:S01]  /*3490*/  IMAD.X R4, RZ, RZ, RZ, P0 ;  /* 0x000000ffff047224 */ /* 0x000fe200000e06ff */
[----:B0-----:R-:W-:-:S04]  /*34a0*/  LEA R2, P0, R3, UR4, 0x2 ;  /* 0x0000000403027c11 */ /* 0x001fc8000f8010ff */
[----:B------:R-:W-:Y:S02]  /*34b0*/  LEA.HI.X R3, R3, UR5, R4, 0x2, P0 ;  /* 0x0000000503037c11 */ /* 0x000fe400080f1404 */
[----:B------:R-:W-:-:S04]  /*34c0*/  IADD3 R2, P0, PT, R2, 0x800, RZ ;  /* 0x0000080002027810 */ /* 0x000fc80007f1e0ff */
[----:B------:R-:W-:Y:S02]  /*34d0*/  IADD3.X R3, PT, PT, RZ, R3, RZ, P0, !PT ;  /* 0x00000003ff037210 */ /* 0x000fe400007fe4ff */
[----:B------:R-:W-:Y:S01]  /*34e0*/  PLOP3.LUT P0, PT, PT, PT, PT, 0x80, 0x8 ;  /* 0x000000000008781c */ /* 0x000fe20003f0f070 */
[----:B------:R-:W-:-:S12]  /*34f0*/  @!P1 BRA `(.L_x_52) ;  /* 0x0000000000c09947 */ /* 0x000fd80003800000 */
[----:B------:R-:W-:Y:S02]  /*3500*/  PLOP3.LUT P0, PT, PT, PT, PT, 0x8, 0x80 ;  /* 0x000000000080781c */ /* 0x000fe40003f0e170 */
[----:B------:R-:W-:-:S11]  /*3510*/  IADD3 R13, PT, PT, R9, -0xc00, RZ ;  /* 0xfffff400090d7810 */ /* 0x000fd60007ffe0ff */
.L_x_53:
[----:B------:R-:W0:Y:S01]  /*3520*/  LDC.64 R4, c[0x0][0x380] ;  /* 0x0000e000ff047b82 */ /* 0x000e220000000a00 */
[----:B------:R-:W2:Y:S01]  /*3530*/  LDG.E.CONSTANT R12, desc[UR6][R2.64+-0x400] ;  /* 0xfffc0006020c7981 */ /* 0x000ea2000c1e9900 */
[----:B------:R-:W-:-:S03]  /*3540*/  IADD3 R25, PT, PT, R11, 0x400, RZ ;  /* 0x000004000b197810 */ /* 0x000fc60007ffe0ff */
[----:B------:R-:W3:Y:S04]  /*3550*/  LDG.E.CONSTANT R20, desc[UR6][R2.64] ;  /* 0x0000000602147981 */ /* 0x000ee8000c1e9900 */
[----:B------:R-:W4:Y:S01]  /*3560*/  LDG.E.CONSTANT R19, desc[UR6][R2.64+0x400] ;  /* 0x0004000602137981 */ /* 0x000f22000c1e9900 */
[----:B------:R-:W-:-:S03]  /*3570*/  IADD3 R7, PT, PT, R11, 0x800, RZ ;  /* 0x000008000b077810 */ /* 0x000fc60007ffe0ff */
[----:B------:R-:W5:Y:S04]  /*3580*/  LDG.E.CONSTANT R17, desc[UR6][R2.64+0xc00] ;  /* 0x000c000602117981 */ /* 0x000f68000c1e9900 */
[----:B------:R-:W5:Y:S01]  /*3590*/  LDG.E.CONSTANT R16, desc[UR6][R2.64+0x1000] ;  /* 0x0010000602107981 */ /* 0x000f62000c1e9900 */
[----:B------:R-:W-:-:S03]  /*35a0*/  IADD3 R23, PT, PT, R11, 0xc00, RZ ;  /* 0x00000c000b177810 */ /* 0x000fc60007ffe0ff */
[----:B------:R-:W5:Y:S01]  /*35b0*/  LDG.E.CONSTANT R22, desc[UR6][R2.64+0x1c00] ;  /* 0x001c000602167981 */ /* 0x000f62000c1e9900 */
[----:B0-----:R-:W-:-:S03]  /*35c0*/  IMAD.WIDE.U32 R14, R11, 0x4, R4 ;  /* 0x000000040b0e7825 */ /* 0x001fc600078e0004 */
[----:B------:R-:W5:Y:S04]  /*35d0*/  LDG.E.CONSTANT R21, desc[UR6][R2.64+0x2000] ;  /* 0x0020000602157981 */ /* 0x000f68000c1e9900 */
[----:B------:R-:W5:Y:S04]  /*35e0*/  LDG.E.CONSTANT R26, desc[UR6][R2.64+0x3000] ;  /* 0x00300006021a7981 */ /* 0x000f68000c1e9900 */
[----:B------:R-:W2:Y:S01]  /*35f0*/  LDG.E.CONSTANT R15, desc[UR6][R14.64] ;  /* 0x000000060e0f7981 */ /* 0x000ea2000c1e9900 */
[----:B------:R-:W-:-:S05]  /*3600*/  IMAD.WIDE.U32 R24, R25, 0x4, R4 ;  /* 0x0000000419187825 */ /* 0x000fca00078e0004 */
[----:B------:R-:W5:Y:S01]  /*3610*/  LDG.E.CONSTANT R18, desc[UR6][R24.64] ;  /* 0x0000000618127981 */ /* 0x000f62000c1e9900 */
[----:B------:R-:W-:-:S03]  /*3620*/  IMAD.WIDE.U32 R6, R7, 0x4, R4 ;  /* 0x0000000407067825 */ /* 0x000fc600078e0004 */
        /* <DEDUP_REMOVED lines=8> */
[----:B------:R-:W-:Y:S01]  /*36b0*/  ISETP.GE.AND P1, PT, R10, R13, PT ;  /* 0x0000000d0a00720c */ /* 0x000fe20003f26270 */
[----:B------:R-:W-:Y:S01]  /*36c0*/  VIADD R11, R11, 0x1000 ;  /* 0x000010000b0b7836 */ /* 0x000fe20000000000 */
[----:B0-----:R-:W-:-:S04]  /*36d0*/  IADD3 R2, P2, PT, R2, 0x4000, RZ ;  /* 0x0000400002027810 */ /* 0x001fc80007f5e0ff */
        /* <DEDUP_REMOVED lines=18> */
.L_x_52:
[----:B------:R-:W-:Y:S05]  /*3800*/  BSYNC.RECONVERGENT B2 ;  /* 0x0000000000027941 */ /* 0x000fea0003800200 */
.L_x_51:
[----:B------:R-:W-:Y:S01]  /*3810*/  IADD3 R4, PT, PT, R9, -R10, RZ ;  /* 0x8000000a09047210 */ /* 0x000fe20007ffe0ff */
[----:B------:R-:W-:Y:S03]  /*3820*/  BSSY.RECONVERGENT B2, `(.L_x_54) ;  /* 0x000001e000027945 */ /* 0x000fe60003800200 */
[----:B------:R-:W-:-:S13]  /*3830*/  ISETP.GT.AND P1, PT, R4, 0x400, PT ;  /* 0x000004000400780c */ /* 0x000fda0003f24270 */
[----:B------:R-:W-:Y:S05]  /*3840*/  @!P1 BRA `(.L_x_55) ;  /* 0x00000000006c9947 */ /* 0x000fea0003800000 */
[----:B------:R-:W0:Y:S01]  /*3850*/  LDC.64 R6, c[0x0][0x380] ;  /* 0x0000e000ff067b82 */ /* 0x000e220000000a00 */
[----:B------:R-:W2:Y:S01]  /*3860*/  LDG.E.CONSTANT R13, desc[UR6][R2.64+-0x400] ;  /* 0xfffc0006020d7981 */ /* 0x000ea2000c1e9900 */
[----:B------:R-:W-:-:S03]  /*3870*/  IADD3 R17, PT, PT, R11, 0x400, RZ ;  /* 0x000004000b117810 */ /* 0x000fc60007ffe0ff */
[----:B------:R-:W3:Y:S04]  /*3880*/  LDG.E.CONSTANT R15, desc[UR6][R2.64] ;  /* 0x00000006020f7981 */ /* 0x000ee8000c1e9900 */
[----:B------:R-:W4:Y:S04]  /*3890*/  LDG.E.CONSTANT R19, desc[UR6][R2.64+0xc00] ;  /* 0x000c000602137981 */ /* 0x000f28000c1e9900 */
[----:B------:R-:W5:Y:S04]  /*38a0*/  LDG.E.CONSTANT R21, desc[UR6][R2.64+0x1000] ;  /* 0x0010000602157981 */ /* 0x000f68000c1e9900 */
[----:B------:R-:W5:Y:S01]  /*38b0*/  LDG.E.CONSTANT R23, desc[UR6][R2.64+0x1400] ;  /* 0x0014000602177981 */ /* 0x000f62000c1e9900 */
[----:B0-----:R-:W-:-:S06]  /*38c0*/  IMAD.WIDE.U32 R4, R11, 0x4, R6 ;  /* 0x000000040b047825 */ /* 0x001fcc00078e0006 */
[----:B------:R0:W2:Y:S01]  /*38d0*/  LDG.E.CONSTANT R5, desc[UR6][R4.64] ;  /* 0x0000000604057981 */ /* 0x0000a2000c1e9900 */
[----:B------:R-:W-:-:S03]  /*38e0*/  IMAD.WIDE.U32 R6, R17, 0x4, R6 ;  /* 0x0000000411067825 */ /* 0x000fc600078e0006 */
[----:B------:R1:W4:Y:S04]  /*38f0*/  LDG.E.CONSTANT R17, desc[UR6][R2.64+0x400] ;  /* 0x0004000602117981 */ /* 0x000328000c1e9900 */
[----:B------:R-:W5:Y:S01]  /*3900*/  LDG.E.CONSTANT R7, desc[UR6][R6.64] ;  /* 0x0000000606077981 */ /* 0x000f62000c1e9900 */
[----:B0-----:R-:W-:Y:S02]  /*3910*/  IADD3 R4, P1, PT, R2, 0x2000, RZ ;  /* 0x0000200002047810 */ /* 0x001fe40007f3e0ff */
[----:B------:R-:W-:Y:S02]  /*3920*/  PLOP3.LUT P0, PT, PT, PT, PT, 0x8, 0x80 ;  /* 0x000000000080781c */ /* 0x000fe40003f0e170 */
[----:B------:R-:W-:Y:S02]  /*3930*/  IADD3 R10, PT, PT, R10, 0x800, RZ ;  /* 0x000008000a0a7810 */ /* 0x000fe40007ffe0ff */
[----:B------:R-:W-:-:S02]  /*3940*/  IADD3 R11, PT, PT, R11, 0x800, RZ ;  /* 0x000008000b0b7810 */ /* 0x000fc40007ffe0ff */
[----:B-1----:R-:W-:Y:S01]  /*3950*/  MOV R2, R4 ;  /* 0x0000000400027202 */ /* 0x002fe20000000f00 */
[----:B--2---:R-:W-:-:S04]  /*3960*/  FADD R0, R0, R5 ;  /* 0x0000000500007221 */ /* 0x004fc80000000000 */
[----:B------:R-:W-:-:S04]  /*3970*/  FADD R0, R0, R13 ;  /* 0x0000000d00007221 */ /* 0x000fc80000000000 */
[----:B---3--:R-:W-:-:S04]  /*3980*/  FADD R0, R0, R15 ;  /* 0x0000000f00007221 */ /* 0x008fc80000000000 */
[----:B----4-:R-:W-:-:S04]  /*3990*/  FADD R0, R0, R17 ;  /* 0x0000001100007221 */ /* 0x010fc80000000000 */
[----:B-----5:R-:W-:-:S04]  /*39a0*/  FADD R0, R0, R7 ;  /* 0x0000000700007221 */ /* 0x020fc80000000000 */
[----:B------:R-:W-:Y:S01]  /*39b0*/  FADD R0, R0, R19 ;  /* 0x0000001300007221 */ /* 0x000fe20000000000 */
[----:B------:R-:W-:-:S03]  /*39c0*/  IADD3.X R5, PT, PT, RZ, R3, RZ, P1, !PT ;  /* 0x00000003ff057210 */ /* 0x000fc60000ffe4ff */
[----:B------:R-:W-:Y:S01]  /*39d0*/  FADD R0, R0, R21 ;  /* 0x0000001500007221 */ /* 0x000fe20000000000 */
[----:B------:R-:W-:-:S03]  /*39e0*/  MOV R3, R5 ;  /* 0x0000000500037202 */ /* 0x000fc60000000f00 */
[----:B------:R-:W-:-:S07]  /*39f0*/  FADD R0, R0, R23 ;  /* 0x0000001700007221 */ /* 0x000fce0000000000 */
.L_x_55:
[----:B------:R-:W-:Y:S05]  /*3a00*/  BSYNC.RECONVERGENT B2 ;  /* 0x0000000000027941 */ /* 0x000fea0003800200 */
.L_x_54:
[----:B------:R-:W-:-:S13]  /*3a10*/  ISETP.LT.OR P0, PT, R10, R9, P0 ;  /* 0x000000090a00720c */ /* 0x000fda0000701670 */
[----:B------:R-:W-:Y:S05]  /*3a20*/  @!P0 BRA `(.L_x_47) ;  /* 0x0000000000288947 */ /* 0x000fea0003800000 */
[----:B------:R-:W0:Y:S01]  /*3a30*/  LDC.64 R4, c[0x0][0x380] ;  /* 0x0000e000ff047b82 */ /* 0x000e220000000a00 */
[----:B------:R-:W2:Y:S04]  /*3a40*/  LDG.E.CONSTANT R7, desc[UR6][R2.64+-0x400] ;  /* 0xfffc000602077981 */ /* 0x000ea8000c1e9900 */
[----:B------:R-:W3:Y:S01]  /*3a50*/  LDG.E.CONSTANT R9, desc[UR6][R2.64] ;  /* 0x0000000602097981 */ /* 0x000ee2000c1e9900 */
[----:B0-----:R-:W-:-:S03]  /*3a60*/  IMAD.WIDE.U32 R4, R11, 0x4, R4 ;  /* 0x000000040b047825 */ /* 0x001fc600078e0004 */
[----:B------:R-:W4:Y:S04]  /*3a70*/  LDG.E.CONSTANT R11, desc[UR6][R2.64+0x400] ;  /* 0x00040006020b7981 */ /* 0x000f28000c1e9900 */
[----:B------:R-:W5:Y:S02]  /*3a80*/  LDG.E.CONSTANT R5, desc[UR6][R4.64] ;  /* 0x0000000604057981 */ /* 0x000f64000c1e9900 */
[----:B-----5:R-:W-:-:S04]  /*3a90*/  FADD R0, R0, R5 ;  /* 0x0000000500007221 */ /* 0x020fc80000000000 */
[----:B--2---:R-:W-:-:S04]  /*3aa0*/  FADD R0, R0, R7 ;  /* 0x0000000700007221 */ /* 0x004fc80000000000 */
[----:B---3--:R-:W-:-:S04]  /*3ab0*/  FADD R0, R0, R9 ;  /* 0x0000000900007221 */ /* 0x008fc80000000000 */
[----:B----4-:R-:W-:-:S07]  /*3ac0*/  FADD R0, R0, R11 ;  /* 0x0000000b00007221 */ /* 0x010fce0000000000 */
.L_x_47:
[----:B------:R-:W-:Y:S05]  /*3ad0*/  BSYNC.RECONVERGENT B1 ;  /* 0x0000000000017941 */ /* 0x000fea0003800200 */
.L_x_45:
[----:B------:R-:W0:Y:S01]  /*3ae0*/  S2R R6, SR_LANEID ;  /* 0x0000000000067919 */ /* 0x000e220000000000 */
[----:B------:R-:W-:-:S05]  /*3af0*/  MOV R3, R0 ;  /* 0x0000000000037202 */ /* 0x000fca0000000f00 */
        /* <DEDUP_REMOVED lines=30> */
[----:B------:R-:W1:Y:S04]  /*3ce0*/  LDS R3, [UR4+0xc] ;  /* 0x00000c04ff037984 */ /* 0x000e680008000800 */
[----:B0-----:R-:W0:Y:S04]  /*3cf0*/  LDS.128 R4, [UR4+0x10] ;  /* 0x00001004ff047984 */ /* 0x001e280008000c00 */
[----:B------:R-:W2:Y:S01]  /*3d00*/  LDS.64 R8, [UR4+0x20] ;  /* 0x00002004ff087984 */ /* 0x000ea20008000a00 */
[----:B-1----:R-:W-:-:S04]  /*3d10*/  FADD R3, R0, R3 ;  /* 0x0000000300037221 */ /* 0x002fc80000000000 */
[----:B0-----:R-:W-:-:S04]  /*3d20*/  FADD R4, R3, R4 ;  /* 0x0000000403047221 */ /* 0x001fc80000000000 */
[----:B------:R-:W-:-:S04]  /*3d30*/  FADD R5, R4, R5 ;  /* 0x0000000504057221 */ /* 0x000fc80000000000 */
[----:B------:R-:W-:-:S04]  /*3d40*/  FADD R6, R5, R6 ;  /* 0x0000000605067221 */ /* 0x000fc80000000000 */
[----:B------:R-:W-:-:S04]  /*3d50*/  FADD R7, R6, R7 ;  /* 0x0000000706077221 */ /* 0x000fc80000000000 */
[----:B--2---:R-:W-:-:S04]  /*3d60*/  FADD R8, R7, R8 ;  /* 0x0000000807087221 */ /* 0x004fc80000000000 */
[----:B------:R-:W-:-:S07]  /*3d70*/  FADD R0, R8, R9 ;  /* 0x0000000908007221 */ /* 0x000fce0000000000 */
.L_x_17:
[----:B------:R-:W-:Y:S05]  /*3d80*/  BSYNC.RECONVERGENT B0 ;  /* 0x0000000000007941 */ /* 0x000fea0003800200 */
.L_x_1:
[----:B------:R-:W-:Y:S05]  /*3d90*/  @P0 EXIT ;  /* 0x000000000000094d */ /* 0x000fea0003800000 */
[----:B01234-:R-:W0:Y:S01]  /*3da0*/  LDC.64 R2, c[0x0][0x388] ;  /* 0x0000e200ff027b82 */ /* 0x01fe220000000a00 */
[----:B------:R-:W1:Y:S02]  /*3db0*/  LDCU UR4, c[0x0][0x398] ;  /* 0x00007300ff0477ac */ /* 0x000e640008000800 */
[----:B-1----:R-:W-:-:S05]  /*3dc0*/  FADD R5, R0, UR4 ;  /* 0x0000000400057e21 */ /* 0x002fca0008000000 */
[----:B0-----:R-:W-:Y:S01]  /*3dd0*/  STG.E desc[UR6][R2.64], R5 ;  /* 0x0000000502007986 */ /* 0x001fe2000c101906 */
[----:B------:R-:W-:Y:S05]  /*3de0*/  EXIT ;  /* 0x000000000000794d */ /* 0x000fea0003800000 */
.L_x_56:
[----:B------:R-:W-:-:S00]  /*3df0*/  BRA `(.L_x_56) ;  /* 0xfffffffc00fc7947 */ /* 0x000fc0000383ffff */
[----:B------:R-:W-:-:S00]  /*3e00*/  NOP ;  /* 0x0000000000007918 */ /* 0x000fc00000000000 */
[----:B------:R-:W-:-:S00]  /*3e10*/  NOP ;  /* 0x0000000000007918 */ /* 0x000fc00000000000 */
[----:B------:R-:W-:-:S00]  /*3e20*/  NOP ;  /* 0x0000000000007918 */ /* 0x000fc00000000000 */
[----:B------:R-:W-:-:S00]  /*3e30*/  NOP ;  /* 0x0000000000007918 */ /* 0x000fc00000000000 */
[----:B------:R-:W-:-:S00]  /*3e40*/  NOP ;  /* 0x0000000000007918 */ /* 0x000fc00000000000 */
[----:B------:R-:W-:-:S00]  /*3e50*/  NOP ;  /* 0x0000000000007918 */ /* 0x000fc00000000000 */
[----:B------:R-:W-:-:S00]  /*3e60*/  NOP ;  /* 0x0000000000007918 */ /* 0x000fc00000000000 */
[----:B------:R-:W-:-:S00]  /*3e70*/  NOP ;  /* 0x0000000000007918 */ /* 0x000fc00000000000 */
.L_x_4006:


//--------------------- .text._ZN3cub18CUB_300001_SM_10006detail6reduce18DeviceReduceKernelINS2_10policy_hubIfyN4cuda3std3__44plusIfEEE10Policy1000EN6thrust24THRUST_300001_SM_1000_NS17counting_iteratorIiNSD_11use_defaultESF_SF_EEyS9_f11estimate_piEEvT0_PT3_T1_NS0_13GridEvenShareISL_EET2_T4_ --------------------------
	.section	.text._ZN3cub18CUB_300001_SM_10006detail6reduce18DeviceReduceKernelINS2_10policy_hubIfyN4cuda3std3__44plusIfEEE10Policy1000EN6thrust24THRUST_300001_SM_1000_NS17counting_iteratorIiNSD_11use_defaultESF_SF_EEyS9_f11estimate_piEEvT0_PT3_T1_NS0_13GridEvenShareISL_EET2_T4_,"ax",@progbits
	.align	128
        .global         _ZN3cub18CUB_300001_SM_10006detail6reduce18DeviceReduceKernelINS2_10policy_hubIfyN4cuda3std3__44plusIfEEE10Policy1000EN6thrust24THRUST_300001_SM_1000_NS17counting_iteratorIiNSD_11use_defaultESF_SF_EEyS9_f11estimate_piEEvT0_PT3_T1_NS0_13GridEvenShareISL_EET2_T4_
        .type           _ZN3cub18CUB_300001_SM_10006detail6reduce18DeviceReduceKernelINS2_10policy_hubIfyN4cuda3std3__44plusIfEEE10Policy1000EN6thrust24THRUST_300001_SM_1000_NS17counting_iteratorIiNSD_11use_defaultESF_SF_EEyS9_f11estimate_piEEvT0_PT3_T1_NS0_13GridEvenShareISL_EET2_T4_,@function
        .size           _ZN3cub18CUB_300001_SM_10006detail6reduce18DeviceReduceKernelINS2_10policy_hubIfyN4cuda3std3__44plusIfEEE10Policy1000EN6thrust24THRUST_300001_SM_1000_NS17counting_iteratorIiNSD_11use_defaultESF_SF_EEyS9_f11estimate_piEEvT0_PT3_T1_NS0_13GridEvenShareISL_EET2_T4_,(.L_x_3999 - _ZN3cub18CUB_300001_SM_10006detail6reduce18DeviceReduceKernelINS2_10policy_hubIfyN4cuda3std3__44plusIfEEE10Policy1000EN6thrust24THRUST_300001_SM_1000_NS17counting_iteratorIiNSD_11use_defaultESF_SF_EEyS9_f11estimate_piEEvT0_PT3_T1_NS0_13GridEvenShareISL_EET2_T4_)
        .other          _ZN3cub18CUB_300001_SM_10006detail6reduce18DeviceReduceKernelINS2_10policy_hubIfyN4cuda3std3__44plusIfEEE10Policy1000EN6thrust24THRUST_300001_SM_1000_NS17counting_iteratorIiNSD_11use_defaultESF_SF_EEyS9_f11estimate_piEEvT0_PT3_T1_NS0_13GridEvenShareISL_EET2_T4_,@"STO_CUDA_ENTRY STV_DEFAULT"
_ZN3cub18CUB_300001_SM_10006detail6reduce18DeviceReduceKernelINS2_10policy_hubIfyN4cuda3std3__44plusIfEEE10Policy1000EN6thrust24THRUST_300001_SM_1000_NS17counting_iteratorIiNSD_11use_defaultESF_SF_EEyS9_f11estimate_piEEvT0_PT3_T1_NS0_13GridEvenShareISL_EET2_T4_:
.text._ZN3cub18CUB_300001_SM_10006detail6reduce18DeviceReduceKernelINS2_10policy_hubIfyN4cuda3std3__44plusIfEEE10Policy1000EN6thrust24THRUST_300001_SM_1000_NS17counting_iteratorIiNSD_11use_defaultESF_SF_EEyS9_f11estimate_piEEvT0_PT3_T1_NS0_13GridEvenShareISL_EET2_T4_:
[----:B------:R-:W-:Y:S01]  /*0000*/  LDC R1, c[0x0][0x37c] ;  /* 0x0000df00ff017b82 */ /* 0x000fe20000000800 */
[----:B------:R-:W0:Y:S07]  /*0010*/  S2R R3, SR_CTAID.X ;  /* 0x0000000000037919 */ /* 0x000e2e0000002500 */
[----:B------:R-:W1:Y:S01]  /*0020*/  LDC.64 R20, c[0x0][0x3b8] ;  /* 0x0000ee00ff147b82 */ /* 0x000e620000000a00 */
[----:B------:R-:W-:Y:S01]  /*0030*/  BSSY.RECONVERGENT B0, `(.L_x_57) ;  /* 0x0002a57000007945 */ /* 0x000fe20003800200 */
[----:B0-----:R-:W-:-:S05]  /*0040*/  IMAD.SHL.U32 R4, R3, 0x1000, RZ ;  /* 0x0000100003047824 */ /* 0x001fca00078e00ff */
[----:B-1----:R-:W-:-:S04]  /*0050*/  IADD3 R22, P0, PT, -R4, R20, RZ ;  /* 0x0000001404167210 */ /* 0x002fc80007f1e1ff */
[----:B------:R-:W-:Y:S02]  /*0060*/  IADD3.X R21, PT, PT, R21, -0x1, RZ, P0, !PT ;  /* 0xffffffff15157810 */ /* 0x000fe400007fe4ff */
[----:B------:R-:W-:-:S04]  /*0070*/  ISETP.GT.U32.AND P0, PT, R22, 0xfff, PT ;  /* 0x00000fff1600780c */ /* 0x000fc80003f04070 */
[----:B------:R-:W-:-:S13]  /*0080*/  ISETP.GT.U32.AND.EX P0, PT, R21, RZ, PT, P0 ;  /* 0x000000ff1500720c */ /* 0x000fda0003f04100 */
[----:B------:R-:W-:Y:S05]  /*0090*/  @P0 BRA `(.L_x_58) ;  /* 0x0000002c00980947 */ /* 0x000fea0003800000 */
[----:B------:R-:W0:Y:S01]  /*00a0*/  S2R R7, SR_TID.X ;  /* 0x0000000000077919 */ /* 0x000e220000002100 */
[----:B------:R-:W-:Y:S01]  /*00b0*/  IMAD.IADD R10, R20, 0x1, -R4 ;  /* 0x00000001140a7824 */ /* 0x000fe200078e0a04 */
[----:B------:R-:W-:Y:S01]  /*00c0*/  BSSY.RECONVERGENT B1, `(.L_x_59) ;  /* 0x00000f3000017945 */ /* 0x000fe20003800200 */
[----:B------:R-:W-:-:S03]  /*00d0*/  IMAD.MOV.U32 R9, RZ, RZ, RZ ;  /* 0x000000ffff097224 */ /* 0x000fc600078e00ff */
[----:B0-----:R-:W-:Y:S01]  /*00e0*/  ISETP.GE.AND P0, PT, R7, R10, PT ;  /* 0x0000000a0700720c */ /* 0x001fe20003f06270 */
[----:B------:R-:W-:-:S12]  /*00f0*/  IMAD.MOV.U32 R8, RZ, RZ, R7 ;  /* 0x000000ffff087224 */ /* 0x000fd800078e0007 */
[----:B------:R-:W-:Y:S05]  /*0100*/  @P0 BRA `(.L_x_60) ;  /* 0x0000000c00b80947 */ /* 0x000fea0003800000 */
[----:B------:R-:W0:Y:S01]  /*0110*/  LDC R11, c[0x0][0x3e4] ;  /* 0x0000f900ff0b7b82 */ /* 0x000e220000000800 */
[----:B------:R-:W-:Y:S01]  /*0120*/  IMAD.MOV.U32 R2, RZ, RZ, RZ ;  /* 0x000000ffff027224 */ /* 0x000fe200078e00ff */
[----:B0-----:R-:W-:-:S13]  /*0130*/  ISETP.GE.AND P0, PT, R11, 0x1, PT ;  /* 0x000000010b00780c */ /* 0x001fda0003f06270 */
[----:B------:R-:W-:Y:S05]  /*0140*/  @!P0 BRA `(.L_x_61) ;  /* 0x0000000c00648947 */ /* 0x000fea0003800000 */
[----:B------:R-:W0:Y:S01]  /*0150*/  LDCU UR4, c[0x0][0x380] ;  /* 0x00007000ff0477ac */ /* 0x000e220008000800 */
[----:B------:R-:W-:Y:S01]  /*0160*/  IADD3 R5, PT, PT, R11, -0x1, RZ ;  /* 0xffffffff0b057810 */ /* 0x000fe20007ffe0ff */
[----:B------:R-:W-:Y:S02]  /*0170*/  IMAD.MOV.U32 R9, RZ, RZ, -0x23270784 ;  /* 0xdcd8f87cff097424 */ /* 0x000fe400078e00ff */
[----:B------:R-:W-:Y:S01]  /*0180*/  IMAD.MOV.U32 R14, RZ, RZ, RZ ;  /* 0x000000ffff0e7224 */ /* 0x000fe200078e00ff */
[----:B------:R-:W-:Y:S01]  /*0190*/  ISETP.GE.U32.AND P0, PT, R5, 0x3, PT ;  /* 0x000000030500780c */ /* 0x000fe20003f06070 */
[----:B------:R-:W-:Y:S01]  /*01a0*/  IMAD.MOV.U32 R5, RZ, RZ, -0x75bd8fc ;  /* 0xf8a42704ff057424 */ /* 0x000fe200078e00ff */
[----:B0-----:R-:W-:-:S04]  /*01b0*/  IADD3 R0, PT, PT, R4, UR4, R7 ;  /* 0x0000000404007c10 */ /* 0x001fc8000fffe007 */
[----:B------:R-:W-:Y:S02]  /*01c0*/  LOP3.LUT R2, R0, 0xaad26b49, RZ, 0x3c, !PT ;  /* 0xaad26b4900027812 */ /* 0x000fe400078e3cff */
[----:B------:R-:W-:-:S03]  /*01d0*/  LOP3.LUT R0, R11, 0x3, RZ, 0xc0, !PT ;  /* 0x000000030b007812 */ /* 0x000fc600078ec0ff */
[----:B------:R-:W-:-:S04]  /*01e0*/  IMAD R2, R2, 0x4182bed5, RZ ;  /* 0x4182bed502027824 */ /* 0x000fc800078e02ff */
[C---:B------:R-:W-:Y:S01]  /*01f0*/  VIADD R6, R2.reuse, 0x583f19 ;  /* 0x00583f1902067836 */ /* 0x040fe20000000000 */
[C---:B------:R-:W-:Y:S01]  /*0200*/  LOP3.LUT R13, R2.reuse, 0x159a55e5, RZ, 0x3c, !PT ;  /* 0x159a55e5020d7812 */ /* 0x040fe200078e3cff */
[C---:B------:R-:W-:Y:S01]  /*0210*/  VIADD R17, R2.reuse, 0x75bcd15 ;  /* 0x075bcd1502117836 */ /* 0x040fe20000000000 */
[----:B------:R-:W-:Y:S01]  /*0220*/  IADD3 R8, PT, PT, R2, -0x260923e8, RZ ;  /* 0xd9f6dc1802087810 */ /* 0x000fe20007ffe0ff */
[----:B------:R-:W-:Y:S06]  /*0230*/  @!P0 BRA `(.L_x_62) ;  /* 0x0000000800648947 */ /* 0x000fec0003800000 */
[----:B------:R-:W-:Y:S01]  /*0240*/  LOP3.LUT R11, R11, 0x7ffffffc, RZ, 0xc0, !PT ;  /* 0x7ffffffc0b0b7812 */ /* 0x000fe200078ec0ff */
[----:B------:R-:W-:Y:S02]  /*0250*/  IMAD.MOV.U32 R12, RZ, RZ, RZ ;  /* 0x000000ffff0c7224 */ /* 0x000fe400078e00ff */
[----:B------:R-:W-:Y:S02]  /*0260*/  IMAD.MOV.U32 R9, RZ, RZ, -0x23270784 ;  /* 0xdcd8f87cff097424 */ /* 0x000fe400078e00ff */
[----:B------:R-:W-:Y:S02]  /*0270*/  IMAD.MOV.U32 R5, RZ, RZ, -0x75bd8fc ;  /* 0xf8a42704ff057424 */ /* 0x000fe400078e00ff */
[----:B------:R-:W-:-:S07]  /*0280*/  IMAD.MOV.U32 R14, RZ, RZ, RZ ;  /* 0x000000ffff0e7224 */ /* 0x000fce00078e00ff */
.L_x_75:
[----:B------:R-:W-:Y:S01]  /*0290*/  SHF.R.U32.HI R2, RZ, 0x2, R17 ;  /* 0x00000002ff027819 */ /* 0x000fe20000011611 */
[----:B------:R-:W-:Y:S01]  /*02a0*/  IMAD.SHL.U32 R15, R6, 0x10, RZ ;  /* 0x00000010060f7824 */ /* 0x000fe200078e00ff */
[----:B------:R-:W-:Y:S01]  /*02b0*/  SHF.R.U32.HI R18, RZ, 0x2, R13 ;  /* 0x00000002ff127819 */ /* 0x000fe2000001160d */
[----:B------:R-:W-:Y:S01]  /*02c0*/  VIADD R12, R12, 0x4 ;  /* 0x000000040c0c7836 */ /* 0x000fe20000000000 */
[----:B------:R-:W-:Y:S01]  /*02d0*/  LOP3.LUT R2, R2, R17, RZ, 0x3c, !PT ;  /* 0x0000001102027212 */ /* 0x000fe200078e3cff */
[----:B------:R-:W-:Y:S01]  /*02e0*/  IMAD.MOV.U32 R17, RZ, RZ, 0x2f800000 ;  /* 0x2f800000ff117424 */ /* 0x000fe200078e00ff */
[----:B------:R-:W-:Y:S01]  /*02f0*/  LOP3.LUT R18, R18, R13, RZ, 0x3c, !PT ;  /* 0x0000000d12127212 */ /* 0x000fe200078e3cff */
[----:B------:R-:W-:Y:S01]  /*0300*/  BSSY.RECONVERGENT B2, `(.L_x_63) ;  /* 0x000001c000027945 */ /* 0x000fe20003800200 */
[----:B------:R-:W-:Y:S02]  /*0310*/  SHF.L.U32 R16, R2, 0x1, RZ ;  /* 0x0000000102107819 */ /* 0x000fe400000006ff */
[----:B------:R-:W-:-:S02]  /*0320*/  ISETP.NE.AND P1, PT, R12, R11, PT ;  /* 0x0000000b0c00720c */ /* 0x000fc40003f25270 */
[----:B------:R-:W-:-:S04]  /*0330*/  LOP3.LUT R15, R6, R15, R16, 0x96, !PT ;  /* 0x0000000f060f7212 */ /* 0x000fc800078e9610 */
[----:B------:R-:W-:Y:S01]  /*0340*/  LOP3.LUT R13, R15, R2, RZ, 0x3c, !PT ;  /* 0x000000020f0d7212 */ /* 0x000fe200078e3cff */
[----:B------:R-:W-:-:S04]  /*0350*/  IMAD.SHL.U32 R2, R18, 0x2, RZ ;  /* 0x0000000212027824 */ /* 0x000fc800078e00ff */
[----:B------:R-:W-:-:S05]  /*0360*/  IMAD.SHL.U32 R15, R13, 0x10, RZ ;  /* 0x000000100d0f7824 */ /* 0x000fca00078e00ff */
[----:B------:R-:W-:-:S04]  /*0370*/  LOP3.LUT R2, R18, R2, R15, 0x96, !PT ;  /* 0x0000000212027212 */ /* 0x000fc800078e960f */
[----:B------:R-:W-:Y:S02]  /*0380*/  LOP3.LUT R15, R2, R13, RZ, 0x3c, !PT ;  /* 0x0000000d020f7212 */ /* 0x000fe400078e3cff */
[C---:B------:R-:W-:Y:S02]  /*0390*/  IADD3 R2, PT, PT, R8.reuse, 0x587c5, R13 ;  /* 0x000587c508027810 */ /* 0x040fe40007ffe00d */
[----:B------:R-:W-:Y:S02]  /*03a0*/  IADD3 R16, PT, PT, R8, 0xb0f8a, R15 ;  /* 0x000b0f8a08107810 */ /* 0x000fe40007ffe00f */
[----:B------:R-:W-:Y:S02]  /*03b0*/  I2FP.F32.U32 R2, R2 ;  /* 0x0000000200027245 */ /* 0x000fe40000201000 */
[----:B------:R-:W-:-:S03]  /*03c0*/  I2FP.F32.U32 R16, R16 ;  /* 0x0000001000107245 */ /* 0x000fc60000201000 */
[-C--:B------:R-:W-:Y:S02]  /*03d0*/  FFMA R2, R2, R17.reuse, 1.1641532182693481445e-10 ;  /* 0x2f00000002027423 */ /* 0x080fe40000000011 */
[----:B------:R-:W-:-:S04]  /*03e0*/  FFMA R16, R16, R17, 1.1641532182693481445e-10 ;  /* 0x2f00000010107423 */ /* 0x000fc80000000011 */
[----:B------:R-:W-:-:S04]  /*03f0*/  FMUL R17, R16, R16 ;  /* 0x0000001010117220 */ /* 0x000fc80000400000 */
[----:B------:R-:W-:-:S04]  /*0400*/  FFMA R24, R2, R2, R17 ;  /* 0x0000000202187223 */ /* 0x000fc80000000011 */
[----:B------:R-:W-:Y:S01]  /*0410*/  VIADD R2, R24, 0xf3000000 ;  /* 0xf300000018027836 */ /* 0x000fe20000000000 */
[----:B------:R0:W1:Y:S04]  /*0420*/  MUFU.RSQ R17, R24 ;  /* 0x0000001800117308 */ /* 0x0000680000001400 */
[----:B------:R-:W-:-:S13]  /*0430*/  ISETP.GT.U32.AND P0, PT, R2, 0x727fffff, PT ;  /* 0x727fffff0200780c */ /* 0x000fda0003f04070 */
[----:B01----:R-:W-:Y:S05]  /*0440*/  @!P0 BRA `(.L_x_64) ;  /* 0x00000000000c8947 */ /* 0x003fea0003800000 */
[----:B------:R-:W-:-:S07]  /*0450*/  MOV R2, 0x470 ;  /* 0x0000047000027802 */ /* 0x000fce0000000f00 */
[----:B------:R-:W-:Y:S05]  /*0460*/  CALL.REL.NOINC `($__internal_0_$__cuda_sm20_sqrt_rn_f32_slowpath) ;  /* 0x000002a000687944 */ /* 0x000fea0003c00000 */
[----:B------:R-:W-:Y:S05]  /*0470*/  BRA `(.L_x_65) ;  /* 0x0000000000107947 */ /* 0x000fea0003800000 */
.L_x_64:
[----:B------:R-:W-:Y:S01]  /*0480*/  FMUL.FTZ R33, R24, R17 ;  /* 0x0000001118217220 */ /* 0x000fe20000410000 */
[----:B------:R-:W-:-:S03]  /*0490*/  FMUL.FTZ R16, R17, 0.5 ;  /* 0x3f00000011107820 */ /* 0x000fc60000410000 */
[----:B------:R-:W-:-:S04]  /*04a0*/  FFMA R2, -R33, R33, R24 ;  /* 0x0000002121027223 */ /* 0x000fc80000000118 */
[----:B------:R-:W-:-:S07]  /*04b0*/  FFMA R33, R2, R16, R33 ;  /* 0x0000001002217223 */ /* 0x000fce0000000021 */
.L_x_65:
[----:B------:R-:W-:Y:S05]  /*04c0*/  BSYNC.RECONVERGENT B2 ;  /* 0x0000000000027941 */ /* 0x000fea0003800200 */
.L_x_63:
[----:B------:R-:W-:Y:S01]  /*04d0*/  SHF.R.U32.HI R2, RZ, 0x2, R5 ;  /* 0x00000002ff027819 */ /* 0x000fe20000011605 */
[----:B------:R-:W-:Y:S01]  /*04e0*/  BSSY.RECONVERGENT B2, `(.L_x_66) ;  /* 0x0000022000027945 */ /* 0x000fe20003800200 */
[----:B------:R-:W-:Y:S02]  /*04f0*/  SHF.L.U32 R16, R15, 0x4, RZ ;  /* 0x000000040f107819 */ /* 0x000fe400000006ff */
[----:B------:R-:W-:Y:S02]  /*0500*/  LOP3.LUT R2, R2, R5, RZ, 0x3c, !PT ;  /* 0x0000000502027212 */ /* 0x000fe400078e3cff */
[----:B------:R-:W-:Y:S02]  /*0510*/  SHF.R.U32.HI R18, RZ, 0x2, R9 ;  /* 0x00000002ff127819 */ /* 0x000fe40000011609 */
[----:B------:R-:W-:Y:S01]  /*0520*/  FSETP.GTU.AND P0, PT, R33, 1, PT ;  /* 0x3f8000002100780b */ /* 0x000fe20003f0c000 */
[----:B------:R-:W-:Y:S01]  /*0530*/  IMAD.SHL.U32 R5, R2, 0x2, RZ ;  /* 0x0000000202057824 */ /* 0x000fe200078e00ff */
[----:B------:R-:W-:-:S04]  /*0540*/  LOP3.LUT R18, R18, R9, RZ, 0x3c, !PT ;  /* 0x0000000912127212 */ /* 0x000fc800078e3cff */
[----:B------:R-:W-:Y:S01]  /*0550*/  LOP3.LUT R5, R15, R16, R5, 0x96, !PT ;  /* 0x000000100f057212 */ /* 0x000fe200078e9605 */
[----:B------:R-:W-:-:S03]  /*0560*/  IMAD.MOV.U32 R16, RZ, RZ, 0x2f800000 ;  /* 0x2f800000ff107424 */ /* 0x000fc600078e00ff */
[----:B------:R-:W-:Y:S01]  /*0570*/  LOP3.LUT R9, R5, R2, RZ, 0x3c, !PT ;  /* 0x0000000205097212 */ /* 0x000fe200078e3cff */
[----:B------:R-:W-:Y:S02]  /*0580*/  IMAD.SHL.U32 R2, R18, 0x2, RZ ;  /* 0x0000000212027824 */ /* 0x000fe400078e00ff */
[----:B------:R-:W-:Y:S02]  /*0590*/  @!P0 FADD R14, R14, 1 ;  /* 0x3f8000000e0e8421 */ /* 0x000fe40000000000 */
        /* <DEDUP_REMOVED lines=18> */
.L_x_67:
[----:B------:R-:W-:Y:S01]  /*06c0*/  FMUL.FTZ R33, R24, R5 ;  /* 0x0000000518217220 */ /* 0x000fe20000410000 */
[----:B------:R-:W-:-:S03]  /*06d0*/  FMUL.FTZ R5, R5, 0.5 ;  /* 0x3f00000005057820 */ /* 0x000fc60000410000 */
[----:B------:R-:W-:-:S04]  /*06e0*/  FFMA R2, -R33, R33, R24 ;  /* 0x0000002121027223 */ /* 0x000fc80000000118 */
[----:B------:R-:W-:-:S07]  /*06f0*/  FFMA R33, R2, R5, R33 ;  /* 0x0000000502217223 */ /* 0x000fce0000000021 */
.L_x_68:
[----:B------:R-:W-:Y:S05]  /*0700*/  BSYNC.RECONVERGENT B2 ;  /* 0x0000000000027941 */ /* 0x000fea0003800200 */
.L_x_66:
[----:B------:R-:W-:Y:S01]  /*0710*/  SHF.R.U32.HI R5, RZ, 0x2, R6 ;  /* 0x00000002ff057819 */ /* 0x000fe20000011606 */
[----:B------:R-:W-:Y:S01]  /*0720*/  IMAD.MOV.U32 R19, RZ, RZ, 0x2f800000 ;  /* 0x2f800000ff137424 */ /* 0x000fe200078e00ff */
[----:B------:R-:W-:Y:S01]  /*0730*/  SHF.L.U32 R2, R17, 0x4, RZ ;  /* 0x0000000411027819 */ /* 0x000fe200000006ff */
[----:B------:R-:W-:Y:S01]  /*0740*/  BSSY.RECONVERGENT B2, `(.L_x_69) ;  /* 0x0000020000027945 */ /* 0x000fe20003800200 */
[----:B------:R-:W-:Y:S02]  /*0750*/  LOP3.LUT R5, R5, R6, RZ, 0x3c, !PT ;  /* 0x0000000605057212 */ /* 0x000fe400078e3cff */
[----:B------:R-:W-:Y:S02]  /*0760*/  SHF.R.U32.HI R16, RZ, 0x2, R13 ;  /* 0x00000002ff107819 */ /* 0x000fe4000001160d */
[----:B------:R-:W-:Y:S01]  /*0770*/  FSETP.GTU.AND P0, PT, R33, 1, PT ;  /* 0x3f8000002100780b */ /* 0x000fe20003f0c000 */
[----:B------:R-:W-:Y:S01]  /*0780*/  IMAD.SHL.U32 R6, R5, 0x2, RZ ;  /* 0x0000000205067824 */ /* 0x000fe200078e00ff */
[----:B------:R-:W-:-:S04]  /*0790*/  LOP3.LUT R16, R16, R13, RZ, 0x3c, !PT ;  /* 0x0000000d10107212 */ /* 0x000fc800078e3cff */
[----:B------:R-:W-:-:S04]  /*07a0*/  LOP3.LUT R2, R17, R2, R6, 0x96, !PT ;  /* 0x0000000211027212 */ /* 0x000fc800078e9606 */
        /* <DEDUP_REMOVED lines=21> */
.L_x_70:
[----:B------:R-:W-:Y:S01]  /*0900*/  FMUL.FTZ R33, R24, R19 ;  /* 0x0000001318217220 */ /* 0x000fe20000410000 */
[----:B------:R-:W-:-:S03]  /*0910*/  FMUL.FTZ R6, R19, 0.5 ;  /* 0x3f00000013067820 */ /* 0x000fc60000410000 */
[----:B------:R-:W-:-:S04]  /*0920*/  FFMA R2, -R33, R33, R24 ;  /* 0x0000002121027223 */ /* 0x000fc80000000118 */
[----:B------:R-:W-:-:S07]  /*0930*/  FFMA R33, R2, R6, R33 ;  /* 0x0000000602217223 */ /* 0x000fce0000000021 */
.L_x_71:
[----:B------:R-:W-:Y:S05]  /*0940*/  BSYNC.RECONVERGENT B2 ;  /* 0x0000000000027941 */ /* 0x000fea0003800200 */
.L_x_69:
        /* <DEDUP_REMOVED lines=13> */
[----:B------:R-:W-:Y:S01]  /*0a20*/  LOP3.LUT R6, R16, R2, R15, 0x96, !PT ;  /* 0x0000000210067212 */ /* 0x000fe200078e960f */
[----:B------:R-:W-:Y:S01]  /*0a30*/  HFMA2 R16, -RZ, RZ, 0.1171875, 0 ;  /* 0x2f800000ff107431 */ /* 0x000fe200000001ff */
[C---:B------:R-:W-:Y:S01]  /*0a40*/  IADD3 R2, PT, PT, R8.reuse, 0x26b663, R9 ;  /* 0x0026b66308027810 */ /* 0x040fe20007ffe009 */
[----:B------:R-:W-:Y:S01]  /*0a50*/  VIADD R8, R8, 0x2c3e28 ;  /* 0x002c3e2808087836 */ /* 0x000fe20000000000 */
[----:B------:R-:W-:Y:S02]  /*0a60*/  LOP3.LUT R6, R6, R9, RZ, 0x3c, !PT ;  /* 0x0000000906067212 */ /* 0x000fe400078e3cff */
[----:B------:R-:W-:-:S03]  /*0a70*/  I2FP.F32.U32 R2, R2 ;  /* 0x0000000200027245 */ /* 0x000fc60000201000 */
[----:B------:R-:W-:Y:S02]  /*0a80*/  IMAD.IADD R15, R6, 0x1, R8 ;  /* 0x00000001060f7824 */ /* 0x000fe400078e0208 */
[----:B------:R-:W-:-:S03]  /*0a90*/  FFMA R2, R2, R16, 1.1641532182693481445e-10 ;  /* 0x2f00000002027423 */ /* 0x000fc60000000010 */
[----:B------:R-:W-:-:S05]  /*0aa0*/  I2FP.F32.U32 R15, R15 ;  /* 0x0000000f000f7245 */ /* 0x000fca0000201000 */
        /* <DEDUP_REMOVED lines=10> */
.L_x_73:
[----:B------:R-:W-:Y:S01]  /*0b50*/  FMUL.FTZ R33, R24, R15 ;  /* 0x0000000f18217220 */ /* 0x000fe20000410000 */
[----:B------:R-:W-:-:S03]  /*0b60*/  FMUL.FTZ R15, R15, 0.5 ;  /* 0x3f0000000f0f7820 */ /* 0x000fc60000410000 */
[----:B------:R-:W-:-:S04]  /*0b70*/  FFMA R2, -R33, R33, R24 ;  /* 0x0000002121027223 */ /* 0x000fc80000000118 */
[----:B------:R-:W-:-:S07]  /*0b80*/  FFMA R33, R2, R15, R33 ;  /* 0x0000000f02217223 */ /* 0x000fce0000000021 */
.L_x_74:
[----:B------:R-:W-:Y:S05]  /*0b90*/  BSYNC.RECONVERGENT B2 ;  /* 0x0000000000027941 */ /* 0x000fea0003800200 */
.L_x_72:
[----:B------:R-:W-:-:S13]  /*0ba0*/  FSETP.GTU.AND P0, PT, R33, 1, PT ;  /* 0x3f8000002100780b */ /* 0x000fda0003f0c000 */
[----:B------:R-:W-:Y:S01]  /*0bb0*/  @!P0 FADD R14, R14, 1 ;  /* 0x3f8000000e0e8421 */ /* 0x000fe20000000000 */
[----:B------:R-:W-:Y:S06]  /*0bc0*/  @P1 BRA `(.L_x_75) ;  /* 0xfffffff400b01947 */ /* 0x000fec000383ffff */
.L_x_62:
[----:B------:R-:W-:-:S13]  /*0bd0*/  ISETP.NE.AND P0, PT, R0, RZ, PT ;  /* 0x000000ff0000720c */ /* 0x000fda0003f05270 */
[----:B------:R-:W-:Y:S05]  /*0be0*/  @!P0 BRA `(.L_x_76) ;  /* 0x0000000000b88947 */ /* 0x000fea0003800000 */
[----:B------:R-:W-:-:S07]  /*0bf0*/  IMAD.MOV.U32 R11, RZ, RZ, RZ ;  /* 0x000000ffff0b7224 */ /* 0x000fce00078e00ff */
.L_x_80:
[----:B------:R-:W-:Y:S01]  /*0c00*/  SHF.R.U32.HI R2, RZ, 0x2, R17 ;  /* 0x00000002ff027819 */ /* 0x000fe20000011611 */
[----:B------:R-:W-:Y:S01]  /*0c10*/  IMAD.SHL.U32 R15, R6, 0x10, RZ ;  /* 0x00000010060f7824 */ /* 0x000fe200078e00ff */
[----:B------:R-:W-:Y:S01]  /*0c20*/  SHF.R.U32.HI R16, RZ, 0x2, R13 ;  /* 0x00000002ff107819 */ /* 0x000fe2000001160d */
[----:B------:R-:W-:Y:S01]  /*0c30*/  VIADD R11, R11, 0x1 ;  /* 0x000000010b0b7836 */ /* 0x000fe20000000000 */
[----:B------:R-:W-:Y:S01]  /*0c40*/  LOP3.LUT R2, R2, R17, RZ, 0x3c, !PT ;  /* 0x0000001102027212 */ /* 0x000fe200078e3cff */
[----:B------:R-:W-:Y:S01]  /*0c50*/  BSSY.RECONVERGENT B2, `(.L_x_77) ;  /* 0x0000023000027945 */ /* 0x000fe20003800200 */
[----:B------:R-:W-:Y:S01]  /*0c60*/  LOP3.LUT R13, R16, R13, RZ, 0x3c, !PT ;  /* 0x0000000d100d7212 */ /* 0x000fe200078e3cff */
[----:B------:R-:W-:Y:S01]  /*0c70*/  IMAD.MOV.U32 R17, RZ, RZ, R5 ;  /* 0x000000ffff117224 */ /* 0x000fe200078e0005 */
[----:B------:R-:W-:Y:S01]  /*0c80*/  ISETP.NE.AND P1, PT, R11, R0, PT ;  /* 0x000000000b00720c */ /* 0x000fe20003f25270 */
[----:B------:R-:W-:Y:S01]  /*0c90*/  IMAD.SHL.U32 R12, R2, 0x2, RZ ;  /* 0x00000002020c7824 */ /* 0x000fe200078e00ff */
[----:B------:R-:W-:Y:S01]  /*0ca0*/  SHF.L.U32 R16, R13, 0x1, RZ ;  /* 0x000000010d107819 */ /* 0x000fe200000006ff */
[----:B------:R-:W-:-:S03]  /*0cb0*/  IMAD.MOV.U32 R5, RZ, RZ, R6 ;  /* 0x000000ffff057224 */ /* 0x000fc600078e0006 */
[----:B------:R-:W-:Y:S01]  /*0cc0*/  LOP3.LUT R15, R6, R15, R12, 0x96, !PT ;  /* 0x0000000f060f7212 */ /* 0x000fe200078e960c */
[----:B------:R-:W-:-:S03]  /*0cd0*/  IMAD.MOV.U32 R12, RZ, RZ, R9 ;  /* 0x000000ffff0c7224 */ /* 0x000fc600078e0009 */
[----:B------:R-:W-:-:S05]  /*0ce0*/  LOP3.LUT R9, R15, R2, RZ, 0x3c, !PT ;  /* 0x000000020f097212 */ /* 0x000fca00078e3cff */
[----:B------:R-:W-:-:S05]  /*0cf0*/  IMAD.SHL.U32 R2, R9, 0x10, RZ ;  /* 0x0000001009027824 */ /* 0x000fca00078e00ff */
[----:B------:R-:W-:Y:S02]  /*0d00*/  LOP3.LUT R16, R13, R16, R2, 0x96, !PT ;  /* 0x000000100d107212 */ /* 0x000fe400078e9602 */
[C---:B------:R-:W-:Y:S01]  /*0d10*/  IADD3 R2, PT, PT, R8.reuse, 0x587c5, R9 ;  /* 0x000587c508027810 */ /* 0x040fe20007ffe009 */
[----:B------:R-:W-:Y:S01]  /*0d20*/  VIADD R8, R8, 0xb0f8a ;  /* 0x000b0f8a08087836 */ /* 0x000fe20000000000 */
[----:B------:R-:W-:Y:S01]  /*0d30*/  LOP3.LUT R13, R16, R9, RZ, 0x3c, !PT ;  /* 0x00000009100d7212 */ /* 0x000fe200078e3cff */
[----:B------:R-:W-:Y:S01]  /*0d40*/  IMAD.MOV.U32 R16, RZ, RZ, 0x2f800000 ;  /* 0x2f800000ff107424 */ /* 0x000fe200078e00ff */
[----:B------:R-:W-:-:S03]  /*0d50*/  I2FP.F32.U32 R2, R2 ;  /* 0x0000000200027245 */ /* 0x000fc60000201000 */
[----:B------:R-:W-:Y:S02]  /*0d60*/  IMAD.IADD R15, R13, 0x1, R8 ;  /* 0x000000010d0f7824 */ /* 0x000fe400078e0208 */
[----:B------:R-:W-:Y:S01]  /*0d70*/  FFMA R2, R2, R16, 1.1641532182693481445e-10 ;  /* 0x2f00000002027423 */ /* 0x000fe20000000010 */
[----:B------:R-:W-:Y:S02]  /*0d80*/  IMAD.MOV.U32 R6, RZ, RZ, R13 ;  /* 0x000000ffff067224 */ /* 0x000fe400078e000d */
[----:B------:R-:W-:-:S05]  /*0d90*/  I2FP.F32.U32 R15, R15 ;  /* 0x0000000f000f7245 */ /* 0x000fca0000201000 */
[----:B------:R-:W-:-:S04]  /*0da0*/  FFMA R15, R15, R16, 1.1641532182693481445e-10 ;  /* 0x2f0000000f0f7423 */ /* 0x000fc80000000010 */
[----:B------:R-:W-:-:S04]  /*0db0*/  FMUL R15, R15, R15 ;  /* 0x0000000f0f0f7220 */ /* 0x000fc80000400000 */
[----:B------:R-:W-:-:S04]  /*0dc0*/  FFMA R24, R2, R2, R15 ;  /* 0x0000000202187223 */ /* 0x000fc8000000000f */
[----:B------:R0:W1:Y:S01]  /*0dd0*/  MUFU.RSQ R15, R24 ;  /* 0x00000018000f7308 */ /* 0x0000620000001400 */
[----:B------:R-:W-:-:S04]  /*0de0*/  IADD3 R2, PT, PT, R24, -0xd000000, RZ ;  /* 0xf300000018027810 */ /* 0x000fc80007ffe0ff */
[----:B------:R-:W-:-:S13]  /*0df0*/  ISETP.GT.U32.AND P0, PT, R2, 0x727fffff, PT ;  /* 0x727fffff0200780c */ /* 0x000fda0003f04070 */
[----:B01----:R-:W-:Y:S05]  /*0e00*/  @!P0 BRA `(.L_x_78) ;  /* 0x00000000000c8947 */ /* 0x003fea0003800000 */
[----:B------:R-:W-:-:S07]  /*0e10*/  MOV R2, 0xe30 ;  /* 0x00000e3000027802 */ /* 0x000fce0000000f00 */
[----:B------:R-:W-:Y:S05]  /*0e20*/  CALL.REL.NOINC `($__internal_0_$__cuda_sm20_sqrt_rn_f32_slowpath) ;  /* 0x0000029400f87944 */ /* 0x000fea0003c00000 */
[----:B------:R-:W-:Y:S05]  /*0e30*/  BRA `(.L_x_79) ;  /* 0x0000000000107947 */ /* 0x000fea0003800000 */
.L_x_78:
[----:B------:R-:W-:Y:S01]  /*0e40*/  FMUL.FTZ R33, R24, R15 ;  /* 0x0000000f18217220 */ /* 0x000fe20000410000 */
[----:B------:R-:W-:-:S03]  /*0e50*/  FMUL.FTZ R13, R15, 0.5 ;  /* 0x3f0000000f0d7820 */ /* 0x000fc60000410000 */
[----:B------:R-:W-:-:S04]  /*0e60*/  FFMA R2, -R33, R33, R24 ;  /* 0x0000002121027223 */ /* 0x000fc80000000118 */
[----:B------:R-:W-:-:S07]  /*0e70*/  FFMA R33, R2, R13, R33 ;  /* 0x0000000d02217223 */ /* 0x000fce0000000021 */
.L_x_79:
[----:B------:R-:W-:Y:S05]  /*0e80*/  BSYNC.RECONVERGENT B2 ;  /* 0x0000000000027941 */ /* 0x000fea0003800200 */
.L_x_77:
[----:B------:R-:W-:Y:S01]  /*0e90*/  FSETP.GTU.AND P0, PT, R33, 1, PT ;  /* 0x3f8000002100780b */ /* 0x000fe20003f0c000 */
[----:B------:R-:W-:-:S12]  /*0ea0*/  IMAD.MOV.U32 R13, RZ, RZ, R12 ;  /* 0x000000ffff0d7224 */ /* 0x000fd800078e000c */
[----:B------:R-:W-:Y:S01]  /*0eb0*/  @!P0 FADD R14, R14, 1 ;  /* 0x3f8000000e0e8421 */ /* 0x000fe20000000000 */
[----:B------:R-:W-:Y:S06]  /*0ec0*/  @P1 BRA `(.L_x_80) ;  /* 0xfffffffc004c1947 */ /* 0x000fec000383ffff */
.L_x_76:
[----:B------:R-:W-:-:S07]  /*0ed0*/  FMUL R2, R14, 4 ;  /* 0x408000000e027820 */ /* 0x000fce0000400000 */
.L_x_61:
[----:B------:R-:W0:Y:S01]  /*0ee0*/  LDCU UR4, c[0x0][0x3e4] ;  /* 0x00007c80ff0477ac */ /* 0x000e220008000800 */
[----:B------:R-:W-:Y:S01]  /*0ef0*/  BSSY.RECONVERGENT B4, `(.L_x_81) ;  /* 0x000000e000047945 */ /* 0x000fe20003800200 */
[----:B0-----:R-:W-:-:S04]  /*0f00*/  I2FP.F32.S32 R5, UR4 ;  /* 0x0000000400057c45 */ /* 0x001fc80008201400 */
[----:B------:R-:W0:Y:S08]  /*0f10*/  MUFU.RCP R0, R5 ;  /* 0x0000000500007308 */ /* 0x000e300000001000 */
[----:B------:R-:W1:Y:S01]  /*0f20*/  FCHK P0, R2, R5 ;  /* 0x0000000502007302 */ /* 0x000e620000000000 */
[----:B0-----:R-:W-:-:S04]  /*0f30*/  FFMA R9, -R5, R0, 1 ;  /* 0x3f80000005097423 */ /* 0x001fc80000000100 */
[----:B------:R-:W-:-:S04]  /*0f40*/  FFMA R0, R0, R9, R0 ;  /* 0x0000000900007223 */ /* 0x000fc80000000000 */
[----:B------:R-:W-:-:S04]  /*0f50*/  FFMA R9, R0, R2, RZ ;  /* 0x0000000200097223 */ /* 0x000fc800000000ff */
[----:B------:R-:W-:-:S04]  /*0f60*/  FFMA R6, -R5, R9, R2 ;  /* 0x0000000905067223 */ /* 0x000fc80000000102 */
[----:B------:R-:W-:Y:S01]  /*0f70*/  FFMA R9, R0, R6, R9 ;  /* 0x0000000600097223 */ /* 0x000fe20000000009 */
[----:B-1----:R-:W-:Y:S06]  /*0f80*/  @!P0 BRA `(.L_x_82) ;  /* 0x0000000000108947 */ /* 0x002fec0003800000 */
[----:B------:R-:W-:Y:S01]  /*0f90*/  IMAD.MOV.U32 R0, RZ, RZ, R5 ;  /* 0x000000ffff007224 */ /* 0x000fe200078e0005 */
[----:B------:R-:W-:-:S07]  /*0fa0*/  MOV R33, 0xfc0 ;  /* 0x00000fc000217802 */ /* 0x000fce0000000f00 */
[----:B------:R-:W-:Y:S05]  /*0fb0*/  CALL.REL.NOINC `($__internal_1_$__cuda_sm3x_div_rn_noftz_f32_slowpath) ;  /* 0x0000029400ec7944 */ /* 0x000fea0003c00000 */
[----:B------:R-:W-:-:S07]  /*0fc0*/  MOV R9, R2 ;  /* 0x0000000200097202 */ /* 0x000fce0000000f00 */
.L_x_82:
[----:B------:R-:W-:Y:S05]  /*0fd0*/  BSYNC.RECONVERGENT B4 ;  /* 0x0000000000047941 */ /* 0x000fea0003800200 */
.L_x_81:
[----:B------:R-:W-:-:S07]  /*0fe0*/  VIADD R8, R7, 0x100 ;  /* 0x0000010007087836 */ /* 0x000fce0000000000 */
.L_x_60:
[----:B------:R-:W-:Y:S05]  /*0ff0*/  BSYNC.RECONVERGENT B1 ;  /* 0x0000000000017941 */ /* 0x000fea0003800200 */
.L_x_59:
[----:B------:R-:W-:Y:S01]  /*1000*/  ISETP.GE.AND P0, PT, R8, R10, PT ;  /* 0x0000000a0800720c */ /* 0x000fe20003f06270 */
[----:B------:R-:W-:-:S12]  /*1010*/  BSSY.RECONVERGENT B1, `(.L_x_83) ;  /* 0x0000185000017945 */ /* 0x000fd80003800200 */
[----:B------:R-:W-:Y:S05]  /*1020*/  @P0 BRA `(.L_x_84) ;  /* 0x00000018000c0947 */ /* 0x000fea0003800000 */
[----:B------:R-:W0:Y:S02]  /*1030*/  LDC R5, c[0x0][0x3e4] ;  /* 0x0000f900ff057b82 */ /* 0x000e240000000800 */
[----:B0-----:R-:W-:Y:S02]  /*1040*/  ISETP.GE.AND P0, PT, R5, 0x1, PT ;  /* 0x000000010500780c */ /* 0x001fe40003f06270 */
[----:B------:R-:W-:-:S11]  /*1050*/  I2FP.F32.S32 R0, R5 ;  /* 0x0000000500007245 */ /* 0x000fd60000201400 */
[----:B------:R-:W-:Y:S05]  /*1060*/  @!P0 BRA `(.L_x_85) ;  /* 0x0000001000c88947 */ /* 0x000fea0003800000 */
[----:B------:R-:W0:Y:S01]  /*1070*/  LDCU UR4, c[0x0][0x380] ;  /* 0x00007000ff0477ac */ /* 0x000e220008000800 */
[C---:B------:R-:W-:Y:S01]  /*1080*/  LOP3.LUT R2, R5.reuse, 0x7ffffffc, RZ, 0xc0, !PT ;  /* 0x7ffffffc05027812 */ /* 0x040fe200078ec0ff */
[C---:B------:R-:W-:Y:S01]  /*1090*/  VIADD R6, R5.reuse, 0xffffffff ;  /* 0xffffffff05067836 */ /* 0x040fe20000000000 */
[----:B------:R-:W-:Y:S01]  /*10a0*/  LOP3.LUT R5, R5, 0x3, RZ, 0xc0, !PT ;  /* 0x0000000305057812 */ /* 0x000fe200078ec0ff */
[----:B0-----:R-:W-:Y:S02]  /*10b0*/  VIADD R11, R4, UR4 ;  /* 0x00000004040b7c36 */ /* 0x001fe40008000000 */
[----:B------:R-:W-:-:S07]  /*10c0*/  IMAD.MOV R4, RZ, RZ, -R2 ;  /* 0x000000ffff047224 */ /* 0x000fce00078e0a02 */
.L_x_112:
[----:B------:R-:W-:Y:S01]  /*10d0*/  IMAD.IADD R2, R11, 0x1, R8 ;  /* 0x000000010b027824 */ /* 0x000fe200078e0208 */
[----:B------:R-:W-:Y:S01]  /*10e0*/  ISETP.GE.U32.AND P0, PT, R6, 0x3, PT ;  /* 0x000000030600780c */ /* 0x000fe20003f06070 */
[----:B------:R-:W-:Y:S02]  /*10f0*/  HFMA2 R14, -RZ, RZ, -310, -36736 ;  /* 0xdcd8f87cff0e7431 */ /* 0x000fe400000001ff */
[----:B------:R-:W-:Y:S01]  /*1100*/  IMAD.MOV.U32 R13, RZ, RZ, -0x75bd8fc ;  /* 0xf8a42704ff0d7424 */ /* 0x000fe200078e00ff */
[----:B------:R-:W-:Y:S01]  /*1110*/  LOP3.LUT R2, R2, 0xaad26b49, RZ, 0x3c, !PT ;  /* 0xaad26b4902027812 */ /* 0x000fe200078e3cff */
[----:B------:R-:W-:-:S04]  /*1120*/  IMAD.MOV.U32 R15, RZ, RZ, RZ ;  /* 0x000000ffff0f7224 */ /* 0x000fc800078e00ff */
[----:B------:R-:W-:-:S04]  /*1130*/  IMAD R2, R2, 0x4182bed5, RZ ;  /* 0x4182bed502027824 */ /* 0x000fc800078e02ff */
[C---:B------:R-:W-:Y:S01]  /*1140*/  VIADD R12, R2.reuse, 0x583f19 ;  /* 0x00583f19020c7836 */ /* 0x040fe20000000000 */
[C---:B------:R-:W-:Y:S01]  /*1150*/  LOP3.LUT R18, R2.reuse, 0x159a55e5, RZ, 0x3c, !PT ;  /* 0x159a55e502127812 */ /* 0x040fe200078e3cff */
[C---:B------:R-:W-:Y:S02]  /*1160*/  VIADD R22, R2.reuse, 0x75bcd15 ;  /* 0x075bcd1502167836 */ /* 0x040fe40000000000 */
[----:B------:R-:W-:Y:S01]  /*1170*/  VIADD R16, R2, 0xd9f6dc18 ;  /* 0xd9f6dc1802107836 */ /* 0x000fe20000000000 */
[----:B------:R-:W-:Y:S06]  /*1180*/  @!P0 BRA `(.L_x_86) ;  /* 0x00000008006c8947 */ /* 0x000fec0003800000 */
[----:B------:R-:W-:Y:S01]  /*1190*/  MOV R16, R2 ;  /* 0x0000000200107202 */ /* 0x000fe20000000f00 */
[----:B------:R-:W-:Y:S02]  /*11a0*/  IMAD.MOV.U32 R14, RZ, RZ, -0x23270784 ;  /* 0xdcd8f87cff0e7424 */ /* 0x000fe400078e00ff */
[----:B------:R-:W-:Y:S02]  /*11b0*/  IMAD.MOV.U32 R13, RZ, RZ, -0x75bd8fc ;  /* 0xf8a42704ff0d7424 */ /* 0x000fe400078e00ff */
[----:B------:R-:W-:Y:S02]  /*11c0*/  IMAD.MOV.U32 R15, RZ, RZ, RZ ;  /* 0x000000ffff0f7224 */ /* 0x000fe400078e00ff */
[----:B------:R-:W-:-:S07]  /*11d0*/  IMAD.MOV.U32 R17, RZ, RZ, R4 ;  /* 0x000000ffff117224 */ /* 0x000fce00078e0004 */
.L_x_99:
        /* <DEDUP_REMOVED lines=9> */
[----:B------:R-:W-:-:S02]  /*1270*/  ISETP.NE.AND P1, PT, R17, RZ, PT ;  /* 0x000000ff1100720c */ /* 0x000fc40003f25270 */
[----:B------:R-:W-:-:S04]  /*1280*/  LOP3.LUT R2, R12, R21, R2, 0x96, !PT ;  /* 0x000000150c027212 */ /* 0x000fc800078e9602 */
[----:B------:R-:W-:Y:S01]  /*1290*/  LOP3.LUT R18, R2, R19, RZ, 0x3c, !PT ;  /* 0x0000001302127212 */ /* 0x000fe200078e3cff */
[----:B------:R-:W-:-:S04]  /*12a0*/  IMAD.SHL.U32 R19, R23, 0x2, RZ ;  /* 0x0000000217137824 */ /* 0x000fc800078e00ff */
[----:B------:R-:W-:-:S05]  /*12b0*/  IMAD.SHL.U32 R2, R18, 0x10, RZ ;  /* 0x0000001012027824 */ /* 0x000fca00078e00ff */
[----:B------:R-:W-:Y:S01]  /*12c0*/  LOP3.LUT R23, R23, R19, R2, 0x96, !PT ;  /* 0x0000001317177212 */ /* 0x000fe200078e9602 */
[----:B------:R-:W-:-:S03]  /*12d0*/  VIADD R19, R16, 0xd9f6dc18 ;  /* 0xd9f6dc1810137836 */ /* 0x000fc60000000000 */
        /* <DEDUP_REMOVED lines=16> */
.L_x_88:
[----:B------:R-:W-:Y:S01]  /*13e0*/  FMUL.FTZ R33, R24, R21 ;  /* 0x0000001518217220 */ /* 0x000fe20000410000 */
[----:B------:R-:W-:-:S03]  /*13f0*/  FMUL.FTZ R21, R21, 0.5 ;  /* 0x3f00000015157820 */ /* 0x000fc60000410000 */
[----:B------:R-:W-:-:S04]  /*1400*/  FFMA R2, -R33, R33, R24 ;  /* 0x0000002121027223 */ /* 0x000fc80000000118 */
[----:B------:R-:W-:-:S07]  /*1410*/  FFMA R33, R2, R21, R33 ;  /* 0x0000001502217223 */ /* 0x000fce0000000021 */
.L_x_89:
[----:B------:R-:W-:Y:S05]  /*1420*/  BSYNC.RECONVERGENT B2 ;  /* 0x0000000000027941 */ /* 0x000fea0003800200 */
.L_x_87:
[----:B------:R-:W-:Y:S01]  /*1430*/  SHF.R.U32.HI R2, RZ, 0x2, R13 ;  /* 0x00000002ff027819 */ /* 0x000fe2000001160d */
[----:B------:R-:W-:Y:S01]  /*1440*/  BSSY.RECONVERGENT B2, `(.L_x_90) ;  /* 0x0000022000027945 */ /* 0x000fe20003800200 */
[----:B------:R-:W-:Y:S02]  /*1450*/  SHF.R.U32.HI R23, RZ, 0x2, R14 ;  /* 0x00000002ff177819 */ /* 0x000fe4000001160e */
[----:B------:R-:W-:Y:S01]  /*1460*/  LOP3.LUT R2, R2, R13, RZ, 0x3c, !PT ;  /* 0x0000000d02027212 */ /* 0x000fe200078e3cff */
[----:B------:R-:W-:Y:S01]  /*1470*/  IMAD.SHL.U32 R13, R20, 0x10, RZ ;  /* 0x00000010140d7824 */ /* 0x000fe200078e00ff */
[----:B------:R-:W-:Y:S02]  /*1480*/  LOP3.LUT R23, R23, R14, RZ, 0x3c, !PT ;  /* 0x0000000e17177212 */ /* 0x000fe400078e3cff */
[----:B------:R-:W-:Y:S01]  /*1490*/  FSETP.GTU.AND P0, PT, R33, 1, PT ;  /* 0x3f8000002100780b */ /* 0x000fe20003f0c000 */
[----:B------:R-:W-:-:S05]  /*14a0*/  IMAD.SHL.U32 R21, R2, 0x2, RZ ;  /* 0x0000000202157824 */ /* 0x000fca00078e00ff */
[----:B------:R-:W-:Y:S01]  /*14b0*/  LOP3.LUT R13, R20, R13, R21, 0x96, !PT ;  /* 0x0000000d140d7212 */ /* 0x000fe200078e9615 */
[----:B------:R-:W-:-:S03]  /*14c0*/  IMAD.MOV.U32 R21, RZ, RZ, 0x2f800000 ;  /* 0x2f800000ff157424 */ /* 0x000fc600078e00ff */
[----:B------:R-:W-:Y:S01]  /*14d0*/  LOP3.LUT R14, R13, R2, RZ, 0x3c, !PT ;  /* 0x000000020d0e7212 */ /* 0x000fe200078e3cff */
[----:B------:R-:W-:Y:S02]  /*14e0*/  IMAD.SHL.U32 R13, R23, 0x2, RZ ;  /* 0x00000002170d7824 */ /* 0x000fe400078e00ff */
[----:B------:R-:W-:Y:S02]  /*14f0*/  @!P0 FADD R15, R15, 1 ;  /* 0x3f8000000f0f8421 */ /* 0x000fe40000000000 */
[----:B------:R-:W-:-:S05]  /*1500*/  IMAD.SHL.U32 R2, R14, 0x10, RZ ;  /* 0x000000100e027824 */ /* 0x000fca00078e00ff */
[----:B------:R-:W-:Y:S02]  /*1510*/  LOP3.LUT R13, R23, R13, R2, 0x96, !PT ;  /* 0x0000000d170d7212 */ /* 0x000fe400078e9602 */
[----:B------:R-:W-:Y:S02]  /*1520*/  IADD3 R2, PT, PT, R19, 0x10974f, R14 ;  /* 0x0010974f13027810 */ /* 0x000fe40007ffe00e */
[----:B------:R-:W-:Y:S02]  /*1530*/  LOP3.LUT R22, R13, R14, RZ, 0x3c, !PT ;  /* 0x0000000e0d167212 */ /* 0x000fe400078e3cff */
[----:B------:R-:W-:Y:S02]  /*1540*/  I2FP.F32.U32 R2, R2 ;  /* 0x0000000200027245 */ /* 0x000fe40000201000 */
[----:B------:R-:W-:-:S03]  /*1550*/  IADD3 R13, PT, PT, R19, 0x161f14, R22 ;  /* 0x00161f14130d7810 */ /* 0x000fc60007ffe016 */
[----:B------:R-:W-:Y:S01]  /*1560*/  FFMA R2, R2, R21, 1.1641532182693481445e-10 ;  /* 0x2f00000002027423 */ /* 0x000fe20000000015 */
        /* <DEDUP_REMOVED lines=11> */
.L_x_91:
[----:B------:R-:W-:Y:S01]  /*1620*/  FMUL.FTZ R33, R24, R13 ;  /* 0x0000000d18217220 */ /* 0x000fe20000410000 */
[----:B------:R-:W-:-:S03]  /*1630*/  FMUL.FTZ R13, R13, 0.5 ;  /* 0x3f0000000d0d7820 */ /* 0x000fc60000410000 */
[----:B------:R-:W-:-:S04]  /*1640*/  FFMA R2, -R33, R33, R24 ;  /* 0x0000002121027223 */ /* 0x000fc80000000118 */
[----:B------:R-:W-:-:S07]  /*1650*/  FFMA R33, R2, R13, R33 ;  /* 0x0000000d02217223 */ /* 0x000fce0000000021 */
.L_x_92:
[----:B------:R-:W-:Y:S05]  /*1660*/  BSYNC.RECONVERGENT B2 ;  /* 0x0000000000027941 */ /* 0x000fea0003800200 */
.L_x_90:
[----:B------:R-:W-:Y:S01]  /*1670*/  SHF.R.U32.HI R13, RZ, 0x2, R12 ;  /* 0x00000002ff0d7819 */ /* 0x000fe2000001160c */
[----:B------:R-:W-:Y:S01]  /*1680*/  IMAD.SHL.U32 R21, R22, 0x10, RZ ;  /* 0x0000001016157824 */ /* 0x000fe200078e00ff */
[----:B------:R-:W-:Y:S01]  /*1690*/  SHF.R.U32.HI R23, RZ, 0x2, R18 ;  /* 0x00000002ff177819 */ /* 0x000fe20000011612 */
[----:B------:R-:W-:Y:S01]  /*16a0*/  BSSY.RECONVERGENT B2, `(.L_x_93) ;  /* 0x0000020000027945 */ /* 0x000fe20003800200 */
[----:B------:R-:W-:Y:S02]  /*16b0*/  LOP3.LUT R13, R13, R12, RZ, 0x3c, !PT ;  /* 0x0000000c0d0d7212 */ /* 0x000fe400078e3cff */
[----:B------:R-:W-:Y:S02]  /*16c0*/  LOP3.LUT R23, R23, R18, RZ, 0x3c, !PT ;  /* 0x0000001217177212 */ /* 0x000fe400078e3cff */
[----:B------:R-:W-:Y:S01]  /*16d0*/  FSETP.GTU.AND P0, PT, R33, 1, PT ;  /* 0x3f8000002100780b */ /* 0x000fe20003f0c000 */
[----:B------:R-:W-:Y:S02]  /*16e0*/  IMAD.SHL.U32 R2, R13, 0x2, RZ ;  /* 0x000000020d027824 */ /* 0x000fe400078e00ff */
[----:B------:R-:W-:-:S03]  /*16f0*/  IMAD.SHL.U32 R12, R23, 0x2, RZ ;  /* 0x00000002170c7824 */ /* 0x000fc600078e00ff */
[----:B------:R-:W-:Y:S01]  /*1700*/  LOP3.LUT R2, R22, R21, R2, 0x96, !PT ;  /* 0x0000001516027212 */ /* 0x000fe200078e9602 */
[----:B------:R-:W-:-:S03]  /*1710*/  IMAD.MOV.U32 R21, RZ, RZ, 0x2f800000 ;  /* 0x2f800000ff157424 */ /* 0x000fc600078e00ff */
[----:B------:R-:W-:-:S03]  /*1720*/  LOP3.LUT R18, R2, R13, RZ, 0x3c, !PT ;  /* 0x0000000d02127212 */ /* 0x000fc600078e3cff */
        /* <DEDUP_REMOVED lines=19> */
.L_x_94:
[----:B------:R-:W-:Y:S01]  /*1860*/  FMUL.FTZ R33, R24, R21 ;  /* 0x0000001518217220 */ /* 0x000fe20000410000 */
[----:B------:R-:W-:-:S03]  /*1870*/  FMUL.FTZ R12, R21, 0.5 ;  /* 0x3f000000150c7820 */ /* 0x000fc60000410000 */
[----:B------:R-:W-:-:S04]  /*1880*/  FFMA R2, -R33, R33, R24 ;  /* 0x0000002121027223 */ /* 0x000fc80000000118 */
[----:B------:R-:W-:-:S07]  /*1890*/  FFMA R33, R2, R12, R33 ;  /* 0x0000000c02217223 */ /* 0x000fce0000000021 */
.L_x_95:
[----:B------:R-:W-:Y:S05]  /*18a0*/  BSYNC.RECONVERGENT B2 ;  /* 0x0000000000027941 */ /* 0x000fea0003800200 */
.L_x_93:
[----:B------:R-:W-:Y:S01]  /*18b0*/  SHF.R.U32.HI R21, RZ, 0x2, R20 ;  /* 0x00000002ff157819 */ /* 0x000fe20000011614 */
[----:B------:R-:W-:Y:S01]  /*18c0*/  IMAD.SHL.U32 R2, R13, 0x10, RZ ;  /* 0x000000100d027824 */ /* 0x000fe200078e00ff */
[----:B------:R-:W-:Y:S01]  /*18d0*/  SHF.R.U32.HI R23, RZ, 0x2, R14 ;  /* 0x00000002ff177819 */ /* 0x000fe2000001160e */
[----:B------:R-:W-:Y:S01]  /*18e0*/  BSSY.RECONVERGENT B2, `(.L_x_96) ;  /* 0x0000020000027945 */ /* 0x000fe20003800200 */
[----:B------:R-:W-:Y:S01]  /*18f0*/  LOP3.LUT R21, R21, R20, RZ, 0x3c, !PT ;  /* 0x0000001415157212 */ /* 0x000fe200078e3cff */
[----:B------:R-:W-:Y:S01]  /*1900*/  IMAD.MOV.U32 R20, RZ, RZ, 0x2f800000 ;  /* 0x2f800000ff147424 */ /* 0x000fe200078e00ff */
[----:B------:R-:W-:Y:S02]  /*1910*/  LOP3.LUT R23, R23, R14, RZ, 0x3c, !PT ;  /* 0x0000000e17177212 */ /* 0x000fe400078e3cff */
[----:B------:R-:W-:Y:S01]  /*1920*/  FSETP.GTU.AND P0, PT, R33, 1, PT ;  /* 0x3f8000002100780b */ /* 0x000fe20003f0c000 */
[----:B------:R-:W-:-:S05]  /*1930*/  IMAD.SHL.U32 R12, R21, 0x2, RZ ;  /* 0x00000002150c7824 */ /* 0x000fca00078e00ff */
[----:B------:R-:W-:Y:S01]  /*1940*/  LOP3.LUT R2, R13, R2, R12, 0x96, !PT ;  /* 0x000000020d027212 */ /* 0x000fe200078e960c */
[----:B------:R-:W-:-:S03]  /*1950*/  IMAD.SHL.U32 R12, R23, 0x2, RZ ;  /* 0x00000002170c7824 */ /* 0x000fc600078e00ff */
[----:B------:R-:W-:-:S03]  /*1960*/  LOP3.LUT R14, R2, R21, RZ, 0x3c, !PT ;  /* 0x00000015020e7212 */ /* 0x000fc600078e3cff */
[----:B------:R-:W-:Y:S02]  /*1970*/  @!P0 FADD R15, R15, 1 ;  /* 0x3f8000000f0f8421 */ /* 0x000fe40000000000 */
[----:B------:R-:W-:-:S05]  /*1980*/  IMAD.SHL.U32 R2, R14, 0x10, RZ ;  /* 0x000000100e027824 */ /* 0x000fca00078e00ff */
[----:B------:R-:W-:-:S04]  /*1990*/  LOP3.LUT R23, R23, R12, R2, 0x96, !PT ;  /* 0x0000000c17177212 */ /* 0x000fc800078e9602 */
[----:B------:R-:W-:-:S04]  /*19a0*/  LOP3.LUT R12, R23, R14, RZ, 0x3c, !PT ;  /* 0x0000000e170c7212 */ /* 0x000fc800078e3cff */
[C---:B------:R-:W-:Y:S02]  /*19b0*/  IADD3 R2, PT, PT, R19.reuse, 0x2c3e28, R12 ;  /* 0x002c3e2813027810 */ /* 0x040fe40007ffe00c */
[----:B------:R-:W-:Y:S02]  /*19c0*/  IADD3 R19, PT, PT, R19, 0x26b663, R14 ;  /* 0x0026b66313137810 */ /* 0x000fe40007ffe00e */
[----:B------:R-:W-:Y:S02]  /*19d0*/  I2FP.F32.U32 R2, R2 ;  /* 0x0000000200027245 */ /* 0x000fe40000201000 */
[----:B------:R-:W-:-:S03]  /*19e0*/  I2FP.F32.U32 R19, R19 ;  /* 0x0000001300137245 */ /* 0x000fc60000201000 */
[-C--:B------:R-:W-:Y:S02]  /*19f0*/  FFMA R2, R2, R20.reuse, 1.1641532182693481445e-10 ;  /* 0x2f00000002027423 */ /* 0x080fe40000000014 */
[----:B------:R-:W-:Y:S02]  /*1a00*/  FFMA R19, R19, R20, 1.1641532182693481445e-10 ;  /* 0x2f00000013137423 */ /* 0x000fe40000000014 */
        /* <DEDUP_REMOVED lines=9> */
.L_x_97:
[----:B------:R-:W-:Y:S01]  /*1aa0*/  FMUL.FTZ R33, R24, R19 ;  /* 0x0000001318217220 */ /* 0x000fe20000410000 */
[----:B------:R-:W-:-:S03]  /*1ab0*/  FMUL.FTZ R19, R19, 0.5 ;  /* 0x3f00000013137820 */ /* 0x000fc60000410000 */
[----:B------:R-:W-:-:S04]  /*1ac0*/  FFMA R2, -R33, R33, R24 ;  /* 0x0000002121027223 */ /* 0x000fc80000000118 */
[----:B------:R-:W-:-:S07]  /*1ad0*/  FFMA R33, R2, R19, R33 ;  /* 0x0000001302217223 */ /* 0x000fce0000000021 */
.L_x_98:
[----:B------:R-:W-:Y:S05]  /*1ae0*/  BSYNC.RECONVERGENT B2 ;  /* 0x0000000000027941 */ /* 0x000fea0003800200 */
.L_x_96:
[----:B------:R-:W-:Y:S01]  /*1af0*/  FSETP.GTU.AND P0, PT, R33, 1, PT ;  /* 0x3f8000002100780b */ /* 0x000fe20003f0c000 */
[----:B------:R-:W-:-:S12]  /*1b00*/  VIADD R16, R16, 0x2c3e28 ;  /* 0x002c3e2810107836 */ /* 0x000fd80000000000 */
[----:B------:R-:W-:Y:S01]  /*1b10*/  @!P0 FADD R15, R15, 1 ;  /* 0x3f8000000f0f8421 */ /* 0x000fe20000000000 */
[----:B------:R-:W-:Y:S06]  /*1b20*/  @P1 BRA `(.L_x_99) ;  /* 0xfffffff400ac1947 */ /* 0x000fec000383ffff */
[----:B------:R-:W-:-:S07]  /*1b30*/  VIADD R16, R16, 0xd9f6dc18 ;  /* 0xd9f6dc1810107836 */ /* 0x000fce0000000000 */
.L_x_86:
[----:B------:R-:W-:-:S13]  /*1b40*/  ISETP.NE.AND P0, PT, R5, RZ, PT ;  /* 0x000000ff0500720c */ /* 0x000fda0003f05270 */
[----:B------:R-:W-:Y:S05]  /*1b50*/  @!P0 BRA `(.L_x_100) ;  /* 0x0000000400c08947 */ /* 0x000fea0003800000 */
[----:B------:R-:W-:Y:S01]  /*1b60*/  SHF.R.U32.HI R17, RZ, 0x2, R22 ;  /* 0x00000002ff117819 */ /* 0x000fe20000011616 */
[----:B------:R-:W-:Y:S01]  /*1b70*/  IMAD.SHL.U32 R19, R12, 0x10, RZ ;  /* 0x000000100c137824 */ /* 0x000fe200078e00ff */
[----:B------:R-:W-:Y:S01]  /*1b80*/  SHF.R.U32.HI R21, RZ, 0x2, R18 ;  /* 0x00000002ff157819 */ /* 0x000fe20000011612 */
[----:B------:R-:W-:Y:S01]  /*1b90*/  BSSY.RECONVERGENT B2, `(.L_x_101) ;  /* 0x000001f000027945 */ /* 0x000fe20003800200 */
[----:B------:R-:W-:Y:S02]  /*1ba0*/  LOP3.LUT R17, R17, R22, RZ, 0x3c, !PT ;  /* 0x0000001611117212 */ /* 0x000fe400078e3cff */
[----:B------:R-:W-:Y:S02]  /*1bb0*/  LOP3.LUT R21, R21, R18, RZ, 0x3c, !PT ;  /* 0x0000001215157212 */ /* 0x000fe400078e3cff */
[----:B------:R-:W-:Y:S01]  /*1bc0*/  ISETP.NE.AND P1, PT, R5, 0x1, PT ;  /* 0x000000010500780c */ /* 0x000fe20003f25270 */
[----:B------:R-:W-:Y:S01]  /*1bd0*/  IMAD.SHL.U32 R2, R17, 0x2, RZ ;  /* 0x0000000211027824 */ /* 0x000fe200078e00ff */
[----:B------:R-:W-:-:S04]  /*1be0*/  SHF.L.U32 R18, R21, 0x1, RZ ;  /* 0x0000000115127819 */ /* 0x000fc800000006ff */
[----:B------:R-:W-:-:S04]  /*1bf0*/  LOP3.LUT R2, R12, R19, R2, 0x96, !PT ;  /* 0x000000130c027212 */ /* 0x000fc800078e9602 */
[----:B------:R-:W-:-:S05]  /*1c00*/  LOP3.LUT R17, R2, R17, RZ, 0x3c, !PT ;  /* 0x0000001102117212 */ /* 0x000fca00078e3cff */
[----:B------:R-:W-:-:S05]  /*1c10*/  IMAD.SHL.U32 R2, R17, 0x10, RZ ;  /* 0x0000001011027824 */ /* 0x000fca00078e00ff */
[----:B------:R-:W-:Y:S01]  /*1c20*/  LOP3.LUT R2, R21, R18, R2, 0x96, !PT ;  /* 0x0000001215027212 */ /* 0x000fe200078e9602 */
[----:B------:R-:W-:-:S03]  /*1c30*/  IMAD.MOV.U32 R21, RZ, RZ, 0x2f800000 ;  /* 0x2f800000ff157424 */ /* 0x000fc600078e00ff */
        /* <DEDUP_REMOVED lines=16> */
.L_x_102:
[----:B------:R-:W-:Y:S01]  /*1d40*/  FMUL.FTZ R33, R24, R21 ;  /* 0x0000001518217220 */ /* 0x000fe20000410000 */
[----:B------:R-:W-:-:S03]  /*1d50*/  FMUL.FTZ R18, R21, 0.5 ;  /* 0x3f00000015127820 */ /* 0x000fc60000410000 */
[----:B------:R-:W-:-:S04]  /*1d60*/  FFMA R2, -R33, R33, R24 ;  /* 0x0000002121027223 */ /* 0x000fc80000000118 */
[----:B------:R-:W-:-:S07]  /*1d70*/  FFMA R33, R2, R18, R33 ;  /* 0x0000001202217223 */ /* 0x000fce0000000021 */
.L_x_103:
[----:B------:R-:W-:Y:S05]  /*1d80*/  BSYNC.RECONVERGENT B2 ;  /* 0x0000000000027941 */ /* 0x000fea0003800200 */
.L_x_101:
[----:B------:R-:W-:-:S13]  /*1d90*/  FSETP.GTU.AND P0, PT, R33, 1, PT ;  /* 0x3f8000002100780b */ /* 0x000fda0003f0c000 */
[----:B------:R-:W-:Y:S01]  /*1da0*/  @!P0 FADD R15, R15, 1 ;  /* 0x3f8000000f0f8421 */ /* 0x000fe20000000000 */
[----:B------:R-:W-:Y:S06]  /*1db0*/  @!P1 BRA `(.L_x_100) ;  /* 0x0000000400289947 */ /* 0x000fec0003800000 */
[----:B------:R-:W-:Y:S01]  /*1dc0*/  SHF.R.U32.HI R2, RZ, 0x2, R13 ;  /* 0x00000002ff027819 */ /* 0x000fe2000001160d */
[----:B------:R-:W-:Y:S01]  /*1dd0*/  IMAD.SHL.U32 R18, R19, 0x10, RZ ;  /* 0x0000001013127824 */ /* 0x000fe200078e00ff */
[----:B------:R-:W-:Y:S01]  /*1de0*/  SHF.R.U32.HI R21, RZ, 0x2, R14 ;  /* 0x00000002ff157819 */ /* 0x000fe2000001160e */
[----:B------:R-:W-:Y:S01]  /*1df0*/  BSSY.RECONVERGENT B2, `(.L_x_104) ;  /* 0x000001f000027945 */ /* 0x000fe20003800200 */
[----:B------:R-:W-:Y:S02]  /*1e00*/  LOP3.LUT R2, R2, R13, RZ, 0x3c, !PT ;  /* 0x0000000d02027212 */ /* 0x000fe400078e3cff */
[----:B------:R-:W-:Y:S01]  /*1e10*/  LOP3.LUT R21, R21, R14, RZ, 0x3c, !PT ;  /* 0x0000000e15157212 */ /* 0x000fe200078e3cff */
[----:B------:R-:W-:Y:S01]  /*1e20*/  IMAD.MOV.U32 R14, RZ, RZ, 0x2f800000 ;  /* 0x2f800000ff0e7424 */ /* 0x000fe200078e00ff */
[----:B------:R-:W-:Y:S02]  /*1e30*/  SHF.L.U32 R13, R2, 0x1, RZ ;  /* 0x00000001020d7819 */ /* 0x000fe400000006ff */
[----:B------:R-:W-:-:S02]  /*1e40*/  ISETP.NE.AND P1, PT, R5, 0x2, PT ;  /* 0x000000020500780c */ /* 0x000fc40003f25270 */
        /* <DEDUP_REMOVED lines=21> */
.L_x_105:
[----:B------:R-:W-:Y:S01]  /*1fa0*/  FMUL.FTZ R33, R24, R19 ;  /* 0x0000001318217220 */ /* 0x000fe20000410000 */
[----:B------:R-:W-:-:S03]  /*1fb0*/  FMUL.FTZ R14, R19, 0.5 ;  /* 0x3f000000130e7820 */ /* 0x000fc60000410000 */
[----:B------:R-:W-:-:S04]  /*1fc0*/  FFMA R2, -R33, R33, R24 ;  /* 0x0000002121027223 */ /* 0x000fc80000000118 */
[----:B------:R-:W-:-:S07]  /*1fd0*/  FFMA R33, R2, R14, R33 ;  /* 0x0000000e02217223 */ /* 0x000fce0000000021 */
.L_x_106:
[----:B------:R-:W-:Y:S05]  /*1fe0*/  BSYNC.RECONVERGENT B2 ;  /* 0x0000000000027941 */ /* 0x000fea0003800200 */
.L_x_104:
[----:B------:R-:W-:-:S13]  /*1ff0*/  FSETP.GTU.AND P0, PT, R33, 1, PT ;  /* 0x3f8000002100780b */ /* 0x000fda0003f0c000 */
[----:B------:R-:W-:Y:S01]  /*2000*/  @!P0 FADD R15, R15, 1 ;  /* 0x3f8000000f0f8421 */ /* 0x000fe20000000000 */
[----:B------:R-:W-:Y:S06]  /*2010*/  @!P1 BRA `(.L_x_100) ;  /* 0x0000000000909947 */ /* 0x000fec0003800000 */
[----:B------:R-:W-:Y:S01]  /*2020*/  SHF.R.U32.HI R19, RZ, 0x2, R12 ;  /* 0x00000002ff137819 */ /* 0x000fe2000001160c */
[----:B------:R-:W-:Y:S01]  /*2030*/  BSSY.RECONVERGENT B2, `(.L_x_107) ;  /* 0x0000020000027945 */ /* 0x000fe20003800200 */
[----:B------:R-:W-:Y:S02]  /*2040*/  SHF.L.U32 R2, R13, 0x4, RZ ;  /* 0x000000040d027819 */ /* 0x000fe400000006ff */
[----:B------:R-:W-:Y:S02]  /*2050*/  LOP3.LUT R19, R19, R12, RZ, 0x3c, !PT ;  /* 0x0000000c13137212 */ /* 0x000fe400078e3cff */
[----:B------:R-:W-:-:S03]  /*2060*/  SHF.R.U32.HI R14, RZ, 0x2, R17 ;  /* 0x00000002ff0e7819 */ /* 0x000fc60000011611 */
[----:B------:R-:W-:Y:S01]  /*2070*/  IMAD.SHL.U32 R12, R19, 0x2, RZ ;  /* 0x00000002130c7824 */ /* 0x000fe200078e00ff */
[----:B------:R-:W-:-:S04]  /*2080*/  LOP3.LUT R14, R14, R17, RZ, 0x3c, !PT ;  /* 0x000000110e0e7212 */ /* 0x000fc800078e3cff */
[----:B------:R-:W-:-:S04]  /*2090*/  LOP3.LUT R2, R13, R2, R12, 0x96, !PT ;  /* 0x000000020d027212 */ /* 0x000fc800078e960c */
[----:B------:R-:W-:Y:S01]  /*20a0*/  LOP3.LUT R19, R2, R19, RZ, 0x3c, !PT ;  /* 0x0000001302137212 */ /* 0x000fe200078e3cff */
[----:B------:R-:W-:-:S04]  /*20b0*/  IMAD.SHL.U32 R2, R14, 0x2, RZ ;  /* 0x000000020e027824 */ /* 0x000fc800078e00ff */
[----:B------:R-:W-:-:S05]  /*20c0*/  IMAD.SHL.U32 R13, R19, 0x10, RZ ;  /* 0x00000010130d7824 */ /* 0x000fca00078e00ff */
[----:B------:R-:W-:-:S04]  /*20d0*/  LOP3.LUT R2, R14, R2, R13, 0x96, !PT ;  /* 0x000000020e027212 */ /* 0x000fc800078e960d */
[----:B------:R-:W-:Y:S01]  /*20e0*/  LOP3.LUT R13, R2, R19, RZ, 0x3c, !PT ;  /* 0x00000013020d7212 */ /* 0x000fe200078e3cff */
[----:B------:R-:W-:-:S03]  /*20f0*/  IMAD.MOV.U32 R2, RZ, RZ, 0x2f800000 ;  /* 0x2f800000ff027424 */ /* 0x000fc600078e00ff */
        /* <DEDUP_REMOVED lines=15> */
.L_x_108:
[----:B------:R-:W-:Y:S01]  /*21f0*/  FMUL.FTZ R33, R24, R13 ;  /* 0x0000000d18217220 */ /* 0x000fe20000410000 */
[----:B------:R-:W-:-:S03]  /*2200*/  FMUL.FTZ R12, R13, 0.5 ;  /* 0x3f0000000d0c7820 */ /* 0x000fc60000410000 */
[----:B------:R-:W-:-:S04]  /*2210*/  FFMA R2, -R33, R33, R24 ;  /* 0x0000002121027223 */ /* 0x000fc80000000118 */
[----:B------:R-:W-:-:S07]  /*2220*/  FFMA R33, R2, R12, R33 ;  /* 0x0000000c02217223 */ /* 0x000fce0000000021 */
.L_x_109:
[----:B------:R-:W-:Y:S05]  /*2230*/  BSYNC.RECONVERGENT B2 ;  /* 0x0000000000027941 */ /* 0x000fea0003800200 */
.L_x_107:
[----:B------:R-:W-:-:S13]  /*2240*/  FSETP.GTU.AND P0, PT, R33, 1, PT ;  /* 0x3f8000002100780b */ /* 0x000fda0003f0c000 */
[----:B------:R-:W-:-:S07]  /*2250*/  @!P0 FADD R15, R15, 1 ;  /* 0x3f8000000f0f8421 */ /* 0x000fce0000000000 */
.L_x_100:
[----:B------:R-:W0:Y:S01]  /*2260*/  MUFU.RCP R13, R0 ;  /* 0x00000000000d7308 */ /* 0x000e220000001000 */
[----:B------:R-:W-:Y:S01]  /*2270*/  FMUL R15, R15, 4 ;  /* 0x408000000f0f7820 */ /* 0x000fe20000400000 */
[----:B------:R-:W-:Y:S06]  /*2280*/  BSSY.RECONVERGENT B4, `(.L_x_110) ;  /* 0x000000b000047945 */ /* 0x000fec0003800200 */
        /* <DEDUP_REMOVED lines=10> */
.L_x_111:
[----:B------:R-:W-:Y:S05]  /*2330*/  BSYNC.RECONVERGENT B4 ;  /* 0x0000000000047941 */ /* 0x000fea0003800200 */
.L_x_110:
[----:B------:R-:W-:Y:S02]  /*2340*/  VIADD R8, R8, 0x100 ;  /* 0x0000010008087836 */ /* 0x000fe40000000000 */
[----:B------:R-:W-:-:S03]  /*2350*/  FADD R9, R2, R9 ;  /* 0x0000000902097221 */ /* 0x000fc60000000000 */
[----:B------:R-:W-:-:S13]  /*2360*/  ISETP.GE.AND P0, PT, R8, R10, PT ;  /* 0x0000000a0800720c */ /* 0x000fda0003f06270 */
[----:B------:R-:W-:Y:S05]  /*2370*/  @!P0 BRA `(.L_x_112) ;  /* 0xffffffec00548947 */ /* 0x000fea000383ffff */
[----:B------:R-:W-:Y:S05]  /*2380*/  BRA `(.L_x_84) ;  /* 0x0000000400347947 */ /* 0x000fea0003800000 */
.L_x_85:
[----:B------:R-:W0:Y:S08]  /*2390*/  MUFU.RCP R5, R0 ;  /* 0x0000000000057308 */ /* 0x000e300000001000 */
[----:B------:R-:W1:Y:S01]  /*23a0*/  FCHK P0, RZ, R0 ;  /* 0x00000000ff007302 */ /* 0x000e620000000000 */
[----:B0-----:R-:W-:-:S04]  /*23b0*/  FFMA R2, -R0, R5, 1 ;  /* 0x3f80000000027423 */ /* 0x001fc80000000105 */
[----:B------:R-:W-:-:S04]  /*23c0*/  FFMA R6, R5, R2, R5 ;  /* 0x0000000205067223 */ /* 0x000fc80000000005 */
[----:B------:R-:W-:-:S04]  /*23d0*/  FFMA R5, RZ, R6, RZ ;  /* 0x00000006ff057223 */ /* 0x000fc800000000ff */
[----:B------:R-:W-:-:S04]  /*23e0*/  FFMA R2, -R0, R5, RZ ;  /* 0x0000000500027223 */ /* 0x000fc800000001ff */
[----:B------:R-:W-:Y:S01]  /*23f0*/  FFMA R2, R6, R2, R5 ;  /* 0x0000000206027223 */ /* 0x000fe20000000005 */
[----:B-1----:R-:W-:Y:S06]  /*2400*/  @!P0 BRA `(.L_x_113) ;  /* 0x00000000000c8947 */ /* 0x002fec0003800000 */
[----:B------:R-:W-:Y:S01]  /*2410*/  IMAD.MOV.U32 R2, RZ, RZ, RZ ;  /* 0x000000ffff027224 */ /* 0x000fe200078e00ff */
[----:B------:R-:W-:-:S07]  /*2420*/  MOV R33, 0x2440 ;  /* 0x0000244000217802 */ /* 0x000fce0000000f00 */
[----:B------:R-:W-:Y:S05]  /*2430*/  CALL.REL.NOINC `($__internal_1_$__cuda_sm3x_div_rn_noftz_f32_slowpath) ;  /* 0x0000028000cc7944 */ /* 0x000fea0003c00000 */
.L_x_113:
[----:B------:R-:W0:Y:S01]  /*2440*/  LDCU UR4, c[0x0][0x3b8] ;  /* 0x00007700ff0477ac */ /* 0x000e220008000800 */
[----:B------:R-:W-:Y:S01]  /*2450*/  LOP3.LUT R0, RZ, R8, RZ, 0x33, !PT ;  /* 0x00000008ff007212 */ /* 0x000fe200078e33ff */
[----:B------:R-:W-:Y:S04]  /*2460*/  BSSY.RECONVERGENT B2, `(.L_x_114) ;  /* 0x000000f000027945 */ /* 0x000fe80003800200 */
[----:B0-----:R-:W-:-:S05]  /*2470*/  VIADD R5, R0, UR4 ;  /* 0x0000000400057c36 */ /* 0x001fca0008000000 */
[C---:B------:R-:W-:Y:S02]  /*2480*/  LOP3.LUT R0, R5.reuse, 0x300, RZ, 0xc0, !PT ;  /* 0x0000030005007812 */ /* 0x040fe400078ec0ff */
[----:B------:R-:W-:Y:S02]  /*2490*/  IADD3 R4, PT, PT, -R4, R5, RZ ;  /* 0x0000000504047210 */ /* 0x000fe40007ffe1ff */
[----:B------:R-:W-:Y:S02]  /*24a0*/  ISETP.NE.AND P0, PT, R0, 0x300, PT ;  /* 0x000003000000780c */ /* 0x000fe40003f05270 */
[----:B------:R-:W-:Y:S02]  /*24b0*/  ISETP.GE.U32.AND P1, PT, R4, 0x300, PT ;  /* 0x000003000400780c */ /* 0x000fe40003f26070 */
[----:B------:R-:W-:-:S09]  /*24c0*/  LEA.HI R5, R5, 0x1, RZ, 0x18 ;  /* 0x0000000105057811 */ /* 0x000fd200078fc0ff */
[----:B------:R-:W-:Y:S05]  /*24d0*/  @!P0 BRA `(.L_x_115) ;  /* 0x00000000001c8947 */ /* 0x000fea0003800000 */
[----:B------:R-:W-:Y:S01]  /*24e0*/  LOP3.LUT R5, R5, 0x3, RZ, 0xc0, !PT ;  /* 0x0000000305057812 */ /* 0x000fe200078ec0ff */
[----:B------:R-:W-:-:S07]  /*24f0*/  IMAD.MOV.U32 R0, RZ, RZ, RZ ;  /* 0x000000ffff007224 */ /* 0x000fce00078e00ff */
.L_x_116:
[----:B------:R-:W-:Y:S02]  /*2500*/  VIADD R0, R0, 0x1 ;  /* 0x0000000100007836 */ /* 0x000fe40000000000 */
[----:B------:R-:W-:Y:S01]  /*2510*/  FADD R9, R2, R9 ;  /* 0x0000000902097221 */ /* 0x000fe20000000000 */
[----:B------:R-:W-:Y:S02]  /*2520*/  VIADD R8, R8, 0x100 ;  /* 0x0000010008087836 */ /* 0x000fe40000000000 */
[----:B------:R-:W-:-:S13]  /*2530*/  ISETP.NE.AND P0, PT, R0, R5, PT ;  /* 0x000000050000720c */ /* 0x000fda0003f05270 */
[----:B------:R-:W-:Y:S05]  /*2540*/  @P0 BRA `(.L_x_116) ;  /* 0xfffffffc00ec0947 */ /* 0x000fea000383ffff */
.L_x_115:
[----:B------:R-:W-:Y:S05]  /*2550*/  BSYNC.RECONVERGENT B2 ;  /* 0x0000000000027941 */ /* 0x000fea0003800200 */
.L_x_114:
[----:B------:R-:W-:Y:S05]  /*2560*/  @!P1 BRA `(.L_x_84) ;  /* 0x0000000000bc9947 */ /* 0x000fea0003800000 */
[----:B------:R-:W-:Y:S01]  /*2570*/  IMAD.IADD R0, R10, 0x1, -R8 ;  /* 0x000000010a007824 */ /* 0x000fe200078e0a08 */
[----:B------:R-:W-:Y:S01]  /*2580*/  BSSY.RECONVERGENT B2, `(.L_x_117) ;  /* 0x0000019000027945 */ /* 0x000fe20003800200 */
[----:B------:R-:W-:-:S03]  /*2590*/  PLOP3.LUT P0, PT, PT, PT, PT, 0x80, 0x8 ;  /* 0x000000000008781c */ /* 0x000fc60003f0f070 */
[----:B------:R-:W-:-:S13]  /*25a0*/  ISETP.GT.AND P1, PT, R0, 0xc00, PT ;  /* 0x00000c000000780c */ /* 0x000fda0003f24270 */
[----:B------:R-:W-:Y:S05]  /*25b0*/  @!P1 BRA `(.L_x_118) ;  /* 0x0000000000549947 */ /* 0x000fea0003800000 */
[----:B------:R-:W-:Y:S02]  /*25c0*/  PLOP3.LUT P0, PT, PT, PT, PT, 0x8, 0x80 ;  /* 0x000000000080781c */ /* 0x000fe40003f0e170 */
[----:B------:R-:W-:-:S11]  /*25d0*/  IADD3 R11, PT, PT, R10, -0xc00, RZ ;  /* 0xfffff4000a0b7810 */ /* 0x000fd60007ffe0ff */
.L_x_119:
[----:B------:R-:W-:Y:S01]  /*25e0*/  FADD R5, R2, R9 ;  /* 0x0000000902057221 */ /* 0x000fe20000000000 */
[----:B------:R-:W-:-:S03]  /*25f0*/  VIADD R8, R8, 0x1000 ;  /* 0x0000100008087836 */ /* 0x000fc60000000000 */
[--C-:B------:R-:W-:Y:S02]  /*2600*/  FADD R5, R5, R2.reuse ;  /* 0x0000000205057221 */ /* 0x100fe40000000000 */
[----:B------:R-:W-:Y:S02]  /*2610*/  ISETP.GE.AND P1, PT, R8, R11, PT ;  /* 0x0000000b0800720c */ /* 0x000fe40003f26270 */
        /* <DEDUP_REMOVED lines=15> */
.L_x_118:
[----:B------:R-:W-:Y:S05]  /*2710*/  BSYNC.RECONVERGENT B2 ;  /* 0x0000000000027941 */ /* 0x000fea0003800200 */
.L_x_117:
[----:B------:R-:W-:Y:S01]  /*2720*/  IMAD.IADD R0, R10, 0x1, -R8 ;  /* 0x000000010a007824 */ /* 0x000fe200078e0a08 */
[----:B------:R-:W-:Y:S04]  /*2730*/  BSSY.RECONVERGENT B2, `(.L_x_120) ;  /* 0x000000d000027945 */ /* 0x000fe80003800200 */
[----:B------:R-:W-:-:S13]  /*2740*/  ISETP.GT.AND P1, PT, R0, 0x400, PT ;  /* 0x000004000000780c */ /* 0x000fda0003f24270 */
[----:B------:R-:W-:Y:S05]  /*2750*/  @!P1 BRA `(.L_x_121) ;  /* 0x0000000000289947 */ /* 0x000fea0003800000 */
[--C-:B------:R-:W-:Y:S01]  /*2760*/  FADD R9, R9, R2.reuse ;  /* 0x0000000209097221 */ /* 0x100fe20000000000 */
[----:B------:R-:W-:Y:S01]  /*2770*/  PLOP3.LUT P0, PT, PT, PT, PT, 0x8, 0x80 ;  /* 0x000000000080781c */ /* 0x000fe20003f0e170 */
[----:B------:R-:W-:Y:S02]  /*2780*/  VIADD R8, R8, 0x800 ;  /* 0x0000080008087836 */ /* 0x000fe40000000000 */
[----:B------:R-:W-:-:S04]  /*2790*/  FADD R9, R9, R2 ;  /* 0x0000000209097221 */ /* 0x000fc80000000000 */
[----:B------:R-:W-:-:S04]  /*27a0*/  FADD R9, R9, R2 ;  /* 0x0000000209097221 */ /* 0x000fc80000000000 */
[----:B------:R-:W-:-:S04]  /*27b0*/  FADD R9, R9, R2 ;  /* 0x0000000209097221 */ /* 0x000fc80000000000 */
[----:B------:R-:W-:-:S04]  /*27c0*/  FADD R9, R9, R2 ;  /* 0x0000000209097221 */ /* 0x000fc80000000000 */
[----:B------:R-:W-:-:S04]  /*27d0*/  FADD R9, R9, R2 ;  /* 0x0000000209097221 */ /* 0x000fc80000000000 */
[----:B------:R-:W-:-:S04]  /*27e0*/  FADD R9, R9, R2 ;  /* 0x0000000209097221 */ /* 0x000fc80000000000 */
[----:B------:R-:W-:-:S07]  /*27f0*/  FADD R9, R9, R2 ;  /* 0x0000000209097221 */ /* 0x000fce0000000000 */
.L_x_121:
[----:B------:R-:W-:Y:S05]  /*2800*/  BSYNC.RECONVERGENT B2 ;  /* 0x0000000000027941 */ /* 0x000fea0003800200 */
.L_x_120:
[----:B------:R-:W-:-:S13]  /*2810*/  ISETP.LT.OR P0, PT, R8, R10, P0 ;  /* 0x0000000a0800720c */ /* 0x000fda0000701670 */
[----:B------:R-:W-:-:S04]  /*2820*/  @P0 FADD R5, R9, R2 ;  /* 0x0000000209050221 */ /* 0x000fc80000000000 */
[----:B------:R-:W-:-:S04]  /*2830*/  @P0 FADD R5, R5, R2 ;  /* 0x0000000205050221 */ /* 0x000fc80000000000 */
[----:B------:R-:W-:-:S04]  /*2840*/  @P0 FADD R5, R5, R2 ;  /* 0x0000000205050221 */ /* 0x000fc80000000000 */
[----:B------:R-:W-:-:S07]  /*2850*/  @P0 FADD R9, R5, R2 ;  /* 0x0000000205090221 */ /* 0x000fce0000000000 */
.L_x_84:
[----:B------:R-:W-:Y:S05]  /*2860*/  BSYNC.RECONVERGENT B1 ;  /* 0x0000000000017941 */ /* 0x000fea0003800200 */
.L_x_83:
[----:B------:R-:W-:Y:S01]  /*2870*/  ISETP.GE.AND P0, PT, R10, 0x100, PT ;  /* 0x000001000a00780c */ /* 0x000fe20003f06270 */
[----:B------:R-:W-:-:S12]  /*2880*/  IMAD.MOV.U32 R11, RZ, RZ, R9 ;  /* 0x000000ffff0b7224 */ /* 0x000fd800078e0009 */
[----:B------:R-:W-:Y:S05]  /*2890*/  @!P0 BRA `(.L_x_122) ;  /* 0x0000000000ac8947 */ /* 0x000fea0003800000 */
[----:B------:R-:W0:Y:S01]  /*28a0*/  S2R R6, SR_LANEID ;  /* 0x0000000000067919 */ /* 0x000e220000000000 */
[----:B------:R-:W1:Y:S02]  /*28b0*/  SHFL.DOWN PT, R0, R11, 0x1, 0x1f ;  /* 0x08201f000b007f89 */ /* 0x000e6400000e0000 */
[----:B-1----:R-:W-:Y:S01]  /*28c0*/  FADD R0, R0, R11 ;  /* 0x0000000b00007221 */ /* 0x002fe20000000000 */
[C---:B0-----:R-:W-:Y:S02]  /*28d0*/  ISETP.GT.AND P0, PT, R6.reuse, 0x1e, PT ;  /* 0x0000001e0600780c */ /* 0x041fe40003f04270 */
[C---:B------:R-:W-:Y:S02]  /*28e0*/  ISETP.NE.AND P1, PT, R6.reuse, RZ, PT ;  /* 0x000000ff0600720c */ /* 0x040fe40003f25270 */
[----:B------:R-:W-:Y:S02]  /*28f0*/  FSEL R0, R11, R0, P0 ;  /* 0x000000000b007208 */ /* 0x000fe40000000000 */
[----:B------:R-:W-:-:S03]  /*2900*/  ISETP.GT.AND P0, PT, R6, 0x1d, PT ;  /* 0x0000001d0600780c */ /* 0x000fc60003f04270 */
[----:B------:R-:W0:Y:S06]  /*2910*/  SHFL.DOWN PT, R5, R0, 0x2, 0x1f ;  /* 0x08401f0000057f89 */ /* 0x000e2c00000e0000 */
        /* <DEDUP_REMOVED lines=24> */
[----:B------:R-:W0:Y:S04]  /*2aa0*/  LDS R0, [UR4+0xc] ;  /* 0x00000c04ff007984 */ /* 0x000e280008000800 */
[----:B--2---:R-:W1:Y:S04]  /*2ab0*/  LDS.128 R4, [UR4+0x10] ;  /* 0x00001004ff047984 */ /* 0x004e680008000c00 */
        /* <DEDUP_REMOVED lines=9> */
.L_x_122:
[----:B------:R-:W0:Y:S01]  /*2b50*/  S2R R13, SR_LANEID ;  /* 0x00000000000d7919 */ /* 0x000e220000000000 */
[----:B------:R-:W-:-:S04]  /*2b60*/  LOP3.LUT R0, R7, 0x3e0, RZ, 0xc0, !PT ;  /* 0x000003e007007812 */ /* 0x000fc800078ec0ff */
[----:B------:R-:W-:Y:S01]  /*2b70*/  LOP3.LUT R9, RZ, R0, RZ, 0x33, !PT ;  /* 0x00000000ff097212 */ /* 0x000fe200078e33ff */
[----:B------:R-:W-:-:S04]  /*2b80*/  VIADD R5, R0, 0x20 ;  /* 0x0000002000057836 */ /* 0x000fc80000000000 */
[----:B------:R-:W-:Y:S01]  /*2b90*/  IMAD.IADD R9, R10, 0x1, R9 ;  /* 0x000000010a097824 */ /* 0x000fe200078e0209 */
[----:B------:R-:W-:-:S04]  /*2ba0*/  ISETP.GT.AND P0, PT, R5, R10, PT ;  /* 0x0000000a0500720c */ /* 0x000fc80003f04270 */
[----:B------:R-:W-:-:S05]  /*2bb0*/  SEL R0, R9, 0x1f, P0 ;  /* 0x0000001f09007807 */ /* 0x000fca0000000000 */
[----:B------:R-:W1:Y:S01]  /*2bc0*/  SHFL.DOWN PT, R2, R11, 0x1, R0 ;  /* 0x082000000b027989 */ /* 0x000e6200000e0000 */
[C---:B0-----:R-:W-:Y:S01]  /*2bd0*/  ISETP.GE.AND P0, PT, R13.reuse, R0, PT ;  /* 0x000000000d00720c */ /* 0x041fe20003f06270 */
[C---:B------:R-:W-:Y:S01]  /*2be0*/  VIADD R5, R13.reuse, 0x2 ;  /* 0x000000020d057836 */ /* 0x040fe20000000000 */
[----:B------:R-:W-:-:S11]  /*2bf0*/  ISETP.NE.AND P1, PT, R13, RZ, PT ;  /* 0x000000ff0d00720c */ /* 0x000fd60003f25270 */
[----:B-1----:R-:W-:Y:S01]  /*2c00*/  @!P0 FADD R11, R2, R11 ;  /* 0x0000000b020b8221 */ /* 0x002fe20000000000 */
[----:B------:R-:W-:Y:S01]  /*2c10*/  ISETP.GT.AND P0, PT, R5, R0, PT ;  /* 0x000000000500720c */ /* 0x000fe20003f04270 */
[----:B------:R-:W-:Y:S01]  /*2c20*/  VIADD R5, R13, 0x4 ;  /* 0x000000040d057836 */ /* 0x000fe20000000000 */
[----:B------:R-:W0:Y:S01]  /*2c30*/  @!P1 S2R R6, SR_CgaCtaId ;  /* 0x0000000000069919 */ /* 0x000e220000008800 */
[----:B------:R-:W-:Y:S01]  /*2c40*/  @!P1 SHF.R.U32.HI R4, RZ, 0x3, R7 ;  /* 0x00000003ff049819 */ /* 0x000fe20000011607 */
[----:B------:R-:W1:Y:S03]  /*2c50*/  SHFL.DOWN PT, R2, R11, 0x2, R0 ;  /* 0x084000000b027989 */ /* 0x000e6600000e0000 */
[----:B------:R-:W-:-:S06]  /*2c60*/  @!P1 LOP3.LUT R4, R4, 0x7c, RZ, 0xc0, !PT ;  /* 0x0000007c04049812 */ /* 0x000fcc00078ec0ff */
[----:B-1----:R-:W-:Y:S01]  /*2c70*/  @!P0 FADD R11, R11, R2 ;  /* 0x000000020b0b8221 */ /* 0x002fe20000000000 */
[-C--:B------:R-:W-:Y:S02]  /*2c80*/  ISETP.GT.AND P0, PT, R5, R0.reuse, PT ;  /* 0x000000000500720c */ /* 0x080fe40003f04270 */
[----:B------:R-:W-:Y:S02]  /*2c90*/  IADD3 R5, PT, PT, R13, 0x8, RZ ;  /* 0x000000080d057810 */ /* 0x000fe40007ffe0ff */
[----:B------:R-:W1:Y:S09]  /*2ca0*/  SHFL.DOWN PT, R2, R11, 0x4, R0 ;  /* 0x088000000b027989 */ /* 0x000e7200000e0000 */
[----:B-1----:R-:W-:Y:S01]  /*2cb0*/  @!P0 FADD R11, R11, R2 ;  /* 0x000000020b0b8221 */ /* 0x002fe20000000000 */
[----:B------:R-:W-:Y:S01]  /*2cc0*/  ISETP.GT.AND P0, PT, R5, R0, PT ;  /* 0x000000000500720c */ /* 0x000fe20003f04270 */
[----:B------:R-:W-:-:S03]  /*2cd0*/  VIADD R5, R13, 0x10 ;  /* 0x000000100d057836 */ /* 0x000fc60000000000 */
[----:B------:R-:W1:Y:S09]  /*2ce0*/  SHFL.DOWN PT, R2, R11, 0x8, R0 ;  /* 0x090000000b027989 */ /* 0x000e7200000e0000 */
[----:B-1----:R-:W-:Y:S01]  /*2cf0*/  @!P0 FADD R11, R11, R2 ;  /* 0x000000020b0b8221 */ /* 0x002fe20000000000 */
[----:B------:R-:W-:-:S02]  /*2d00*/  ISETP.GT.AND P0, PT, R5, R0, PT ;  /* 0x000000000500720c */ /* 0x000fc40003f04270 */
[----:B------:R-:W-:Y:S02]  /*2d10*/  @!P1 MOV R5, 0x400 ;  /* 0x0000040000059802 */ /* 0x000fe40000000f00 */
[----:B------:R-:W1:Y:S02]  /*2d20*/  SHFL.DOWN PT, R2, R11, 0x10, R0 ;  /* 0x0a0000000b027989 */ /* 0x000e6400000e0000 */
[----:B0-----:R-:W-:-:S05]  /*2d30*/  @!P1 LEA R5, R6, R5, 0x18 ;  /* 0x0000000506059211 */ /* 0x001fca00078ec0ff */
[----:B------:R-:W-:Y:S02]  /*2d40*/  @!P1 IMAD.IADD R4, R4, 0x1, R5 ;  /* 0x0000000104049824 */ /* 0x000fe400078e0205 */
[----:B-1----:R-:W-:Y:S01]  /*2d50*/  @!P0 FADD R11, R11, R2 ;  /* 0x000000020b0b8221 */ /* 0x002fe20000000000 */
[----:B------:R-:W-:-:S03]  /*2d60*/  ISETP.NE.AND P0, PT, R7, RZ, PT ;  /* 0x000000ff0700720c */ /* 0x000fc60003f05270 */
[----:B------:R-:W-:-:S05]  /*2d70*/  IMAD.MOV.U32 R9, RZ, RZ, R11 ;  /* 0x000000ffff097224 */ /* 0x000fca00078e000b */
        /* <DEDUP_REMOVED lines=10> */
[----:B------:R-:W0:Y:S04]  /*2e20*/  LDS R0, [UR4+0xc] ;  /* 0x00000c04ff007984 */ /* 0x000e280008000800 */
[----:B-1----:R-:W1:Y:S04]  /*2e30*/  LDS.128 R4, [UR4+0x10] ;  /* 0x00001004ff047984 */ /* 0x002e680008000c00 */
        /* <DEDUP_REMOVED lines=12> */
.L_x_58:
[----:B------:R-:W0:Y:S01]  /*2f00*/  LDCU UR4, c[0x0][0x3e4] ;  /* 0x00007c80ff0477ac */ /* 0x000e220008000800 */
[----:B------:R-:W1:Y:S01]  /*2f10*/  S2R R5, SR_TID.X ;  /* 0x0000000000057919 */ /* 0x000e620000002100 */
[----:B------:R-:W2:Y:S01]  /*2f20*/  LDCU UR5, c[0x0][0x3c0] ;  /* 0x00007800ff0577ac */ /* 0x000ea20008000800 */
[----:B0-----:R-:W-:Y:S02]  /*2f30*/  UISETP.GE.AND UP0, UPT, UR4, 0x1, UPT ;  /* 0x000000010400788c */ /* 0x001fe4000bf06270 */
[----:B------:R-:W-:Y:S01]  /*2f40*/  I2FP.F32.S32 R0, UR4 ;  /* 0x0000000400007c45 */ /* 0x000fe20008201400 */
[----:B--2---:R-:W-:-:S04]  /*2f50*/  USHF.L.U32 UR5, UR5, 0xc, URZ ;  /* 0x0000000c05057899 */ /* 0x004fc800080006ff */
[----:B------:R-:W-:Y:S02]  /*2f60*/  USHF.R.S32.HI UR7, URZ, 0x1f, UR5 ;  /* 0x0000001fff077899 */ /* 0x000fe40008011405 */
[----:B------:R-:W-:Y:S10]  /*2f70*/  BRA.U !UP0, `(.L_x_124) ;  /* 0x0000012908607547 */ /* 0x000ff4000b800000 */
[----:B------:R-:W1:Y:S01]  /*2f80*/  LDCU UR6, c[0x0][0x380] ;  /* 0x00007000ff0677ac */ /* 0x000e620008000800 */
[----:B------:R-:W-:Y:S02]  /*2f90*/  HFMA2 R8, -RZ, RZ, -38016, 0.02740478515625 ;  /* 0xf8a42704ff087431 */ /* 0x000fe400000001ff */
[----:B------:R-:W-:Y:S01]  /*2fa0*/  IMAD.MOV.U32 R10, RZ, RZ, -0x23270784 ;  /* 0xdcd8f87cff0a7424 */ /* 0x000fe200078e00ff */
[----:B------:R-:W-:Y:S01]  /*2fb0*/  UIADD3 UR8, UPT, UPT, UR4, -0x1, URZ ;  /* 0xffffffff04087890 */ /* 0x000fe2000fffe0ff */
[----:B------:R-:W-:Y:S01]  /*2fc0*/  IMAD.MOV.U32 R20, RZ, RZ, RZ ;  /* 0x000000ffff147224 */ /* 0x000fe200078e00ff */
[----:B------:R-:W-:Y:S02]  /*2fd0*/  ULOP3.LUT UR9, UR4, 0x3, URZ, 0xc0, !UPT ;  /* 0x0000000304097892 */ /* 0x000fe4000f8ec0ff */
[----:B------:R-:W-:Y:S01]  /*2fe0*/  UISETP.GE.U32.AND UP0, UPT, UR8, 0x3, UPT ;  /* 0x000000030800788c */ /* 0x000fe2000bf06070 */
[----:B-1----:R-:W-:-:S04]  /*2ff0*/  IADD3 R23, PT, PT, R4, UR6, R5 ;  /* 0x0000000604177c10 */ /* 0x002fc8000fffe005 */
[----:B------:R-:W-:-:S05]  /*3000*/  LOP3.LUT R2, R23, 0xaad26b49, RZ, 0x3c, !PT ;  /* 0xaad26b4917027812 */ /* 0x000fca00078e3cff */
[----:B------:R-:W-:-:S04]  /*3010*/  IMAD R2, R2, 0x4182bed5, RZ ;  /* 0x4182bed502027824 */ /* 0x000fc800078e02ff */
[C---:B------:R-:W-:Y:S01]  /*3020*/  VIADD R6, R2.reuse, 0x583f19 ;  /* 0x00583f1902067836 */ /* 0x040fe20000000000 */
[C---:B------:R-:W-:Y:S01]  /*3030*/  LOP3.LUT R12, R2.reuse, 0x159a55e5, RZ, 0x3c, !PT ;  /* 0x159a55e5020c7812 */ /* 0x040fe200078e3cff */
[C---:B------:R-:W-:Y:S02]  /*3040*/  VIADD R16, R2.reuse, 0x75bcd15 ;  /* 0x075bcd1502107836 */ /* 0x040fe40000000000 */
[----:B------:R-:W-:Y:S01]  /*3050*/  VIADD R7, R2, 0xd9f6dc18 ;  /* 0xd9f6dc1802077836 */ /* 0x000fe20000000000 */
[----:B------:R-:W-:Y:S06]  /*3060*/  BRA.U !UP0, `(.L_x_125) ;  /* 0x00000009086c7547 */ /* 0x000fec000b800000 */
[----:B------:R-:W-:Y:S01]  /*3070*/  MOV R10, 0xdcd8f87c ;  /* 0xdcd8f87c000a7802 */ /* 0x000fe20000000f00 */
[----:B------:R-:W-:Y:S01]  /*3080*/  IMAD.MOV.U32 R8, RZ, RZ, -0x75bd8fc ;  /* 0xf8a42704ff087424 */ /* 0x000fe200078e00ff */
[----:B------:R-:W-:Y:S01]  /*3090*/  ULOP3.LUT UR6, UR4, 0x7ffffffc, URZ, 0xc0, !UPT ;  /* 0x7ffffffc04067892 */ /* 0x000fe2000f8ec0ff */
[----:B------:R-:W-:Y:S02]  /*30a0*/  IMAD.MOV.U32 R20, RZ, RZ, RZ ;  /* 0x000000ffff147224 */ /* 0x000fe400078e00ff */
[----:B------:R-:W-:-:S09]  /*30b0*/  UMOV UR4, URZ ;  /* 0x000000ff00047c82 */ /* 0x000fd20008000000 */
.L_x_139:
[----:B------:R-:W-:Y:S01]  /*30c0*/  SHF.R.U32.HI R9, RZ, 0x2, R16 ;  /* 0x00000002ff097819 */ /* 0x000fe20000011610 */
[----:B------:R-:W-:Y:S01]  /*30d0*/  IMAD.SHL.U32 R11, R6, 0x10, RZ ;  /* 0x00000010060b7824 */ /* 0x000fe200078e00ff */
[----:B------:R-:W-:Y:S01]  /*30e0*/  SHF.R.U32.HI R13, RZ, 0x2, R12 ;  /* 0x00000002ff0d7819 */ /* 0x000fe2000001160c */
[----:B------:R-:W-:Y:S01]  /*30f0*/  UIADD3 UR4, UPT, UPT, UR4, 0x4, URZ ;  /* 0x0000000404047890 */ /* 0x000fe2000fffe0ff */
[----:B------:R-:W-:Y:S01]  /*3100*/  LOP3.LUT R9, R9, R16, RZ, 0x3c, !PT ;  /* 0x0000001009097212 */ /* 0x000fe200078e3cff */
[----:B------:R-:W-:Y:S01]  /*3110*/  BSSY.RECONVERGENT B1, `(.L_x_126) ;  /* 0x000001e000017945 */ /* 0x000fe20003800200 */
[----:B------:R-:W-:Y:S01]  /*3120*/  LOP3.LUT R13, R13, R12, RZ, 0x3c, !PT ;  /* 0x0000000c0d0d7212 */ /* 0x000fe200078e3cff */
[----:B------:R-:W-:Y:S02]  /*3130*/  UISETP.NE.AND UP0, UPT, UR4, UR6, UPT ;  /* 0x000000060400728c */ /* 0x000fe4000bf05270 */
[----:B------:R-:W-:-:S05]  /*3140*/  IMAD.SHL.U32 R2, R9, 0x2, RZ ;  /* 0x0000000209027824 */ /* 0x000fca00078e00ff */
[----:B------:R-:W-:Y:S01]  /*3150*/  LOP3.LUT R2, R6, R11, R2, 0x96, !PT ;  /* 0x0000000b06027212 */ /* 0x000fe200078e9602 */
[----:B------:R-:W-:-:S03]  /*3160*/  IMAD.MOV.U32 R11, RZ, RZ, 0x2f800000 ;  /* 0x2f800000ff0b7424 */ /* 0x000fc600078e00ff */
[----:B------:R-:W-:Y:S02]  /*3170*/  LOP3.LUT R12, R2, R9, RZ, 0x3c, !PT ;  /* 0x00000009020c7212 */ /* 0x000fe400078e3cff */
[----:B------:R-:W-:-:S03]  /*3180*/  SHF.L.U32 R9, R13, 0x1, RZ ;  /* 0x000000010d097819 */ /* 0x000fc600000006ff */
        /* <DEDUP_REMOVED lines=18> */
.L_x_127:
[----:B------:R-:W-:Y:S01]  /*32b0*/  FMUL.FTZ R33, R24, R9 ;  /* 0x0000000918217220 */ /* 0x000fe20000410000 */
[----:B------:R-:W-:-:S03]  /*32c0*/  FMUL.FTZ R9, R9, 0.5 ;  /* 0x3f00000009097820 */ /* 0x000fc60000410000 */
[----:B------:R-:W-:-:S04]  /*32d0*/  FFMA R2, -R33, R33, R24 ;  /* 0x0000002121027223 */ /* 0x000fc80000000118 */
[----:B------:R-:W-:-:S07]  /*32e0*/  FFMA R33, R2, R9, R33 ;  /* 0x0000000902217223 */ /* 0x000fce0000000021 */
.L_x_128:
[----:B------:R-:W-:Y:S05]  /*32f0*/  BSYNC.RECONVERGENT B1 ;  /* 0x0000000000017941 */ /* 0x000fea0003800200 */
.L_x_126:
[----:B------:R-:W-:Y:S01]  /*3300*/  SHF.R.U32.HI R9, RZ, 0x2, R8 ;  /* 0x00000002ff097819 */ /* 0x000fe20000011608 */
[C---:B------:R-:W-:Y:S01]  /*3310*/  IMAD.SHL.U32 R11, R14.reuse, 0x10, RZ ;  /* 0x000000100e0b7824 */ /* 0x040fe200078e00ff */
[----:B------:R-:W-:Y:S01]  /*3320*/  SHF.R.U32.HI R13, RZ, 0x2, R10 ;  /* 0x00000002ff0d7819 */ /* 0x000fe2000001160a */
[----:B------:R-:W-:Y:S01]  /*3330*/  BSSY.RECONVERGENT B1, `(.L_x_129) ;  /* 0x0000020000017945 */ /* 0x000fe20003800200 */
[----:B------:R-:W-:Y:S02]  /*3340*/  LOP3.LUT R9, R9, R8, RZ, 0x3c, !PT ;  /* 0x0000000809097212 */ /* 0x000fe400078e3cff */
[----:B------:R-:W-:Y:S02]  /*3350*/  LOP3.LUT R13, R13, R10, RZ, 0x3c, !PT ;  /* 0x0000000a0d0d7212 */ /* 0x000fe400078e3cff */
[----:B------:R-:W-:Y:S02]  /*3360*/  SHF.L.U32 R2, R9, 0x1, RZ ;  /* 0x0000000109027819 */ /* 0x000fe400000006ff */
[----:B------:R-:W-:Y:S01]  /*3370*/  FSETP.GTU.AND P0, PT, R33, 1, PT ;  /* 0x3f8000002100780b */ /* 0x000fe20003f0c000 */
[----:B------:R-:W-:Y:S01]  /*3380*/  IMAD.SHL.U32 R8, R13, 0x2, RZ ;  /* 0x000000020d087824 */ /* 0x000fe200078e00ff */
[----:B------:R-:W-:-:S04]  /*3390*/  LOP3.LUT R2, R14, R11, R2, 0x96, !PT ;  /* 0x0000000b0e027212 */ /* 0x000fc800078e9602 */
[----:B------:R-:W-:Y:S01]  /*33a0*/  LOP3.LUT R10, R2, R9, RZ, 0x3c, !PT ;  /* 0x00000009020a7212 */ /* 0x000fe200078e3cff */
[----:B------:R-:W-:-:S04]  /*33b0*/  IMAD.MOV.U32 R9, RZ, RZ, 0x2f800000 ;  /* 0x2f800000ff097424 */ /* 0x000fc800078e00ff */
[----:B------:R-:W-:Y:S02]  /*33c0*/  IMAD.SHL.U32 R2, R10, 0x10, RZ ;  /* 0x000000100a027824 */ /* 0x000fe400078e00ff */
[----:B------:R-:W-:-:S03]  /*33d0*/  @!P0 FADD R20, R20, 1 ;  /* 0x3f80000014148421 */ /* 0x000fc60000000000 */
        /* <DEDUP_REMOVED lines=17> */
.L_x_130:
[----:B------:R-:W-:Y:S01]  /*34f0*/  FMUL.FTZ R33, R24, R9 ;  /* 0x0000000918217220 */ /* 0x000fe20000410000 */
[----:B------:R-:W-:-:S03]  /*3500*/  FMUL.FTZ R8, R9, 0.5 ;  /* 0x3f00000009087820 */ /* 0x000fc60000410000 */
[----:B------:R-:W-:-:S04]  /*3510*/  FFMA R2, -R33, R33, R24 ;  /* 0x0000002121027223 */ /* 0x000fc80000000118 */
[----:B------:R-:W-:-:S07]  /*3520*/  FFMA R33, R2, R8, R33 ;  /* 0x0000000802217223 */ /* 0x000fce0000000021 */
.L_x_131:
[----:B------:R-:W-:Y:S05]  /*3530*/  BSYNC.RECONVERGENT B1 ;  /* 0x0000000000017941 */ /* 0x000fea0003800200 */
.L_x_129:
        /* <DEDUP_REMOVED lines=9> */
[----:B------:R-:W-:-:S03]  /*35d0*/  IMAD.SHL.U32 R6, R13, 0x2, RZ ;  /* 0x000000020d067824 */ /* 0x000fc600078e00ff */
[----:B------:R-:W-:Y:S01]  /*35e0*/  LOP3.LUT R12, R2, R9, RZ, 0x3c, !PT ;  /* 0x00000009020c7212 */ /* 0x000fe200078e3cff */
[----:B------:R-:W-:Y:S02]  /*35f0*/  IMAD.MOV.U32 R9, RZ, RZ, 0x2f800000 ;  /* 0x2f800000ff097424 */ /* 0x000fe400078e00ff */
        /* <DEDUP_REMOVED lines=19> */
.L_x_133:
[----:B------:R-:W-:Y:S01]  /*3730*/  FMUL.FTZ R33, R24, R9 ;  /* 0x0000000918217220 */ /* 0x000fe20000410000 */
[----:B------:R-:W-:-:S03]  /*3740*/  FMUL.FTZ R6, R9, 0.5 ;  /* 0x3f00000009067820 */ /* 0x000fc60000410000 */
[----:B------:R-:W-:-:S04]  /*3750*/  FFMA R2, -R33, R33, R24 ;  /* 0x0000002121027223 */ /* 0x000fc80000000118 */
[----:B------:R-:W-:-:S07]  /*3760*/  FFMA R33, R2, R6, R33 ;  /* 0x0000000602217223 */ /* 0x000fce0000000021 */
.L_x_134:
[----:B------:R-:W-:Y:S05]  /*3770*/  BSYNC.RECONVERGENT B1 ;  /* 0x0000000000017941 */ /* 0x000fea0003800200 */
.L_x_132:
        /* <DEDUP_REMOVED lines=15> */
[C---:B------:R-:W-:Y:S02]  /*3870*/  IADD3 R2, PT, PT, R7.reuse, 0x26b663, R10 ;  /* 0x0026b66307027810 */ /* 0x040fe40007ffe00a */
[----:B------:R-:W-:Y:S02]  /*3880*/  IADD3 R7, PT, PT, R7, 0x2c3e28, RZ ;  /* 0x002c3e2807077810 */ /* 0x000fe40007ffe0ff */
        /* <DEDUP_REMOVED lines=12> */
[----:B------:R-:W-:Y:S01]  /*3950*/  BSSY.RECONVERGENT B2, `(.L_x_137) ;  /* 0x0000003000027945 */ /* 0x000fe20003800200 */
[----:B------:R-:W-:-:S07]  /*3960*/  MOV R2, 0x3980 ;  /* 0x0000398000027802 */ /* 0x000fce0000000f00 */
[----:B------:R-:W-:Y:S05]  /*3970*/  CALL.REL.NOINC `($__internal_0_$__cuda_sm20_sqrt_rn_f32_slowpath) ;  /* 0x0000026c00247944 */ /* 0x000fea0003c00000 */
[----:B------:R-:W-:Y:S05]  /*3980*/  BSYNC.RECONVERGENT B2 ;  /* 0x0000000000027941 */ /* 0x000fea0003800200 */
.L_x_137:
[----:B------:R-:W-:Y:S05]  /*3990*/  BRA `(.L_x_138) ;  /* 0x0000000000107947 */ /* 0x000fea0003800000 */
.L_x_136:
[----:B------:R-:W-:Y:S01]  /*39a0*/  FMUL.FTZ R33, R24, R9 ;  /* 0x0000000918217220 */ /* 0x000fe20000410000 */
[----:B------:R-:W-:-:S03]  /*39b0*/  FMUL.FTZ R9, R9, 0.5 ;  /* 0x3f00000009097820 */ /* 0x000fc60000410000 */
[----:B------:R-:W-:-:S04]  /*39c0*/  FFMA R2, -R33, R33, R24 ;  /* 0x0000002121027223 */ /* 0x000fc80000000118 */
[----:B------:R-:W-:-:S07]  /*39d0*/  FFMA R33, R2, R9, R33 ;  /* 0x0000000902217223 */ /* 0x000fce0000000021 */
.L_x_138:
[----:B------:R-:W-:Y:S05]  /*39e0*/  BSYNC.RECONVERGENT B1 ;  /* 0x0000000000017941 */ /* 0x000fea0003800200 */
.L_x_135:
[----:B------:R-:W-:-:S13]  /*39f0*/  FSETP.GTU.AND P0, PT, R33, 1, PT ;  /* 0x3f8000002100780b */ /* 0x000fda0003f0c000 */
[----:B------:R-:W-:Y:S01]  /*3a00*/  @!P0 FADD R20, R20, 1 ;  /* 0x3f80000014148421 */ /* 0x000fe20000000000 */
[----:B------:R-:W-:Y:S06]  /*3a10*/  BRA.U UP0, `(.L_x_139) ;  /* 0xfffffff500a87547 */ /* 0x000fec000b83ffff */
.L_x_125:
[----:B------:R-:W-:-:S09]  /*3a20*/  UISETP.NE.AND UP0, UPT, UR9, URZ, UPT ;  /* 0x000000ff0900728c */ /* 0x000fd2000bf05270 */
[----:B------:R-:W-:Y:S05]  /*3a30*/  BRA.U !UP0, `(.L_x_140) ;  /* 0x0000000508c07547 */ /* 0x000fea000b800000 */
[----:B------:R-:W-:Y:S01]  /*3a40*/  SHF.R.U32.HI R9, RZ, 0x2, R16 ;  /* 0x00000002ff097819 */ /* 0x000fe20000011610 */
[----:B------:R-:W-:Y:S01]  /*3a50*/  IMAD.SHL.U32 R11, R6, 0x10, RZ ;  /* 0x00000010060b7824 */ /* 0x000fe200078e00ff */
[----:B------:R-:W-:Y:S01]  /*3a60*/  SHF.R.U32.HI R13, RZ, 0x2, R12 ;  /* 0x00000002ff0d7819 */ /* 0x000fe2000001160c */
[----:B------:R-:W-:Y:S01]  /*3a70*/  BSSY.RECONVERGENT B1, `(.L_x_141) ;  /* 0x000001e000017945 */ /* 0x000fe20003800200 */
[----:B------:R-:W-:Y:S02]  /*3a80*/  LOP3.LUT R9, R9, R16, RZ, 0x3c, !PT ;  /* 0x0000001009097212 */ /* 0x000fe400078e3cff */
[----:B------:R-:W-:Y:S02]  /*3a90*/  LOP3.LUT R13, R13, R12, RZ, 0x3c, !PT ;  /* 0x0000000c0d0d7212 */ /* 0x000fe400078e3cff */
[----:B------:R-:W-:-:S04]  /*3aa0*/  SHF.L.U32 R2, R9, 0x1, RZ ;  /* 0x0000000109027819 */ /* 0x000fc800000006ff */
[----:B------:R-:W-:Y:S01]  /*3ab0*/  LOP3.LUT R2, R6, R11, R2, 0x96, !PT ;  /* 0x0000000b06027212 */ /* 0x000fe200078e9602 */
[----:B------:R-:W-:-:S03]  /*3ac0*/  IMAD.MOV.U32 R11, RZ, RZ, 0x2f800000 ;  /* 0x2f800000ff0b7424 */ /* 0x000fc600078e00ff */
[----:B------:R-:W-:Y:S01]  /*3ad0*/  LOP3.LUT R12, R2, R9, RZ, 0x3c, !PT ;  /* 0x00000009020c7212 */ /* 0x000fe200078e3cff */
[----:B------:R-:W-:-:S04]  /*3ae0*/  IMAD.SHL.U32 R9, R13, 0x2, RZ ;  /* 0x000000020d097824 */ /* 0x000fc800078e00ff */
        /* <DEDUP_REMOVED lines=18> */
.L_x_142:
[----:B------:R-:W-:Y:S01]  /*3c10*/  FMUL.FTZ R33, R24, R9 ;  /* 0x0000000918217220 */ /* 0x000fe20000410000 */
[----:B------:R-:W-:-:S03]  /*3c20*/  FMUL.FTZ R9, R9, 0.5 ;  /* 0x3f00000009097820 */ /* 0x000fc60000410000 */
[----:B------:R-:W-:-:S04]  /*3c30*/  FFMA R2, -R33, R33, R24 ;  /* 0x0000002121027223 */ /* 0x000fc80000000118 */
[----:B------:R-:W-:-:S07]  /*3c40*/  FFMA R33, R2, R9, R33 ;  /* 0x0000000902217223 */ /* 0x000fce0000000021 */
.L_x_143:
[----:B------:R-:W-:Y:S05]  /*3c50*/  BSYNC.RECONVERGENT B1 ;  /* 0x0000000000017941 */ /* 0x000fea0003800200 */
.L_x_141:
[----:B------:R-:W-:Y:S01]  /*3c60*/  FSETP.GTU.AND P0, PT, R33, 1, PT ;  /* 0x3f8000002100780b */ /* 0x000fe20003f0c000 */
[----:B------:R-:W-:-:S12]  /*3c70*/  UISETP.NE.AND UP0, UPT, UR9, 0x1, UPT ;  /* 0x000000010900788c */ /* 0x000fd8000bf05270 */
[----:B------:R-:W-:Y:S01]  /*3c80*/  @!P0 FADD R20, R20, 1 ;  /* 0x3f80000014148421 */ /* 0x000fe20000000000 */
[----:B------:R-:W-:Y:S06]  /*3c90*/  BRA.U !UP0, `(.L_x_140) ;  /* 0x0000000508287547 */ /* 0x000fec000b800000 */
[----:B------:R-:W-:Y:S01]  /*3ca0*/  SHF.R.U32.HI R9, RZ, 0x2, R8 ;  /* 0x00000002ff097819 */ /* 0x000fe20000011608 */
[----:B------:R-:W-:Y:S01]  /*3cb0*/  BSSY.RECONVERGENT B1, `(.L_x_144) ;  /* 0x0000020000017945 */ /* 0x000fe20003800200 */
[----:B------:R-:W-:Y:S02]  /*3cc0*/  SHF.L.U32 R11, R14, 0x4, RZ ;  /* 0x000000040e0b7819 */ /* 0x000fe400000006ff */
[----:B------:R-:W-:Y:S02]  /*3cd0*/  LOP3.LUT R9, R9, R8, RZ, 0x3c, !PT ;  /* 0x0000000809097212 */ /* 0x000fe400078e3cff */
[----:B------:R-:W-:-:S03]  /*3ce0*/  SHF.R.U32.HI R13, RZ, 0x2, R10 ;  /* 0x00000002ff0d7819 */ /* 0x000fc6000001160a */
[----:B------:R-:W-:Y:S01]  /*3cf0*/  IMAD.SHL.U32 R2, R9, 0x2, RZ ;  /* 0x0000000209027824 */ /* 0x000fe200078e00ff */
[----:B------:R-:W-:Y:S01]  /*3d00*/  LOP3.LUT R13, R13, R10, RZ, 0x3c, !PT ;  /* 0x0000000a0d0d7212 */ /* 0x000fe200078e3cff */
[----:B------:R-:W-:-:S03]  /*3d10*/  IMAD.MOV.U32 R10, RZ, RZ, 0x2f800000 ;  /* 0x2f800000ff0a7424 */ /* 0x000fc600078e00ff */
        /* <DEDUP_REMOVED lines=21> */
.L_x_145:
[----:B------:R-:W-:Y:S01]  /*3e70*/  FMUL.FTZ R33, R24, R9 ;  /* 0x0000000918217220 */ /* 0x000fe20000410000 */
[----:B------:R-:W-:-:S03]  /*3e80*/  FMUL.FTZ R9, R9, 0.5 ;  /* 0x3f00000009097820 */ /* 0x000fc60000410000 */
[----:B------:R-:W-:-:S04]  /*3e90*/  FFMA R2, -R33, R33, R24 ;  /* 0x0000002121027223 */ /* 0x000fc80000000118 */
[----:B------:R-:W-:-:S07]  /*3ea0*/  FFMA R33, R2, R9, R33 ;  /* 0x0000000902217223 */ /* 0x000fce0000000021 */
.L_x_146:
[----:B------:R-:W-:Y:S05]  /*3eb0*/  BSYNC.RECONVERGENT B1 ;  /* 0x0000000000017941 */ /* 0x000fea0003800200 */
.L_x_144:
[----:B------:R-:W-:Y:S01]  /*3ec0*/  FSETP.GTU.AND P0, PT, R33, 1, PT ;  /* 0x3f8000002100780b */ /* 0x000fe20003f0c000 */
[----:B------:R-:W-:-:S12]  /*3ed0*/  UISETP.NE.AND UP0, UPT, UR9, 0x2, UPT ;  /* 0x000000020900788c */ /* 0x000fd8000bf05270 */
[----:B------:R-:W-:Y:S01]  /*3ee0*/  @!P0 FADD R20, R20, 1 ;  /* 0x3f80000014148421 */ /* 0x000fe20000000000 */
[----:B------:R-:W-:Y:S06]  /*3ef0*/  BRA.U !UP0, `(.L_x_140) ;  /* 0x0000000108907547 */ /* 0x000fec000b800000 */
[----:B------:R-:W-:Y:S01]  /*3f00*/  SHF.R.U32.HI R9, RZ, 0x2, R6 ;  /* 0x00000002ff097819 */ /* 0x000fe20000011606 */
[----:B------:R-:W-:Y:S01]  /*3f10*/  IMAD.SHL.U32 R11, R8, 0x10, RZ ;  /* 0x00000010080b7824 */ /* 0x000fe200078e00ff */
[----:B------:R-:W-:Y:S01]  /*3f20*/  SHF.R.U32.HI R13, RZ, 0x2, R12 ;  /* 0x00000002ff0d7819 */ /* 0x000fe2000001160c */
[----:B------:R-:W-:Y:S01]  /*3f30*/  BSSY.RECONVERGENT B1, `(.L_x_147) ;  /* 0x000001e000017945 */ /* 0x000fe20003800200 */
[----:B------:R-:W-:Y:S02]  /*3f40*/  LOP3.LUT R9, R9, R6, RZ, 0x3c, !PT ;  /* 0x0000000609097212 */ /* 0x000fe400078e3cff */
[----:B------:R-:W-:-:S03]  /*3f50*/  LOP3.LUT R13, R13, R12, RZ, 0x3c, !PT ;  /* 0x0000000c0d0d7212 */ /* 0x000fc600078e3cff */
[----:B------:R-:W-:-:S05]  /*3f60*/  IMAD.SHL.U32 R2, R9, 0x2, RZ ;  /* 0x0000000209027824 */ /* 0x000fca00078e00ff */
[----:B------:R-:W-:Y:S01]  /*3f70*/  LOP3.LUT R2, R8, R11, R2, 0x96, !PT ;  /* 0x0000000b08027212 */ /* 0x000fe200078e9602 */
[----:B------:R-:W-:-:S03]  /*3f80*/  IMAD.SHL.U32 R8, R13, 0x2, RZ ;  /* 0x000000020d087824 */ /* 0x000fc600078e00ff */
[----:B------:R-:W-:Y:S02]  /*3f90*/  LOP3.LUT R2, R2, R9, RZ, 0x3c, !PT ;  /* 0x0000000902027212 */ /* 0x000fe400078e3cff */
[----:B------:R-:W-:-:S03]  /*3fa0*/  MOV R9, 0x2f800000 ;  /* 0x2f80000000097802 */ /* 0x000fc60000000f00 */
        /* <DEDUP_REMOVED lines=18> */
.L_x_148:
[----:B------:R-:W-:Y:S01]  /*40d0*/  FMUL.FTZ R33, R24, R7 ;  /* 0x0000000718217220 */ /* 0x000fe20000410000 */
[----:B------:R-:W-:-:S03]  /*40e0*/  FMUL.FTZ R6, R7, 0.5 ;  /* 0x3f00000007067820 */ /* 0x000fc60000410000 */
[----:B------:R-:W-:-:S04]  /*40f0*/  FFMA R2, -R33, R33, R24 ;  /* 0x0000002121027223 */ /* 0x000fc80000000118 */
[----:B------:R-:W-:-:S07]  /*4100*/  FFMA R33, R2, R6, R33 ;  /* 0x0000000602217223 */ /* 0x000fce0000000021 */
.L_x_149:
[----:B------:R-:W-:Y:S05]  /*4110*/  BSYNC.RECONVERGENT B1 ;  /* 0x0000000000017941 */ /* 0x000fea0003800200 */
.L_x_147:
[----:B------:R-:W-:-:S13]  /*4120*/  FSETP.GTU.AND P0, PT, R33, 1, PT ;  /* 0x3f8000002100780b */ /* 0x000fda0003f0c000 */
[----:B------:R-:W-:-:S07]  /*4130*/  @!P0 FADD R20, R20, 1 ;  /* 0x3f80000014148421 */ /* 0x000fce0000000000 */
.L_x_140:
[----:B------:R-:W-:Y:S01]  /*4140*/  VIADD R2, R23, 0x100 ;  /* 0x0000010017027836 */ /* 0x000fe20000000000 */
[----:B------:R-:W-:Y:S01]  /*4150*/  UISETP.GE.U32.AND UP0, UPT, UR8, 0x3, UPT ;  /* 0x000000030800788c */ /* 0x000fe2000bf06070 */
[----:B------:R-:W-:Y:S02]  /*4160*/  HFMA2 R19, -RZ, RZ, 0, 0 ;  /* 0x00000000ff137431 */ /* 0x000fe400000001ff */
[----:B------:R-:W-:Y:S01]  /*4170*/  FMUL R20, R20, 4 ;  /* 0x4080000014147820 */ /* 0x000fe20000400000 */
[----:B------:R-:W-:Y:S01]  /*4180*/  IMAD.MOV.U32 R9, RZ, RZ, -0x23270784 ;  /* 0xdcd8f87cff097424 */ /* 0x000fe200078e00ff */
[----:B------:R-:W-:Y:S01]  /*4190*/  LOP3.LUT R2, R2, 0xaad26b49, RZ, 0x3c, !PT ;  /* 0xaad26b4902027812 */ /* 0x000fe200078e3cff */
[----:B------:R-:W-:-:S04]  /*41a0*/  IMAD.MOV.U32 R7, RZ, RZ, -0x75bd8fc ;  /* 0xf8a42704ff077424 */ /* 0x000fc800078e00ff */
[----:B------:R-:W-:-:S04]  /*41b0*/  IMAD R2, R2, 0x4182bed5, RZ ;  /* 0x4182bed502027824 */ /* 0x000fc800078e02ff */
[C---:B------:R-:W-:Y:S01]  /*41c0*/  VIADD R6, R2.reuse, 0x583f19 ;  /* 0x00583f1902067836 */ /* 0x040fe20000000000 */
[C---:B------:R-:W-:Y:S01]  /*41d0*/  LOP3.LUT R11, R2.reuse, 0x159a55e5, RZ, 0x3c, !PT ;  /* 0x159a55e5020b7812 */ /* 0x040fe200078e3cff */
[C---:B------:R-:W-:Y:S02]  /*41e0*/  VIADD R15, R2.reuse, 0x75bcd15 ;  /* 0x075bcd15020f7836 */ /* 0x040fe40000000000 */
[----:B------:R-:W-:Y:S01]  /*41f0*/  VIADD R8, R2, 0xd9f6dc18 ;  /* 0xd9f6dc1802087836 */ /* 0x000fe20000000000 */
[----:B------:R-:W-:Y:S06]  /*4200*/  BRA.U !UP0, `(.L_x_150) ;  /* 0x0000000908707547 */ /* 0x000fec000b800000 */
[----:B------:R-:W0:Y:S01]  /*4210*/  LDCU UR4, c[0x0][0x3e4] ;  /* 0x00007c80ff0477ac */ /* 0x000e220008000800 */
[----:B------:R-:W-:Y:S01]  /*4220*/  IMAD.MOV.U32 R9, RZ, RZ, -0x23270784 ;  /* 0xdcd8f87cff097424 */ /* 0x000fe200078e00ff */
[----:B------:R-:W-:Y:S01]  /*4230*/  MOV R7, 0xf8a42704 ;  /* 0xf8a4270400077802 */ /* 0x000fe20000000f00 */
[----:B------:R-:W-:Y:S01]  /*4240*/  IMAD.MOV.U32 R19, RZ, RZ, RZ ;  /* 0x000000ffff137224 */ /* 0x000fe200078e00ff */
[----:B0-----:R-:W-:-:S03]  /*4250*/  ULOP3.LUT UR6, UR4, 0x7ffffffc, URZ, 0xc0, !UPT ;  /* 0x7ffffffc04067892 */ /* 0x001fc6000f8ec0ff */
[----:B------:R-:W-:-:S09]  /*4260*/  UMOV UR4, URZ ;  /* 0x000000ff00047c82 */ /* 0x000fd20008000000 */
.L_x_164:
[----:B------:R-:W-:Y:S01]  /*4270*/  SHF.R.U32.HI R2, RZ, 0x2, R15 ;  /* 0x00000002ff027819 */ /* 0x000fe2000001160f */
[----:B------:R-:W-:Y:S01]  /*4280*/  IMAD.SHL.U32 R13, R6, 0x10, RZ ;  /* 0x00000010060d7824 */ /* 0x000fe200078e00ff */
[----:B------:R-:W-:Y:S01]  /*4290*/  SHF.R.U32.HI R12, RZ, 0x2, R11 ;  /* 0x00000002ff0c7819 */ /* 0x000fe2000001160b */
[----:B------:R-:W-:Y:S01]  /*42a0*/  UIADD3 UR4, UPT, UPT, UR4, 0x4, URZ ;  /* 0x0000000404047890 */ /* 0x000fe2000fffe0ff */
[----:B------:R-:W-:Y:S01]  /*42b0*/  LOP3.LUT R2, R2, R15, RZ, 0x3c, !PT ;  /* 0x0000000f02027212 */ /* 0x000fe200078e3cff */
[----:B------:R-:W-:Y:S01]  /*42c0*/  IMAD.MOV.U32 R15, RZ, RZ, 0x2f800000 ;  /* 0x2f800000ff0f7424 */ /* 0x000fe200078e00ff */
[----:B------:R-:W-:Y:S01]  /*42d0*/  LOP3.LUT R12, R12, R11, RZ, 0x3c, !PT ;  /* 0x0000000b0c0c7212 */ /* 0x000fe200078e3cff */
[----:B------:R-:W-:Y:S01]  /*42e0*/  UISETP.NE.AND UP0, UPT, UR4, UR6, UPT ;  /* 0x000000060400728c */ /* 0x000fe2000bf05270 */
[----:B------:R-:W-:Y:S01]  /*42f0*/  BSSY.RECONVERGENT B1, `(.L_x_151) ;  /* 0x000001b000017945 */ /* 0x000fe20003800200 */
[----:B------:R-:W-:-:S05]  /*4300*/  IMAD.SHL.U32 R10, R2, 0x2, RZ ;  /* 0x00000002020a7824 */ /* 0x000fca00078e00ff */
[----:B------:R-:W-:-:S04]  /*4310*/  LOP3.LUT R13, R6, R13, R10, 0x96, !PT ;  /* 0x0000000d060d7212 */ /* 0x000fc800078e960a */
[----:B------:R-:W-:Y:S01]  /*4320*/  LOP3.LUT R11, R13, R2, RZ, 0x3c, !PT ;  /* 0x000000020d0b7212 */ /* 0x000fe200078e3cff */
[----:B------:R-:W-:-:S03]  /*4330*/  IMAD.SHL.U32 R2, R12, 0x2, RZ ;  /* 0x000000020c027824 */ /* 0x000fc600078e00ff */
[----:B------:R-:W-:-:S04]  /*4340*/  SHF.L.U32 R13, R11, 0x4, RZ ;  /* 0x000000040b0d7819 */ /* 0x000fc800000006ff */
        /* <DEDUP_REMOVED lines=17> */
.L_x_152:
[----:B------:R-:W-:Y:S01]  /*4460*/  FMUL.FTZ R33, R24, R15 ;  /* 0x0000000f18217220 */ /* 0x000fe20000410000 */
[----:B------:R-:W-:-:S03]  /*4470*/  FMUL.FTZ R10, R15, 0.5 ;  /* 0x3f0000000f0a7820 */ /* 0x000fc60000410000 */
[----:B------:R-:W-:-:S04]  /*4480*/  FFMA R2, -R33, R33, R24 ;  /* 0x0000002121027223 */ /* 0x000fc80000000118 */
[----:B------:R-:W-:-:S07]  /*4490*/  FFMA R33, R2, R10, R33 ;  /* 0x0000000a02217223 */ /* 0x000fce0000000021 */
.L_x_153:
[----:B------:R-:W-:Y:S05]  /*44a0*/  BSYNC.RECONVERGENT B1 ;  /* 0x0000000000017941 */ /* 0x000fea0003800200 */
.L_x_151:
[----:B------:R-:W-:Y:S01]  /*44b0*/  SHF.R.U32.HI R2, RZ, 0x2, R7 ;  /* 0x00000002ff027819 */ /* 0x000fe20000011607 */
[----:B------:R-:W-:Y:S01]  /*44c0*/  IMAD.SHL.U32 R10, R13, 0x10, RZ ;  /* 0x000000100d0a7824 */ /* 0x000fe200078e00ff */
[----:B------:R-:W-:Y:S01]  /*44d0*/  SHF.R.U32.HI R12, RZ, 0x2, R9 ;  /* 0x00000002ff0c7819 */ /* 0x000fe20000011609 */
[----:B------:R-:W-:Y:S01]  /*44e0*/  BSSY.RECONVERGENT B1, `(.L_x_154) ;  /* 0x0000020000017945 */ /* 0x000fe20003800200 */
[----:B------:R-:W-:Y:S02]  /*44f0*/  LOP3.LUT R2, R2, R7, RZ, 0x3c, !PT ;  /* 0x0000000702027212 */ /* 0x000fe400078e3cff */
[----:B------:R-:W-:Y:S02]  /*4500*/  LOP3.LUT R12, R12, R9, RZ, 0x3c, !PT ;  /* 0x000000090c0c7212 */ /* 0x000fe400078e3cff */
[----:B------:R-:W-:Y:S01]  /*4510*/  FSETP.GTU.AND P0, PT, R33, 1, PT ;  /* 0x3f8000002100780b */ /* 0x000fe20003f0c000 */
[----:B------:R-:W-:-:S05]  /*4520*/  IMAD.SHL.U32 R7, R2, 0x2, RZ ;  /* 0x0000000202077824 */ /* 0x000fca00078e00ff */
[----:B------:R-:W-:Y:S01]  /*4530*/  LOP3.LUT R7, R13, R10, R7, 0x96, !PT ;  /* 0x0000000a0d077212 */ /* 0x000fe200078e9607 */
[----:B------:R-:W-:-:S03]  /*4540*/  IMAD.MOV.U32 R10, RZ, RZ, 0x2f800000 ;  /* 0x2f800000ff0a7424 */ /* 0x000fc600078e00ff */
[----:B------:R-:W-:Y:S02]  /*4550*/  LOP3.LUT R9, R7, R2, RZ, 0x3c, !PT ;  /* 0x0000000207097212 */ /* 0x000fe400078e3cff */
[----:B------:R-:W-:Y:S01]  /*4560*/  SHF.L.U32 R2, R12, 0x1, RZ ;  /* 0x000000010c027819 */ /* 0x000fe200000006ff */
        /* <DEDUP_REMOVED lines=19> */
.L_x_155:
[----:B------:R-:W-:Y:S01]  /*46a0*/  FMUL.FTZ R33, R24, R7 ;  /* 0x0000000718217220 */ /* 0x000fe20000410000 */
[----:B------:R-:W-:-:S03]  /*46b0*/  FMUL.FTZ R7, R7, 0.5 ;  /* 0x3f00000007077820 */ /* 0x000fc60000410000 */
[----:B------:R-:W-:-:S04]  /*46c0*/  FFMA R2, -R33, R33, R24 ;  /* 0x0000002121027223 */ /* 0x000fc80000000118 */
[----:B------:R-:W-:-:S07]  /*46d0*/  FFMA R33, R2, R7, R33 ;  /* 0x0000000702217223 */ /* 0x000fce0000000021 */
.L_x_156:
[----:B------:R-:W-:Y:S05]  /*46e0*/  BSYNC.RECONVERGENT B1 ;  /* 0x0000000000017941 */ /* 0x000fea0003800200 */
.L_x_154:
[----:B------:R-:W-:Y:S01]  /*46f0*/  SHF.R.U32.HI R7, RZ, 0x2, R6 ;  /* 0x00000002ff077819 */ /* 0x000fe20000011606 */
[----:B------:R-:W-:Y:S01]  /*4700*/  IMAD.SHL.U32 R2, R15, 0x10, RZ ;  /* 0x000000100f027824 */ /* 0x000fe200078e00ff */
[----:B------:R-:W-:Y:S01]  /*4710*/  SHF.R.U32.HI R10, RZ, 0x2, R11 ;  /* 0x00000002ff0a7819 */ /* 0x000fe2000001160b */
[----:B------:R-:W-:Y:S01]  /*4720*/  IMAD.MOV.U32 R17, RZ, RZ, 0x2f800000 ;  /* 0x2f800000ff117424 */ /* 0x000fe200078e00ff */
[----:B------:R-:W-:Y:S01]  /*4730*/  LOP3.LUT R7, R7, R6, RZ, 0x3c, !PT ;  /* 0x0000000607077212 */ /* 0x000fe200078e3cff */
[----:B------:R-:W-:Y:S01]  /*4740*/  BSSY.RECONVERGENT B1, `(.L_x_157) ;  /* 0x000001e000017945 */ /* 0x000fe20003800200 */
[----:B------:R-:W-:Y:S02]  /*4750*/  LOP3.LUT R10, R10, R11, RZ, 0x3c, !PT ;  /* 0x0000000b0a0a7212 */ /* 0x000fe400078e3cff */
[----:B------:R-:W-:Y:S02]  /*4760*/  SHF.L.U32 R6, R7, 0x1, RZ ;  /* 0x0000000107067819 */ /* 0x000fe400000006ff */
[----:B------:R-:W-:-:S02]  /*4770*/  FSETP.GTU.AND P0, PT, R33, 1, PT ;  /* 0x3f8000002100780b */ /* 0x000fc40003f0c000 */
[----:B------:R-:W-:-:S04]  /*4780*/  LOP3.LUT R2, R15, R2, R6, 0x96, !PT ;  /* 0x000000020f027212 */ /* 0x000fc800078e9606 */
[----:B------:R-:W-:Y:S01]  /*4790*/  LOP3.LUT R11, R2, R7, RZ, 0x3c, !PT ;  /* 0x00000007020b7212 */ /* 0x000fe200078e3cff */
[----:B------:R-:W-:-:S04]  /*47a0*/  IMAD.SHL.U32 R2, R10, 0x2, RZ ;  /* 0x000000020a027824 */ /* 0x000fc800078e00ff */
[----:B------:R-:W-:Y:S02]  /*47b0*/  IMAD.SHL.U32 R7, R11, 0x10, RZ ;  /* 0x000000100b077824 */ /* 0x000fe400078e00ff */
[----:B------:R-:W-:-:S03]  /*47c0*/  @!P0 FADD R19, R19, 1 ;  /* 0x3f80000013138421 */ /* 0x000fc60000000000 */
        /* <DEDUP_REMOVED lines=17> */
.L_x_158:
[----:B------:R-:W-:Y:S01]  /*48e0*/  FMUL.FTZ R33, R24, R17 ;  /* 0x0000001118217220 */ /* 0x000fe20000410000 */
[----:B------:R-:W-:-:S03]  /*48f0*/  FMUL.FTZ R6, R17, 0.5 ;  /* 0x3f00000011067820 */ /* 0x000fc60000410000 */
[----:B------:R-:W-:-:S04]  /*4900*/  FFMA R2, -R33, R33, R24 ;  /* 0x0000002121027223 */ /* 0x000fc80000000118 */
[----:B------:R-:W-:-:S07]  /*4910*/  FFMA R33, R2, R6, R33 ;  /* 0x0000000602217223 */ /* 0x000fce0000000021 */
.L_x_159:
[----:B------:R-:W-:Y:S05]  /*4920*/  BSYNC.RECONVERGENT B1 ;  /* 0x0000000000017941 */ /* 0x000fea0003800200 */
.L_x_157:
        /* <DEDUP_REMOVED lines=14> */
[----:B------:R-:W-:Y:S01]  /*4a10*/  IMAD.MOV.U32 R13, RZ, RZ, 0x2f800000 ;  /* 0x2f800000ff0d7424 */ /* 0x000fe200078e00ff */
[C---:B------:R-:W-:Y:S01]  /*4a20*/  IADD3 R2, PT, PT, R8.reuse, 0x26b663, R9 ;  /* 0x0026b66308027810 */ /* 0x040fe20007ffe009 */
[----:B------:R-:W-:Y:S01]  /*4a30*/  VIADD R8, R8, 0x2c3e28 ;  /* 0x002c3e2808087836 */ /* 0x000fe20000000000 */
[----:B------:R-:W-:Y:S02]  /*4a40*/  LOP3.LUT R6, R6, R9, RZ, 0x3c, !PT ;  /* 0x0000000906067212 */ /* 0x000fe400078e3cff */
[----:B------:R-:W-:Y:S02]  /*4a50*/  I2FP.F32.U32 R2, R2 ;  /* 0x0000000200027245 */ /* 0x000fe40000201000 */
[----:B------:R-:W-:-:S03]  /*4a60*/  IADD3 R10, PT, PT, R6, R8, RZ ;  /* 0x00000008060a7210 */ /* 0x000fc60007ffe0ff */
        /* <DEDUP_REMOVED lines=13> */
.L_x_162:
[----:B------:R-:W-:Y:S05]  /*4b40*/  BRA `(.L_x_163) ;  /* 0x0000000000107947 */ /* 0x000fea0003800000 */
.L_x_161:
[----:B------:R-:W-:Y:S01]  /*4b50*/  FMUL.FTZ R33, R24, R13 ;  /* 0x0000000d18217220 */ /* 0x000fe20000410000 */
[----:B------:R-:W-:-:S03]  /*4b60*/  FMUL.FTZ R10, R13, 0.5 ;  /* 0x3f0000000d0a7820 */ /* 0x000fc60000410000 */
[----:B------:R-:W-:-:S04]  /*4b70*/  FFMA R2, -R33, R33, R24 ;  /* 0x0000002121027223 */ /* 0x000fc80000000118 */
[----:B------:R-:W-:-:S07]  /*4b80*/  FFMA R33, R2, R10, R33 ;  /* 0x0000000a02217223 */ /* 0x000fce0000000021 */
.L_x_163:
[----:B------:R-:W-:Y:S05]  /*4b90*/  BSYNC.RECONVERGENT B1 ;  /* 0x0000000000017941 */ /* 0x000fea0003800200 */
.L_x_160:
[----:B------:R-:W-:-:S13]  /*4ba0*/  FSETP.GTU.AND P0, PT, R33, 1, PT ;  /* 0x3f8000002100780b */ /* 0x000fda0003f0c000 */
[----:B------:R-:W-:Y:S01]  /*4bb0*/  @!P0 FADD R19, R19, 1 ;  /* 0x3f80000013138421 */ /* 0x000fe20000000000 */
[----:B------:R-:W-:Y:S06]  /*4bc0*/  BRA.U UP0, `(.L_x_164) ;  /* 0xfffffff500a87547 */ /* 0x000fec000b83ffff */
.L_x_150:
[----:B------:R-:W-:-:S09]  /*4bd0*/  UISETP.NE.AND UP0, UPT, UR9, URZ, UPT ;  /* 0x000000ff0900728c */ /* 0x000fd2000bf05270 */
[----:B------:R-:W-:Y:S05]  /*4be0*/  BRA.U !UP0, `(.L_x_165) ;  /* 0x0000000508c07547 */ /* 0x000fea000b800000 */
[----:B------:R-:W-:Y:S01]  /*4bf0*/  SHF.R.U32.HI R2, RZ, 0x2, R15 ;  /* 0x00000002ff027819 */ /* 0x000fe2000001160f */
[----:B------:R-:W-:Y:S01]  /*4c00*/  IMAD.SHL.U32 R13, R6, 0x10, RZ ;  /* 0x00000010060d7824 */ /* 0x000fe200078e00ff */
[----:B------:R-:W-:Y:S01]  /*4c10*/  SHF.R.U32.HI R12, RZ, 0x2, R11 ;  /* 0x00000002ff0c7819 */ /* 0x000fe2000001160b */
[----:B------:R-:W-:Y:S01]  /*4c20*/  BSSY.RECONVERGENT B1, `(.L_x_166) ;  /* 0x000001e000017945 */ /* 0x000fe20003800200 */
[----:B------:R-:W-:Y:S01]  /*4c30*/  LOP3.LUT R2, R2, R15, RZ, 0x3c, !PT ;  /* 0x0000000f02027212 */ /* 0x000fe200078e3cff */
[----:B------:R-:W-:Y:S01]  /*4c40*/  IMAD.MOV.U32 R15, RZ, RZ, 0x2f800000 ;  /* 0x2f800000ff0f7424 */ /* 0x000fe200078e00ff */
[----:B------:R-:W-:-:S03]  /*4c50*/  LOP3.LUT R12, R12, R11, RZ, 0x3c, !PT ;  /* 0x0000000b0c0c7212 */ /* 0x000fc600078e3cff */
[----:B------:R-:W-:-:S05]  /*4c60*/  IMAD.SHL.U32 R10, R2, 0x2, RZ ;  /* 0x00000002020a7824 */ /* 0x000fca00078e00ff */
[----:B------:R-:W-:-:S04]  /*4c70*/  LOP3.LUT R13, R6, R13, R10, 0x96, !PT ;  /* 0x0000000d060d7212 */ /* 0x000fc800078e960a */
[----:B------:R-:W-:Y:S02]  /*4c80*/  LOP3.LUT R11, R13, R2, RZ, 0x3c, !PT ;  /* 0x000000020d0b7212 */ /* 0x000fe400078e3cff */
[----:B------:R-:W-:-:S03]  /*4c90*/  SHF.L.U32 R2, R12, 0x1, RZ ;  /* 0x000000010c027819 */ /* 0x000fc600000006ff */
        /* <DEDUP_REMOVED lines=18> */
.L_x_167:
[----:B------:R-:W-:Y:S01]  /*4dc0*/  FMUL.FTZ R33, R24, R15 ;  /* 0x0000000f18217220 */ /* 0x000fe20000410000 */
[----:B------:R-:W-:-:S03]  /*4dd0*/  FMUL.FTZ R10, R15, 0.5 ;  /* 0x3f0000000f0a7820 */ /* 0x000fc60000410000 */
[----:B------:R-:W-:-:S04]  /*4de0*/  FFMA R2, -R33, R33, R24 ;  /* 0x0000002121027223 */ /* 0x000fc80000000118 */
[----:B------:R-:W-:-:S07]  /*4df0*/  FFMA R33, R2, R10, R33 ;  /* 0x0000000a02217223 */ /* 0x000fce0000000021 */
.L_x_168:
[----:B------:R-:W-:Y:S05]  /*4e00*/  BSYNC.RECONVERGENT B1 ;  /* 0x0000000000017941 */ /* 0x000fea0003800200 */
.L_x_166:
        /* <DEDUP_REMOVED lines=33> */
.L_x_170:
[----:B------:R-:W-:Y:S01]  /*5020*/  FMUL.FTZ R33, R24, R9 ;  /* 0x0000000918217220 */ /* 0x000fe20000410000 */
[----:B------:R-:W-:-:S03]  /*5030*/  FMUL.FTZ R9, R9, 0.5 ;  /* 0x3f00000009097820 */ /* 0x000fc60000410000 */
[----:B------:R-:W-:-:S04]  /*5040*/  FFMA R2, -R33, R33, R24 ;  /* 0x0000002121027223 */ /* 0x000fc80000000118 */
[----:B------:R-:W-:-:S07]  /*5050*/  FFMA R33, R2, R9, R33 ;  /* 0x0000000902217223 */ /* 0x000fce0000000021 */
.L_x_171:
[----:B------:R-:W-:Y:S05]  /*5060*/  BSYNC.RECONVERGENT B1 ;  /* 0x0000000000017941 */ /* 0x000fea0003800200 */
.L_x_169:
        /* <DEDUP_REMOVED lines=33> */
.L_x_173:
[----:B------:R-:W-:Y:S01]  /*5280*/  FMUL.FTZ R33, R24, R7 ;  /* 0x0000000718217220 */ /* 0x000fe20000410000 */
[----:B------:R-:W-:-:S03]  /*5290*/  FMUL.FTZ R6, R7, 0.5 ;  /* 0x3f00000007067820 */ /* 0x000fc60000410000 */
[----:B------:R-:W-:-:S04]  /*52a0*/  FFMA R2, -R33, R33, R24 ;  /* 0x0000002121027223 */ /* 0x000fc80000000118 */
[----:B------:R-:W-:-:S07]  /*52b0*/  FFMA R33, R2, R6, R33 ;  /* 0x0000000602217223 */ /* 0x000fce0000000021 */
.L_x_174:
[----:B------:R-:W-:Y:S05]  /*52c0*/  BSYNC.RECONVERGENT B1 ;  /* 0x0000000000017941 */ /* 0x000fea0003800200 */
.L_x_172:
[----:B------:R-:W-:-:S13]  /*52d0*/  FSETP.GTU.AND P0, PT, R33, 1, PT ;  /* 0x3f8000002100780b */ /* 0x000fda0003f0c000 */
[----:B------:R-:W-:-:S07]  /*52e0*/  @!P0 FADD R19, R19, 1 ;  /* 0x3f80000013138421 */ /* 0x000fce0000000000 */
.L_x_165:
[----:B------:R-:W-:Y:S01]  /*52f0*/  VIADD R2, R23, 0x200 ;  /* 0x0000020017027836 */ /* 0x000fe20000000000 */
[----:B------:R-:W-:Y:S01]  /*5300*/  UISETP.GE.U32.AND UP0, UPT, UR8, 0x3, UPT ;  /* 0x000000030800788c */ /* 0x000fe2000bf06070 */
[----:B------:R-:W-:Y:S01]  /*5310*/  FMUL R19, R19, 4 ;  /* 0x4080000013137820 */ /* 0x000fe20000400000 */
[----:B------:R-:W-:Y:S02]  /*5320*/  IMAD.MOV.U32 R9, RZ, RZ, -0x23270784 ;  /* 0xdcd8f87cff097424 */ /* 0x000fe400078e00ff */
[----:B------:R-:W-:Y:S01]  /*5330*/  LOP3.LUT R2, R2, 0xaad26b49, RZ, 0x3c, !PT ;  /* 0xaad26b4902027812 */ /* 0x000fe200078e3cff */
[----:B------:R-:W-:Y:S02]  /*5340*/  IMAD.MOV.U32 R7, RZ, RZ, -0x75bd8fc ;  /* 0xf8a42704ff077424 */ /* 0x000fe400078e00ff */
[----:B------:R-:W-:Y:S02]  /*5350*/  IMAD.MOV.U32 R18, RZ, RZ, RZ ;  /* 0x000000ffff127224 */ /* 0x000fe400078e00ff */
[----:B------:R-:W-:-:S04]  /*5360*/  IMAD R2, R2, 0x4182bed5, RZ ;  /* 0x4182bed502027824 */ /* 0x000fc800078e02ff */
[C---:B------:R-:W-:Y:S01]  /*5370*/  VIADD R15, R2.reuse, 0x75bcd15 ;  /* 0x075bcd15020f7836 */ /* 0x040fe20000000000 */
[C---:B------:R-:W-:Y:S01]  /*5380*/  IADD3 R6, PT, PT, R2.reuse, 0x583f19, RZ ;  /* 0x00583f1902067810 */ /* 0x040fe20007ffe0ff */
[C---:B------:R-:W-:Y:S01]  /*5390*/  VIADD R8, R2.reuse, 0xd9f6dc18 ;  /* 0xd9f6dc1802087836 */ /* 0x040fe20000000000 */
[----:B------:R-:W-:Y:S01]  /*53a0*/  LOP3.LUT R11, R2, 0x159a55e5, RZ, 0x3c, !PT ;  /* 0x159a55e5020b7812 */ /* 0x000fe200078e3cff */
[----:B------:R-:W-:Y:S06]  /*53b0*/  BRA.U !UP0, `(.L_x_175) ;  /* 0x0000000908707547 */ /* 0x000fec000b800000 */
[----:B------:R-:W0:Y:S01]  /*53c0*/  LDCU UR4, c[0x0][0x3e4] ;  /* 0x00007c80ff0477ac */ /* 0x000e220008000800 */
[----:B------:R-:W-:Y:S01]  /*53d0*/  IMAD.MOV.U32 R9, RZ, RZ, -0x23270784 ;  /* 0xdcd8f87cff097424 */ /* 0x000fe200078e00ff */
[----:B------:R-:W-:Y:S01]  /*53e0*/  MOV R18, RZ ;  /* 0x000000ff00127202 */ /* 0x000fe20000000f00 */
[----:B------:R-:W-:Y:S01]  /*53f0*/  IMAD.MOV.U32 R7, RZ, RZ, -0x75bd8fc ;  /* 0xf8a42704ff077424 */ /* 0x000fe200078e00ff */
[----:B0-----:R-:W-:-:S03]  /*5400*/  ULOP3.LUT UR6, UR4, 0x7ffffffc, URZ, 0xc0, !UPT ;  /* 0x7ffffffc04067892 */ /* 0x001fc6000f8ec0ff */
[----:B------:R-:W-:-:S09]  /*5410*/  UMOV UR4, URZ ;  /* 0x000000ff00047c82 */ /* 0x000fd20008000000 */
.L_x_189:
[----:B------:R-:W-:Y:S01]  /*5420*/  SHF.R.U32.HI R2, RZ, 0x2, R15 ;  /* 0x00000002ff027819 */ /* 0x000fe2000001160f */
[----:B------:R-:W-:Y:S01]  /*5430*/  IMAD.SHL.U32 R13, R6, 0x10, RZ ;  /* 0x00000010060d7824 */ /* 0x000fe200078e00ff */
[----:B------:R-:W-:Y:S01]  /*5440*/  SHF.R.U32.HI R12, RZ, 0x2, R11 ;  /* 0x00000002ff0c7819 */ /* 0x000fe2000001160b */
[----:B------:R-:W-:Y:S01]  /*5450*/  UIADD3 UR4, UPT, UPT, UR4, 0x4, URZ ;  /* 0x0000000404047890 */ /* 0x000fe2000fffe0ff */
[----:B------:R-:W-:Y:S01]  /*5460*/  LOP3.LUT R2, R2, R15, RZ, 0x3c, !PT ;  /* 0x0000000f02027212 */ /* 0x000fe200078e3cff */
[----:B------:R-:W-:Y:S01]  /*5470*/  HFMA2 R15, -RZ, RZ, 0.1171875, 0 ;  /* 0x2f800000ff0f7431 */ /* 0x000fe200000001ff */
[----:B------:R-:W-:Y:S01]  /*5480*/  LOP3.LUT R12, R12, R11, RZ, 0x3c, !PT ;  /* 0x0000000b0c0c7212 */ /* 0x000fe200078e3cff */
[----:B------:R-:W-:Y:S01]  /*5490*/  UISETP.NE.AND UP0, UPT, UR4, UR6, UPT ;  /* 0x000000060400728c */ /* 0x000fe2000bf05270 */
[----:B------:R-:W-:Y:S01]  /*54a0*/  BSSY.RECONVERGENT B1, `(.L_x_176) ;  /* 0x000001b000017945 */ /* 0x000fe20003800200 */
[----:B------:R-:W-:-:S05]  /*54b0*/  IMAD.SHL.U32 R10, R2, 0x2, RZ ;  /* 0x00000002020a7824 */ /* 0x000fca00078e00ff */
        /* <DEDUP_REMOVED lines=21> */
.L_x_177:
[----:B------:R-:W-:Y:S01]  /*5610*/  FMUL.FTZ R33, R24, R15 ;  /* 0x0000000f18217220 */ /* 0x000fe20000410000 */
[----:B------:R-:W-:-:S03]  /*5620*/  FMUL.FTZ R10, R15, 0.5 ;  /* 0x3f0000000f0a7820 */ /* 0x000fc60000410000 */
[----:B------:R-:W-:-:S04]  /*5630*/  FFMA R2, -R33, R33, R24 ;  /* 0x0000002121027223 */ /* 0x000fc80000000118 */
[----:B------:R-:W-:-:S07]  /*5640*/  FFMA R33, R2, R10, R33 ;  /* 0x0000000a02217223 */ /* 0x000fce0000000021 */
.L_x_178:
[----:B------:R-:W-:Y:S05]  /*5650*/  BSYNC.RECONVERGENT B1 ;  /* 0x0000000000017941 */ /* 0x000fea0003800200 */
.L_x_176:
        /* <DEDUP_REMOVED lines=10> */
[----:B------:R-:W-:Y:S01]  /*5700*/  LOP3.LUT R9, R7, R2, RZ, 0x3c, !PT ;  /* 0x0000000207097212 */ /* 0x000fe200078e3cff */
[----:B------:R-:W-:Y:S02]  /*5710*/  IMAD.SHL.U32 R2, R12, 0x2, RZ ;  /* 0x000000020c027824 */ /* 0x000fe400078e00ff */
[----:B------:R-:W-:Y:S01]  /*5720*/  @!P0 FADD R18, R18, 1 ;  /* 0x3f80000012128421 */ /* 0x000fe20000000000 */
        /* <DEDUP_REMOVED lines=18> */
.L_x_180:
[----:B------:R-:W-:Y:S01]  /*5850*/  FMUL.FTZ R33, R24, R7 ;  /* 0x0000000718217220 */ /* 0x000fe20000410000 */
[----:B------:R-:W-:-:S03]  /*5860*/  FMUL.FTZ R7, R7, 0.5 ;  /* 0x3f00000007077820 */ /* 0x000fc60000410000 */
[----:B------:R-:W-:-:S04]  /*5870*/  FFMA R2, -R33, R33, R24 ;  /* 0x0000002121027223 */ /* 0x000fc80000000118 */
[----:B------:R-:W-:-:S07]  /*5880*/  FFMA R33, R2, R7, R33 ;  /* 0x0000000702217223 */ /* 0x000fce0000000021 */
.L_x_181:
[----:B------:R-:W-:Y:S05]  /*5890*/  BSYNC.RECONVERGENT B1 ;  /* 0x0000000000017941 */ /* 0x000fea0003800200 */
.L_x_179:
[----:B------:R-:W-:Y:S01]  /*58a0*/  SHF.R.U32.HI R7, RZ, 0x2, R6 ;  /* 0x00000002ff077819 */ /* 0x000fe20000011606 */
[----:B------:R-:W-:Y:S01]  /*58b0*/  IMAD.SHL.U32 R2, R15, 0x10, RZ ;  /* 0x000000100f027824 */ /* 0x000fe200078e00ff */
[----:B------:R-:W-:Y:S01]  /*58c0*/  SHF.R.U32.HI R10, RZ, 0x2, R11 ;  /* 0x00000002ff0a7819 */ /* 0x000fe2000001160b */
[----:B------:R-:W-:Y:S01]  /*58d0*/  IMAD.MOV.U32 R17, RZ, RZ, 0x2f800000 ;  /* 0x2f800000ff117424 */ /* 0x000fe200078e00ff */
[----:B------:R-:W-:Y:S01]  /*58e0*/  LOP3.LUT R7, R7, R6, RZ, 0x3c, !PT ;  /* 0x0000000607077212 */ /* 0x000fe200078e3cff */
[----:B------:R-:W-:Y:S01]  /*58f0*/  BSSY.RECONVERGENT B1, `(.L_x_182) ;  /* 0x000001e000017945 */ /* 0x000fe20003800200 */
[----:B------:R-:W-:Y:S02]  /*5900*/  LOP3.LUT R10, R10, R11, RZ, 0x3c, !PT ;  /* 0x0000000b0a0a7212 */ /* 0x000fe400078e3cff */
[----:B------:R-:W-:Y:S01]  /*5910*/  FSETP.GTU.AND P0, PT, R33, 1, PT ;  /* 0x3f8000002100780b */ /* 0x000fe20003f0c000 */
[----:B------:R-:W-:-:S05]  /*5920*/  IMAD.SHL.U32 R6, R7, 0x2, RZ ;  /* 0x0000000207067824 */ /* 0x000fca00078e00ff */
[----:B------:R-:W-:-:S04]  /*5930*/  LOP3.LUT R2, R15, R2, R6, 0x96, !PT ;  /* 0x000000020f027212 */ /* 0x000fc800078e9606 */
        /* <DEDUP_REMOVED lines=21> */
.L_x_183:
[----:B------:R-:W-:Y:S01]  /*5a90*/  FMUL.FTZ R33, R24, R17 ;  /* 0x0000001118217220 */ /* 0x000fe20000410000 */
[----:B------:R-:W-:-:S03]  /*5aa0*/  FMUL.FTZ R6, R17, 0.5 ;  /* 0x3f00000011067820 */ /* 0x000fc60000410000 */
[----:B------:R-:W-:-:S04]  /*5ab0*/  FFMA R2, -R33, R33, R24 ;  /* 0x0000002121027223 */ /* 0x000fc80000000118 */
[----:B------:R-:W-:-:S07]  /*5ac0*/  FFMA R33, R2, R6, R33 ;  /* 0x0000000602217223 */ /* 0x000fce0000000021 */
.L_x_184:
[----:B------:R-:W-:Y:S05]  /*5ad0*/  BSYNC.RECONVERGENT B1 ;  /* 0x0000000000017941 */ /* 0x000fea0003800200 */
.L_x_182:
[----:B------:R-:W-:Y:S01]  /*5ae0*/  SHF.R.U32.HI R2, RZ, 0x2, R13 ;  /* 0x00000002ff027819 */ /* 0x000fe2000001160d */
[----:B------:R-:W-:Y:S01]  /*5af0*/  IMAD.SHL.U32 R6, R7, 0x10, RZ ;  /* 0x0000001007067824 */ /* 0x000fe200078e00ff */
[----:B------:R-:W-:Y:S01]  /*5b00*/  SHF.R.U32.HI R12, RZ, 0x2, R9 ;  /* 0x00000002ff0c7819 */ /* 0x000fe20000011609 */
[----:B------:R-:W-:Y:S01]  /*5b10*/  BSSY.RECONVERGENT B1, `(.L_x_185) ;  /* 0x0000023000017945 */ /* 0x000fe20003800200 */
[----:B------:R-:W-:Y:S02]  /*5b20*/  LOP3.LUT R2, R2, R13, RZ, 0x3c, !PT ;  /* 0x0000000d02027212 */ /* 0x000fe400078e3cff */
        /* <DEDUP_REMOVED lines=8> */
[----:B------:R-:W-:Y:S02]  /*5bb0*/  LOP3.LUT R6, R12, R2, R13, 0x96, !PT ;  /* 0x000000020c067212 */ /* 0x000fe400078e960d */
[C---:B------:R-:W-:Y:S01]  /*5bc0*/  IADD3 R2, PT, PT, R8.reuse, 0x26b663, R9 ;  /* 0x0026b66308027810 */ /* 0x040fe20007ffe009 */
[----:B------:R-:W-:Y:S01]  /*5bd0*/  VIADD R8, R8, 0x2c3e28 ;  /* 0x002c3e2808087836 */ /* 0x000fe20000000000 */
[----:B------:R-:W-:Y:S02]  /*5be0*/  LOP3.LUT R6, R6, R9, RZ, 0x3c, !PT ;  /* 0x0000000906067212 */ /* 0x000fe400078e3cff */
[----:B------:R-:W-:Y:S02]  /*5bf0*/  MOV R13, 0x2f800000 ;  /* 0x2f800000000d7802 */ /* 0x000fe40000000f00 */
[----:B------:R-:W-:Y:S01]  /*5c00*/  I2FP.F32.U32 R2, R2 ;  /* 0x0000000200027245 */ /* 0x000fe20000201000 */
[----:B------:R-:W-:-:S04]  /*5c10*/  IMAD.IADD R10, R6, 0x1, R8 ;  /* 0x00000001060a7824 */ /* 0x000fc800078e0208 */
        /* <DEDUP_REMOVED lines=13> */
.L_x_187:
[----:B------:R-:W-:Y:S05]  /*5cf0*/  BRA `(.L_x_188) ;  /* 0x0000000000107947 */ /* 0x000fea0003800000 */
.L_x_186:
[----:B------:R-:W-:Y:S01]  /*5d00*/  FMUL.FTZ R33, R24, R13 ;  /* 0x0000000d18217220 */ /* 0x000fe20000410000 */
[----:B------:R-:W-:-:S03]  /*5d10*/  FMUL.FTZ R10, R13, 0.5 ;  /* 0x3f0000000d0a7820 */ /* 0x000fc60000410000 */
[----:B------:R-:W-:-:S04]  /*5d20*/  FFMA R2, -R33, R33, R24 ;  /* 0x0000002121027223 */ /* 0x000fc80000000118 */
[----:B------:R-:W-:-:S07]  /*5d30*/  FFMA R33, R2, R10, R33 ;  /* 0x0000000a02217223 */ /* 0x000fce0000000021 */
.L_x_188:
[----:B------:R-:W-:Y:S05]  /*5d40*/  BSYNC.RECONVERGENT B1 ;  /* 0x0000000000017941 */ /* 0x000fea0003800200 */
.L_x_185:
[----:B------:R-:W-:-:S13]  /*5d50*/  FSETP.GTU.AND P0, PT, R33, 1, PT ;  /* 0x3f8000002100780b */ /* 0x000fda0003f0c000 */
[----:B------:R-:W-:Y:S01]  /*5d60*/  @!P0 FADD R18, R18, 1 ;  /* 0x3f80000012128421 */ /* 0x000fe20000000000 */
[----:B------:R-:W-:Y:S06]  /*5d70*/  BRA.U UP0, `(.L_x_189) ;  /* 0xfffffff500a87547 */ /* 0x000fec000b83ffff */
.L_x_175:
        /* <DEDUP_REMOVED lines=31> */
.L_x_192:
[----:B------:R-:W-:Y:S01]  /*5f70*/  FMUL.FTZ R33, R24, R15 ;  /* 0x0000000f18217220 */ /* 0x000fe20000410000 */
[----:B------:R-:W-:-:S03]  /*5f80*/  FMUL.FTZ R10, R15, 0.5 ;  /* 0x3f0000000f0a7820 */ /* 0x000fc60000410000 */
[----:B------:R-:W-:-:S04]  /*5f90*/  FFMA R2, -R33, R33, R24 ;  /* 0x0000002121027223 */ /* 0x000fc80000000118 */
[----:B------:R-:W-:-:S07]  /*5fa0*/  FFMA R33, R2, R10, R33 ;  /* 0x0000000a02217223 */ /* 0x000fce0000000021 */
.L_x_193:
[----:B------:R-:W-:Y:S05]  /*5fb0*/  BSYNC.RECONVERGENT B1 ;  /* 0x0000000000017941 */ /* 0x000fea0003800200 */
.L_x_191:
        /* <DEDUP_REMOVED lines=12> */
[----:B------:R-:W-:-:S03]  /*6080*/  IMAD.MOV.U32 R10, RZ, RZ, 0x2f800000 ;  /* 0x2f800000ff0a7424 */ /* 0x000fc600078e00ff */
        /* <DEDUP_REMOVED lines=20> */
.L_x_195:
[----:B------:R-:W-:Y:S01]  /*61d0*/  FMUL.FTZ R33, R24, R9 ;  /* 0x0000000918217220 */ /* 0x000fe20000410000 */
[----:B------:R-:W-:-:S03]  /*61e0*/  FMUL.FTZ R9, R9, 0.5 ;  /* 0x3f00000009097820 */ /* 0x000fc60000410000 */
[----:B------:R-:W-:-:S04]  /*61f0*/  FFMA R2, -R33, R33, R24 ;  /* 0x0000002121027223 */ /* 0x000fc80000000118 */
[----:B------:R-:W-:-:S07]  /*6200*/  FFMA R33, R2, R9, R33 ;  /* 0x0000000902217223 */ /* 0x000fce0000000021 */
.L_x_196:
[----:B------:R-:W-:Y:S05]  /*6210*/  BSYNC.RECONVERGENT B1 ;  /* 0x0000000000017941 */ /* 0x000fea0003800200 */
.L_x_194:
        /* <DEDUP_REMOVED lines=33> */
.L_x_198:
[----:B------:R-:W-:Y:S01]  /*6430*/  FMUL.FTZ R33, R24, R7 ;  /* 0x0000000718217220 */ /* 0x000fe20000410000 */
[----:B------:R-:W-:-:S03]  /*6440*/  FMUL.FTZ R6, R7, 0.5 ;  /* 0x3f00000007067820 */ /* 0x000fc60000410000 */
[----:B------:R-:W-:-:S04]  /*6450*/  FFMA R2, -R33, R33, R24 ;  /* 0x0000002121027223 */ /* 0x000fc80000000118 */
[----:B------:R-:W-:-:S07]  /*6460*/  FFMA R33, R2, R6, R33 ;  /* 0x0000000602217223 */ /* 0x000fce0000000021 */
.L_x_199:
[----:B------:R-:W-:Y:S05]  /*6470*/  BSYNC.RECONVERGENT B1 ;  /* 0x0000000000017941 */ /* 0x000fea0003800200 */
.L_x_197:
[----:B------:R-:W-:-:S13]  /*6480*/  FSETP.GTU.AND P0, PT, R33, 1, PT ;  /* 0x3f8000002100780b */ /* 0x000fda0003f0c000 */
[----:B------:R-:W-:-:S07]  /*6490*/  @!P0 FADD R18, R18, 1 ;  /* 0x3f80000012128421 */ /* 0x000fce0000000000 */
.L_x_190:
[----:B------:R-:W-:Y:S01]  /*64a0*/  IADD3 R2, PT, PT, R23, 0x300, RZ ;  /* 0x0000030017027810 */ /* 0x000fe20007ffe0ff */
[----:B------:R-:W-:Y:S01]  /*64b0*/  UISETP.GE.U32.AND UP0, UPT, UR8, 0x3, UPT ;  /* 0x000000030800788c */ /* 0x000fe2000bf06070 */
[----:B------:R-:W-:Y:S01]  /*64c0*/  FMUL R18, R18, 4 ;  /* 0x4080000012127820 */ /* 0x000fe20000400000 */
[----:B------:R-:W-:Y:S01]  /*64d0*/  IMAD.MOV.U32 R9, RZ, RZ, -0x23270784 ;  /* 0xdcd8f87cff097424 */ /* 0x000fe200078e00ff */
[----:B------:R-:W-:Y:S01]  /*64e0*/  LOP3.LUT R2, R2, 0xaad26b49, RZ, 0x3c, !PT ;  /* 0xaad26b4902027812 */ /* 0x000fe200078e3cff */
[----:B------:R-:W-:Y:S02]  /*64f0*/  IMAD.MOV.U32 R7, RZ, RZ, -0x75bd8fc ;  /* 0xf8a42704ff077424 */ /* 0x000fe400078e00ff */
[----:B------:R-:W-:Y:S02]  /*6500*/  IMAD.MOV.U32 R17, RZ, RZ, RZ ;  /* 0x000000ffff117224 */ /* 0x000fe400078e00ff */
[----:B------:R-:W-:-:S04]  /*6510*/  IMAD R2, R2, 0x4182bed5, RZ ;  /* 0x4182bed502027824 */ /* 0x000fc800078e02ff */
[C---:B------:R-:W-:Y:S01]  /*6520*/  VIADD R6, R2.reuse, 0x583f19 ;  /* 0x00583f1902067836 */ /* 0x040fe20000000000 */
[C---:B------:R-:W-:Y:S01]  /*6530*/  LOP3.LUT R11, R2.reuse, 0x159a55e5, RZ, 0x3c, !PT ;  /* 0x159a55e5020b7812 */ /* 0x040fe200078e3cff */
[C---:B------:R-:W-:Y:S01]  /*6540*/  VIADD R8, R2.reuse, 0xd9f6dc18 ;  /* 0xd9f6dc1802087836 */ /* 0x040fe20000000000 */
[----:B------:R-:W-:Y:S01]  /*6550*/  IADD3 R15, PT, PT, R2, 0x75bcd15, RZ ;  /* 0x075bcd15020f7810 */ /* 0x000fe20007ffe0ff */
[----:B------:R-:W-:Y:S06]  /*6560*/  BRA.U !UP0, `(.L_x_200) ;  /* 0x0000000908707547 */ /* 0x000fec000b800000 */
[----:B------:R-:W0:Y:S01]  /*6570*/  LDCU UR4, c[0x0][0x3e4] ;  /* 0x00007c80ff0477ac */ /* 0x000e220008000800 */
[----:B------:R-:W-:Y:S02]  /*6580*/  IMAD.MOV.U32 R9, RZ, RZ, -0x23270784 ;  /* 0xdcd8f87cff097424 */ /* 0x000fe400078e00ff */
[----:B------:R-:W-:Y:S02]  /*6590*/  IMAD.MOV.U32 R7, RZ, RZ, -0x75bd8fc ;  /* 0xf8a42704ff077424 */ /* 0x000fe400078e00ff */
[----:B------:R-:W-:Y:S01]  /*65a0*/  IMAD.MOV.U32 R17, RZ, RZ, RZ ;  /* 0x000000ffff117224 */ /* 0x000fe200078e00ff */
[----:B0-----:R-:W-:-:S03]  /*65b0*/  ULOP3.LUT UR6, UR4, 0x7ffffffc, URZ, 0xc0, !UPT ;  /* 0x7ffffffc04067892 */ /* 0x001fc6000f8ec0ff */
[----:B------:R-:W-:-:S09]  /*65c0*/  UMOV UR4, URZ ;  /* 0x000000ff00047c82 */ /* 0x000fd20008000000 */
.L_x_214:
[----:B------:R-:W-:Y:S01]  /*65d0*/  SHF.R.U32.HI R2, RZ, 0x2, R15 ;  /* 0x00000002ff027819 */ /* 0x000fe2000001160f */
[----:B------:R-:W-:Y:S01]  /*65e0*/  UIADD3 UR4, UPT, UPT, UR4, 0x4, URZ ;  /* 0x0000000404047890 */ /* 0x000fe2000fffe0ff */
[----:B------:R-:W-:Y:S01]  /*65f0*/  SHF.L.U32 R13, R6, 0x4, RZ ;  /* 0x00000004060d7819 */ /* 0x000fe200000006ff */
[----:B------:R-:W-:Y:S01]  /*6600*/  BSSY.RECONVERGENT B1, `(.L_x_201) ;  /* 0x0000020000017945 */ /* 0x000fe20003800200 */
[----:B------:R-:W-:Y:S01]  /*6610*/  LOP3.LUT R2, R2, R15, RZ, 0x3c, !PT ;  /* 0x0000000f02027212 */ /* 0x000fe200078e3cff */
[----:B------:R-:W-:Y:S01]  /*6620*/  IMAD.MOV.U32 R15, RZ, RZ, 0x2f800000 ;  /* 0x2f800000ff0f7424 */ /* 0x000fe200078e00ff */
[----:B------:R-:W-:Y:S01]  /*6630*/  SHF.R.U32.HI R12, RZ, 0x2, R11 ;  /* 0x00000002ff0c7819 */ /* 0x000fe2000001160b */
[----:B------:R-:W-:Y:S02]  /*6640*/  UISETP.NE.AND UP0, UPT, UR4, UR6, UPT ;  /* 0x000000060400728c */ /* 0x000fe4000bf05270 */
[----:B------:R-:W-:Y:S01]  /*6650*/  IMAD.SHL.U32 R10, R2, 0x2, RZ ;  /* 0x00000002020a7824 */ /* 0x000fe200078e00ff */
[----:B------:R-:W-:-:S04]  /*6660*/  LOP3.LUT R12, R12, R11, RZ, 0x3c, !PT ;  /* 0x0000000b0c0c7212 */ /* 0x000fc800078e3cff */
        /* <DEDUP_REMOVED lines=21> */
.L_x_202:
[----:B------:R-:W-:Y:S01]  /*67c0*/  FMUL.FTZ R33, R24, R15 ;  /* 0x0000000f18217220 */ /* 0x000fe20000410000 */
[----:B------:R-:W-:-:S03]  /*67d0*/  FMUL.FTZ R10, R15, 0.5 ;  /* 0x3f0000000f0a7820 */ /* 0x000fc60000410000 */
[----:B------:R-:W-:-:S04]  /*67e0*/  FFMA R2, -R33, R33, R24 ;  /* 0x0000002121027223 */ /* 0x000fc80000000118 */
[----:B------:R-:W-:-:S07]  /*67f0*/  FFMA R33, R2, R10, R33 ;  /* 0x0000000a02217223 */ /* 0x000fce0000000021 */
.L_x_203:
[----:B------:R-:W-:Y:S05]  /*6800*/  BSYNC.RECONVERGENT B1 ;  /* 0x0000000000017941 */ /* 0x000fea0003800200 */
.L_x_201:
        /* <DEDUP_REMOVED lines=9> */
[----:B------:R-:W-:-:S03]  /*68a0*/  HFMA2 R10, -RZ, RZ, 0.1171875, 0 ;  /* 0x2f800000ff0a7431 */ /* 0x000fc600000001ff */
        /* <DEDUP_REMOVED lines=21> */
.L_x_205:
[----:B------:R-:W-:Y:S01]  /*6a00*/  FMUL.FTZ R33, R24, R7 ;  /* 0x0000000718217220 */ /* 0x000fe20000410000 */
[----:B------:R-:W-:-:S03]  /*6a10*/  FMUL.FTZ R7, R7, 0.5 ;  /* 0x3f00000007077820 */ /* 0x000fc60000410000 */
[----:B------:R-:W-:-:S04]  /*6a20*/  FFMA R2, -R33, R33, R24 ;  /* 0x0000002121027223 */ /* 0x000fc80000000118 */
[----:B------:R-:W-:-:S07]  /*6a30*/  FFMA R33, R2, R7, R33 ;  /* 0x0000000702217223 */ /* 0x000fce0000000021 */
.L_x_206:
[----:B------:R-:W-:Y:S05]  /*6a40*/  BSYNC.RECONVERGENT B1 ;  /* 0x0000000000017941 */ /* 0x000fea0003800200 */
.L_x_204:
        /* <DEDUP_REMOVED lines=31> */
.L_x_208:
[----:B------:R-:W-:Y:S01]  /*6c40*/  FMUL.FTZ R33, R24, R25 ;  /* 0x0000001918217220 */ /* 0x000fe20000410000 */
[----:B------:R-:W-:-:S03]  /*6c50*/  FMUL.FTZ R6, R25, 0.5 ;  /* 0x3f00000019067820 */ /* 0x000fc60000410000 */
[----:B------:R-:W-:-:S04]  /*6c60*/  FFMA R2, -R33, R33, R24 ;  /* 0x0000002121027223 */ /* 0x000fc80000000118 */
[----:B------:R-:W-:-:S07]  /*6c70*/  FFMA R33, R2, R6, R33 ;  /* 0x0000000602217223 */ /* 0x000fce0000000021 */
.L_x_209:
[----:B------:R-:W-:Y:S05]  /*6c80*/  BSYNC.RECONVERGENT B1 ;  /* 0x0000000000017941 */ /* 0x000fea0003800200 */
.L_x_207:
        /* <DEDUP_REMOVED lines=13> */
[----:B------:R-:W-:Y:S01]  /*6d60*/  LOP3.LUT R6, R12, R2, R13, 0x96, !PT ;  /* 0x000000020c067212 */ /* 0x000fe200078e960d */
[----:B------:R-:W-:Y:S01]  /*6d70*/  IMAD.MOV.U32 R13, RZ, RZ, 0x2f800000 ;  /* 0x2f800000ff0d7424 */ /* 0x000fe200078e00ff */
        /* <DEDUP_REMOVED lines=14> */
[----:B------:R-:W-:Y:S01]  /*6e60*/  BSSY.RECONVERGENT B2, `(.L_x_212) ;  /* 0x0000003000027945 */ /* 0x000fe20003800200 */
[----:B------:R-:W-:-:S07]  /*6e70*/  MOV R2, 0x6e90 ;  /* 0x00006e9000027802 */ /* 0x000fce0000000f00 */
[----:B------:R-:W-:Y:S05]  /*6e80*/  CALL.REL.NOINC `($__internal_0_$__cuda_sm20_sqrt_rn_f32_slowpath) ;  /* 0x0000023400e07944 */ /* 0x000fea0003c00000 */
[----:B------:R-:W-:Y:S05]  /*6e90*/  BSYNC.RECONVERGENT B2 ;  /* 0x0000000000027941 */ /* 0x000fea0003800200 */
.L_x_212:
[----:B------:R-:W-:Y:S05]  /*6ea0*/  BRA `(.L_x_213) ;  /* 0x0000000000107947 */ /* 0x000fea0003800000 */
.L_x_211:
[----:B------:R-:W-:Y:S01]  /*6eb0*/  FMUL.FTZ R33, R24, R13 ;  /* 0x0000000d18217220 */ /* 0x000fe20000410000 */
[----:B------:R-:W-:-:S03]  /*6ec0*/  FMUL.FTZ R10, R13, 0.5 ;  /* 0x3f0000000d0a7820 */ /* 0x000fc60000410000 */
[----:B------:R-:W-:-:S04]  /*6ed0*/  FFMA R2, -R33, R33, R24 ;  /* 0x0000002121027223 */ /* 0x000fc80000000118 */
[----:B------:R-:W-:-:S07]  /*6ee0*/  FFMA R33, R2, R10, R33 ;  /* 0x0000000a02217223 */ /* 0x000fce0000000021 */
.L_x_213:
[----:B------:R-:W-:Y:S05]  /*6ef0*/  BSYNC.RECONVERGENT B1 ;  /* 0x0000000000017941 */ /* 0x000fea0003800200 */
.L_x_210:
[----:B------:R-:W-:-:S13]  /*6f00*/  FSETP.GTU.AND P0, PT, R33, 1, PT ;  /* 0x3f8000002100780b */ /* 0x000fda0003f0c000 */
[----:B------:R-:W-:Y:S01]  /*6f10*/  @!P0 FADD R17, R17, 1 ;  /* 0x3f80000011118421 */ /* 0x000fe20000000000 */
[----:B------:R-:W-:Y:S06]  /*6f20*/  BRA.U UP0, `(.L_x_214) ;  /* 0xfffffff500a87547 */ /* 0x000fec000b83ffff */
.L_x_200:
        /* <DEDUP_REMOVED lines=8> */
[----:B------:R-:W-:Y:S01]  /*6fb0*/  MOV R15, 0x2f800000 ;  /* 0x2f800000000f7802 */ /* 0x000fe20000000f00 */
        /* <DEDUP_REMOVED lines=22> */
.L_x_217:
[----:B------:R-:W-:Y:S01]  /*7120*/  FMUL.FTZ R33, R24, R15 ;  /* 0x0000000f18217220 */ /* 0x000fe20000410000 */
[----:B------:R-:W-:-:S03]  /*7130*/  FMUL.FTZ R10, R15, 0.5 ;  /* 0x3f0000000f0a7820 */ /* 0x000fc60000410000 */
[----:B------:R-:W-:-:S04]  /*7140*/  FFMA R2, -R33, R33, R24 ;  /* 0x0000002121027223 */ /* 0x000fc80000000118 */
[----:B------:R-:W-:-:S07]  /*7150*/  FFMA R33, R2, R10, R33 ;  /* 0x0000000a02217223 */ /* 0x000fce0000000021 */
.L_x_218:
[----:B------:R-:W-:Y:S05]  /*7160*/  BSYNC.RECONVERGENT B1 ;  /* 0x0000000000017941 */ /* 0x000fea0003800200 */
.L_x_216:
        /* <DEDUP_REMOVED lines=33> */
.L_x_220:
[----:B------:R-:W-:Y:S01]  /*7380*/  FMUL.FTZ R33, R24, R9 ;  /* 0x0000000918217220 */ /* 0x000fe20000410000 */
[----:B------:R-:W-:-:S03]  /*7390*/  FMUL.FTZ R9, R9, 0.5 ;  /* 0x3f00000009097820 */ /* 0x000fc60000410000 */
[----:B------:R-:W-:-:S04]  /*73a0*/  FFMA R2, -R33, R33, R24 ;  /* 0x0000002121027223 */ /* 0x000fc80000000118 */
[----:B------:R-:W-:-:S07]  /*73b0*/  FFMA R33, R2, R9, R33 ;  /* 0x0000000902217223 */ /* 0x000fce0000000021 */
.L_x_221:
[----:B------:R-:W-:Y:S05]  /*73c0*/  BSYNC.RECONVERGENT B1 ;  /* 0x0000000000017941 */ /* 0x000fea0003800200 */
.L_x_219:
        /* <DEDUP_REMOVED lines=11> */
[----:B------:R-:W-:-:S04]  /*7480*/  LOP3.LUT R2, R7, R2, R6, 0x96, !PT ;  /* 0x0000000207027212 */ /* 0x000fc800078e9606 */
[----:B------:R-:W-:Y:S02]  /*7490*/  LOP3.LUT R9, R2, R9, RZ, 0x3c, !PT ;  /* 0x0000000902097212 */ /* 0x000fe400078e3cff */
[----:B------:R-:W-:-:S03]  /*74a0*/  SHF.L.U32 R2, R10, 0x1, RZ ;  /* 0x000000010a027819 */ /* 0x000fc600000006ff */
        /* <DEDUP_REMOVED lines=19> */
.L_x_223:
[----:B------:R-:W-:Y:S01]  /*75e0*/  FMUL.FTZ R33, R24, R7 ;  /* 0x0000000718217220 */ /* 0x000fe20000410000 */
[----:B------:R-:W-:-:S03]  /*75f0*/  FMUL.FTZ R6, R7, 0.5 ;  /* 0x3f00000007067820 */ /* 0x000fc60000410000 */
[----:B------:R-:W-:-:S04]  /*7600*/  FFMA R2, -R33, R33, R24 ;  /* 0x0000002121027223 */ /* 0x000fc80000000118 */
[----:B------:R-:W-:-:S07]  /*7610*/  FFMA R33, R2, R6, R33 ;  /* 0x0000000602217223 */ /* 0x000fce0000000021 */
.L_x_224:
[----:B------:R-:W-:Y:S05]  /*7620*/  BSYNC.RECONVERGENT B1 ;  /* 0x0000000000017941 */ /* 0x000fea0003800200 */
.L_x_222:
[----:B------:R-:W-:-:S13]  /*7630*/  FSETP.GTU.AND P0, PT, R33, 1, PT ;  /* 0x3f8000002100780b */ /* 0x000fda0003f0c000 */
[----:B------:R-:W-:-:S07]  /*7640*/  @!P0 FADD R17, R17, 1 ;  /* 0x3f80000011118421 */ /* 0x000fce0000000000 */
.L_x_215:
[----:B------:R-:W-:Y:S01]  /*7650*/  VIADD R2, R23, 0x400 ;  /* 0x0000040017027836 */ /* 0x000fe20000000000 */
[----:B------:R-:W-:Y:S01]  /*7660*/  UISETP.GE.U32.AND UP0, UPT, UR8, 0x3, UPT ;  /* 0x000000030800788c */ /* 0x000fe2000bf06070 */
[----:B------:R-:W-:Y:S02]  /*7670*/  HFMA2 R9, -RZ, RZ, -310, -36736 ;  /* 0xdcd8f87cff097431 */ /* 0x000fe400000001ff */
[----:B------:R-:W-:Y:S01]  /*7680*/  FMUL R17, R17, 4 ;  /* 0x4080000011117820 */ /* 0x000fe20000400000 */
[----:B------:R-:W-:Y:S01]  /*7690*/  IMAD.MOV.U32 R7, RZ, RZ, -0x75bd8fc ;  /* 0xf8a42704ff077424 */ /* 0x000fe200078e00ff */
[----:B------:R-:W-:Y:S01]  /*76a0*/  LOP3.LUT R2, R2, 0xaad26b49, RZ, 0x3c, !PT ;  /* 0xaad26b4902027812 */ /* 0x000fe200078e3cff */
[----:B------:R-:W-:-:S04]  /*76b0*/  IMAD.MOV.U32 R16, RZ, RZ, RZ ;  /* 0x000000ffff107224 */ /* 0x000fc800078e00ff */
[----:B------:R-:W-:-:S04]  /*76c0*/  IMAD R2, R2, 0x4182bed5, RZ ;  /* 0x4182bed502027824 */ /* 0x000fc800078e02ff */
[C---:B------:R-:W-:Y:S01]  /*76d0*/  VIADD R6, R2.reuse, 0x583f19 ;  /* 0x00583f1902067836 */ /* 0x040fe20000000000 */
[C---:B------:R-:W-:Y:S01]  /*76e0*/  LOP3.LUT R11, R2.reuse, 0x159a55e5, RZ, 0x3c, !PT ;  /* 0x159a55e5020b7812 */ /* 0x040fe200078e3cff */
[C---:B------:R-:W-:Y:S01]  /*76f0*/  VIADD R15, R2.reuse, 0x75bcd15 ;  /* 0x075bcd15020f7836 */ /* 0x040fe20000000000 */
[----:B------:R-:W-:Y:S01]  /*7700*/  IADD3 R8, PT, PT, R2, -0x260923e8, RZ ;  /* 0xd9f6dc1802087810 */ /* 0x000fe20007ffe0ff */
[----:B------:R-:W-:Y:S06]  /*7710*/  BRA.U !UP0, `(.L_x_225) ;  /* 0x0000000908707547 */ /* 0x000fec000b800000 */
[----:B------:R-:W0:Y:S01]  /*7720*/  LDCU UR4, c[0x0][0x3e4] ;  /* 0x00007c80ff0477ac */ /* 0x000e220008000800 */
[----:B------:R-:W-:Y:S02]  /*7730*/  IMAD.MOV.U32 R9, RZ, RZ, -0x23270784 ;  /* 0xdcd8f87cff097424 */ /* 0x000fe400078e00ff */
[----:B------:R-:W-:Y:S02]  /*7740*/  IMAD.MOV.U32 R7, RZ, RZ, -0x75bd8fc ;  /* 0xf8a42704ff077424 */ /* 0x000fe400078e00ff */
[----:B------:R-:W-:Y:S01]  /*7750*/  IMAD.MOV.U32 R16, RZ, RZ, RZ ;  /* 0x000000ffff107224 */ /* 0x000fe200078e00ff */
[----:B0-----:R-:W-:-:S03]  /*7760*/  ULOP3.LUT UR6, UR4, 0x7ffffffc, URZ, 0xc0, !UPT ;  /* 0x7ffffffc04067892 */ /* 0x001fc6000f8ec0ff */
[----:B------:R-:W-:-:S09]  /*7770*/  UMOV UR4, URZ ;  /* 0x000000ff00047c82 */ /* 0x000fd20008000000 */
.L_x_239:
        /* <DEDUP_REMOVED lines=8> */
[----:B------:R-:W-:Y:S01]  /*7800*/  SHF.L.U32 R10, R2, 0x1, RZ ;  /* 0x00000001020a7819 */ /* 0x000fe200000006ff */
[----:B------:R-:W-:Y:S03]  /*7810*/  BSSY.RECONVERGENT B1, `(.L_x_226) ;  /* 0x000001a000017945 */ /* 0x000fe60003800200 */
        /* <DEDUP_REMOVED lines=21> */
.L_x_227:
[----:B------:R-:W-:Y:S01]  /*7970*/  FMUL.FTZ R33, R24, R15 ;  /* 0x0000000f18217220 */ /* 0x000fe20000410000 */
[----:B------:R-:W-:-:S03]  /*7980*/  FMUL.FTZ R10, R15, 0.5 ;  /* 0x3f0000000f0a7820 */ /* 0x000fc60000410000 */
[----:B------:R-:W-:-:S04]  /*7990*/  FFMA R2, -R33, R33, R24 ;  /* 0x0000002121027223 */ /* 0x000fc80000000118 */
[----:B------:R-:W-:-:S07]  /*79a0*/  FFMA R33, R2, R10, R33 ;  /* 0x0000000a02217223 */ /* 0x000fce0000000021 */
.L_x_228:
[----:B------:R-:W-:Y:S05]  /*79b0*/  BSYNC.RECONVERGENT B1 ;  /* 0x0000000000017941 */ /* 0x000fea0003800200 */
.L_x_226:
        /* <DEDUP_REMOVED lines=31> */
.L_x_230:
[----:B------:R-:W-:Y:S01]  /*7bb0*/  FMUL.FTZ R33, R24, R7 ;  /* 0x0000000718217220 */ /* 0x000fe20000410000 */
[----:B------:R-:W-:-:S03]  /*7bc0*/  FMUL.FTZ R7, R7, 0.5 ;  /* 0x3f00000007077820 */ /* 0x000fc60000410000 */
[----:B------:R-:W-:-:S04]  /*7bd0*/  FFMA R2, -R33, R33, R24 ;  /* 0x0000002121027223 */ /* 0x000fc80000000118 */
[----:B------:R-:W-:-:S07]  /*7be0*/  FFMA R33, R2, R7, R33 ;  /* 0x0000000702217223 */ /* 0x000fce0000000021 */
.L_x_231:
[----:B------:R-:W-:Y:S05]  /*7bf0*/  BSYNC.RECONVERGENT B1 ;  /* 0x0000000000017941 */ /* 0x000fea0003800200 */
.L_x_229:
[----:B------:R-:W-:Y:S01]  /*7c00*/  SHF.R.U32.HI R7, RZ, 0x2, R6 ;  /* 0x00000002ff077819 */ /* 0x000fe20000011606 */
[----:B------:R-:W-:Y:S01]  /*7c10*/  IMAD.SHL.U32 R2, R15, 0x10, RZ ;  /* 0x000000100f027824 */ /* 0x000fe200078e00ff */
[----:B------:R-:W-:Y:S01]  /*7c20*/  SHF.R.U32.HI R10, RZ, 0x2, R11 ;  /* 0x00000002ff0a7819 */ /* 0x000fe2000001160b */
[----:B------:R-:W-:Y:S01]  /*7c30*/  BSSY.RECONVERGENT B1, `(.L_x_232) ;  /* 0x0000020000017945 */ /* 0x000fe20003800200 */
[----:B------:R-:W-:Y:S02]  /*7c40*/  LOP3.LUT R7, R7, R6, RZ, 0x3c, !PT ;  /* 0x0000000607077212 */ /* 0x000fe400078e3cff */
[----:B------:R-:W-:Y:S02]  /*7c50*/  LOP3.LUT R10, R10, R11, RZ, 0x3c, !PT ;  /* 0x0000000b0a0a7212 */ /* 0x000fe400078e3cff */
[----:B------:R-:W-:Y:S01]  /*7c60*/  MOV R25, 0x2f800000 ;  /* 0x2f80000000197802 */ /* 0x000fe20000000f00 */
[----:B------:R-:W-:Y:S01]  /*7c70*/  IMAD.SHL.U32 R6, R7, 0x2, RZ ;  /* 0x0000000207067824 */ /* 0x000fe200078e00ff */
[----:B------:R-:W-:-:S04]  /*7c80*/  FSETP.GTU.AND P0, PT, R33, 1, PT ;  /* 0x3f8000002100780b */ /* 0x000fc80003f0c000 */
        /* <DEDUP_REMOVED lines=22> */
.L_x_233:
[----:B------:R-:W-:Y:S01]  /*7df0*/  FMUL.FTZ R33, R24, R25 ;  /* 0x0000001918217220 */ /* 0x000fe20000410000 */
[----:B------:R-:W-:-:S03]  /*7e00*/  FMUL.FTZ R6, R25, 0.5 ;  /* 0x3f00000019067820 */ /* 0x000fc60000410000 */
[----:B------:R-:W-:-:S04]  /*7e10*/  FFMA R2, -R33, R33, R24 ;  /* 0x0000002121027223 */ /* 0x000fc80000000118 */
[----:B------:R-:W-:-:S07]  /*7e20*/  FFMA R33, R2, R6, R33 ;  /* 0x0000000602217223 */ /* 0x000fce0000000021 */
.L_x_234:
[----:B------:R-:W-:Y:S05]  /*7e30*/  BSYNC.RECONVERGENT B1 ;  /* 0x0000000000017941 */ /* 0x000fea0003800200 */
.L_x_232:
        /* <DEDUP_REMOVED lines=33> */
.L_x_237:
[----:B------:R-:W-:Y:S05]  /*8050*/  BRA `(.L_x_238) ;  /* 0x0000000000107947 */ /* 0x000fea0003800000 */
.L_x_236:
[----:B------:R-:W-:Y:S01]  /*8060*/  FMUL.FTZ R33, R24, R13 ;  /* 0x0000000d18217220 */ /* 0x000fe20000410000 */
[----:B------:R-:W-:-:S03]  /*8070*/  FMUL.FTZ R10, R13, 0.5 ;  /* 0x3f0000000d0a7820 */ /* 0x000fc60000410000 */
[----:B------:R-:W-:-:S04]  /*8080*/  FFMA R2, -R33, R33, R24 ;  /* 0x0000002121027223 */ /* 0x000fc80000000118 */
[----:B------:R-:W-:-:S07]  /*8090*/  FFMA R33, R2, R10, R33 ;  /* 0x0000000a02217223 */ /* 0x000fce0000000021 */
.L_x_238:
[----:B------:R-:W-:Y:S05]  /*80a0*/  BSYNC.RECONVERGENT B1 ;  /* 0x0000000000017941 */ /* 0x000fea0003800200 */
.L_x_235:
[----:B------:R-:W-:-:S13]  /*80b0*/  FSETP.GTU.AND P0, PT, R33, 1, PT ;  /* 0x3f8000002100780b */ /* 0x000fda0003f0c000 */
[----:B------:R-:W-:Y:S01]  /*80c0*/  @!P0 FADD R16, R16, 1 ;  /* 0x3f80000010108421 */ /* 0x000fe20000000000 */
[----:B------:R-:W-:Y:S06]  /*80d0*/  BRA.U UP0, `(.L_x_239) ;  /* 0xfffffff500a87547 */ /* 0x000fec000b83ffff */
.L_x_225:
[----:B------:R-:W-:-:S09]  /*80e0*/  UISETP.NE.AND UP0, UPT, UR9, URZ, UPT ;  /* 0x000000ff0900728c */ /* 0x000fd2000bf05270 */
[----:B------:R-:W-:Y:S05]  /*80f0*/  BRA.U !UP0, `(.L_x_240) ;  /* 0x0000000508c07547 */ /* 0x000fea000b800000 */
[----:B------:R-:W-:Y:S01]  /*8100*/  SHF.R.U32.HI R2, RZ, 0x2, R15 ;  /* 0x00000002ff027819 */ /* 0x000fe2000001160f */
[----:B------:R-:W-:Y:S01]  /*8110*/  BSSY.RECONVERGENT B1, `(.L_x_241) ;  /* 0x0000020000017945 */ /* 0x000fe20003800200 */
[----:B------:R-:W-:Y:S02]  /*8120*/  SHF.L.U32 R13, R6, 0x4, RZ ;  /* 0x00000004060d7819 */ /* 0x000fe400000006ff */
[----:B------:R-:W-:Y:S01]  /*8130*/  LOP3.LUT R2, R2, R15, RZ, 0x3c, !PT ;  /* 0x0000000f02027212 */ /* 0x000fe200078e3cff */
[----:B------:R-:W-:Y:S01]  /*8140*/  IMAD.MOV.U32 R15, RZ, RZ, 0x2f800000 ;  /* 0x2f800000ff0f7424 */ /* 0x000fe200078e00ff */
        /* <DEDUP_REMOVED lines=24> */
.L_x_242:
[----:B------:R-:W-:Y:S01]  /*82d0*/  FMUL.FTZ R33, R24, R15 ;  /* 0x0000000f18217220 */ /* 0x000fe20000410000 */
[----:B------:R-:W-:-:S03]  /*82e0*/  FMUL.FTZ R10, R15, 0.5 ;  /* 0x3f0000000f0a7820 */ /* 0x000fc60000410000 */
[----:B------:R-:W-:-:S04]  /*82f0*/  FFMA R2, -R33, R33, R24 ;  /* 0x0000002121027223 */ /* 0x000fc80000000118 */
[----:B------:R-:W-:-:S07]  /*8300*/  FFMA R33, R2, R10, R33 ;  /* 0x0000000a02217223 */ /* 0x000fce0000000021 */
.L_x_243:
[----:B------:R-:W-:Y:S05]  /*8310*/  BSYNC.RECONVERGENT B1 ;  /* 0x0000000000017941 */ /* 0x000fea0003800200 */
.L_x_241:
        /* <DEDUP_REMOVED lines=12> */
[----:B------:R-:W-:-:S03]  /*83e0*/  HFMA2 R10, -RZ, RZ, 0.1171875, 0 ;  /* 0x2f800000ff0a7431 */ /* 0x000fc600000001ff */
        /* <DEDUP_REMOVED lines=20> */
.L_x_245:
[----:B------:R-:W-:Y:S01]  /*8530*/  FMUL.FTZ R33, R24, R9 ;  /* 0x0000000918217220 */ /* 0x000fe20000410000 */
[----:B------:R-:W-:-:S03]  /*8540*/  FMUL.FTZ R9, R9, 0.5 ;  /* 0x3f00000009097820 */ /* 0x000fc60000410000 */
[----:B------:R-:W-:-:S04]  /*8550*/  FFMA R2, -R33, R33, R24 ;  /* 0x0000002121027223 */ /* 0x000fc80000000118 */
[----:B------:R-:W-:-:S07]  /*8560*/  FFMA R33, R2, R9, R33 ;  /* 0x0000000902217223 */ /* 0x000fce0000000021 */
.L_x_246:
[----:B------:R-:W-:Y:S05]  /*8570*/  BSYNC.RECONVERGENT B1 ;  /* 0x0000000000017941 */ /* 0x000fea0003800200 */
.L_x_244:
        /* <DEDUP_REMOVED lines=12> */
[----:B------:R-:W-:Y:S01]  /*8640*/  LOP3.LUT R9, R2, R9, RZ, 0x3c, !PT ;  /* 0x0000000902097212 */ /* 0x000fe200078e3cff */
[----:B------:R-:W-:-:S03]  /*8650*/  IMAD.SHL.U32 R2, R10, 0x2, RZ ;  /* 0x000000020a027824 */ /* 0x000fc600078e00ff */
[----:B------:R-:W-:-:S04]  /*8660*/  SHF.L.U32 R7, R9, 0x4, RZ ;  /* 0x0000000409077819 */ /* 0x000fc800000006ff */
        /* <DEDUP_REMOVED lines=18> */
.L_x_248:
[----:B------:R-:W-:Y:S01]  /*8790*/  FMUL.FTZ R33, R24, R7 ;  /* 0x0000000718217220 */ /* 0x000fe20000410000 */
[----:B------:R-:W-:-:S03]  /*87a0*/  FMUL.FTZ R6, R7, 0.5 ;  /* 0x3f00000007067820 */ /* 0x000fc60000410000 */
[----:B------:R-:W-:-:S04]  /*87b0*/  FFMA R2, -R33, R33, R24 ;  /* 0x0000002121027223 */ /* 0x000fc80000000118 */
[----:B------:R-:W-:-:S07]  /*87c0*/  FFMA R33, R2, R6, R33 ;  /* 0x0000000602217223 */ /* 0x000fce0000000021 */
.L_x_249:
[----:B------:R-:W-:Y:S05]  /*87d0*/  BSYNC.RECONVERGENT B1 ;  /* 0x0000000000017941 */ /* 0x000fea0003800200 */
.L_x_247:
[----:B------:R-:W-:-:S13]  /*87e0*/  FSETP.GTU.AND P0, PT, R33, 1, PT ;  /* 0x3f8000002100780b */ /* 0x000fda0003f0c000 */
[----:B------:R-:W-:-:S07]  /*87f0*/  @!P0 FADD R16, R16, 1 ;  /* 0x3f80000010108421 */ /* 0x000fce0000000000 */
.L_x_240:
[----:B------:R-:W-:Y:S01]  /*8800*/  VIADD R2, R23, 0x500 ;  /* 0x0000050017027836 */ /* 0x000fe20000000000 */
[----:B------:R-:W-:Y:S01]  /*8810*/  UISETP.GE.U32.AND UP0, UPT, UR8, 0x3, UPT ;  /* 0x000000030800788c */ /* 0x000fe2000bf06070 */
[----:B------:R-:W-:Y:S01]  /*8820*/  FMUL R16, R16, 4 ;  /* 0x4080000010107820 */ /* 0x000fe20000400000 */
[----:B------:R-:W-:Y:S01]  /*8830*/  IMAD.MOV.U32 R9, RZ, RZ, -0x23270784 ;  /* 0xdcd8f87cff097424 */ /* 0x000fe200078e00ff */
[----:B------:R-:W-:Y:S01]  /*8840*/  MOV R7, 0xf8a42704 ;  /* 0xf8a4270400077802 */ /* 0x000fe20000000f00 */
[----:B------:R-:W-:Y:S01]  /*8850*/  IMAD.MOV.U32 R15, RZ, RZ, RZ ;  /* 0x000000ffff0f7224 */ /* 0x000fe200078e00ff */
[----:B------:R-:W-:-:S05]  /*8860*/  LOP3.LUT R2, R2, 0xaad26b49, RZ, 0x3c, !PT ;  /* 0xaad26b4902027812 */ /* 0x000fca00078e3cff */
[----:B------:R-:W-:-:S04]  /*8870*/  IMAD R2, R2, 0x4182bed5, RZ ;  /* 0x4182bed502027824 */ /* 0x000fc800078e02ff */
[C---:B------:R-:W-:Y:S01]  /*8880*/  VIADD R6, R2.reuse, 0x583f19 ;  /* 0x00583f1902067836 */ /* 0x040fe20000000000 */
[C---:B------:R-:W-:Y:S01]  /*8890*/  LOP3.LUT R11, R2.reuse, 0x159a55e5, RZ, 0x3c, !PT ;  /* 0x159a55e5020b7812 */ /* 0x040fe200078e3cff */
[C---:B------:R-:W-:Y:S02]  /*88a0*/  VIADD R25, R2.reuse, 0x75bcd15 ;  /* 0x075bcd1502197836 */ /* 0x040fe40000000000 */
[----:B------:R-:W-:Y:S01]  /*88b0*/  VIADD R8, R2, 0xd9f6dc18 ;  /* 0xd9f6dc1802087836 */ /* 0x000fe20000000000 */
[----:B------:R-:W-:Y:S06]  /*88c0*/  BRA.U !UP0, `(.L_x_250) ;  /* 0x0000000908687547 */ /* 0x000fec000b800000 */
[----:B------:R-:W0:Y:S01]  /*88d0*/  LDCU UR4, c[0x0][0x3e4] ;  /* 0x00007c80ff0477ac */ /* 0x000e220008000800 */
[----:B------:R-:W-:Y:S02]  /*88e0*/  HFMA2 R12, -RZ, RZ, 0, 0 ;  /* 0x00000000ff0c7431 */ /* 0x000fe400000001ff */
[----:B------:R-:W-:Y:S02]  /*88f0*/  IMAD.MOV.U32 R9, RZ, RZ, -0x23270784 ;  /* 0xdcd8f87cff097424 */ /* 0x000fe400078e00ff */
[----:B------:R-:W-:Y:S02]  /*8900*/  IMAD.MOV.U32 R7, RZ, RZ, -0x75bd8fc ;  /* 0xf8a42704ff077424 */ /* 0x000fe400078e00ff */
[----:B------:R-:W-:Y:S01]  /*8910*/  IMAD.MOV.U32 R15, RZ, RZ, RZ ;  /* 0x000000ffff0f7224 */ /* 0x000fe200078e00ff */
[----:B0-----:R-:W-:-:S12]  /*8920*/  ULOP3.LUT UR4, UR4, 0x7ffffffc, URZ, 0xc0, !UPT ;  /* 0x7ffffffc04047892 */ /* 0x001fd8000f8ec0ff */
.L_x_263:
        /* <DEDUP_REMOVED lines=9> */
[----:B------:R-:W-:-:S02]  /*89c0*/  ISETP.NE.AND P1, PT, R12, UR4, PT ;  /* 0x000000040c007c0c */ /* 0x000fc4000bf25270 */
        /* <DEDUP_REMOVED lines=21> */
.L_x_252:
[----:B------:R-:W-:Y:S01]  /*8b20*/  FMUL.FTZ R33, R24, R25 ;  /* 0x0000001918217220 */ /* 0x000fe20000410000 */
[----:B------:R-:W-:-:S03]  /*8b30*/  FMUL.FTZ R10, R25, 0.5 ;  /* 0x3f000000190a7820 */ /* 0x000fc60000410000 */
[----:B------:R-:W-:-:S04]  /*8b40*/  FFMA R2, -R33, R33, R24 ;  /* 0x0000002121027223 */ /* 0x000fc80000000118 */
[----:B------:R-:W-:-:S07]  /*8b50*/  FFMA R33, R2, R10, R33 ;  /* 0x0000000a02217223 */ /* 0x000fce0000000021 */
.L_x_253:
[----:B------:R-:W-:Y:S05]  /*8b60*/  BSYNC.RECONVERGENT B1 ;  /* 0x0000000000017941 */ /* 0x000fea0003800200 */
.L_x_251:
        /* <DEDUP_REMOVED lines=8> */
[----:B------:R-:W-:Y:S02]  /*8bf0*/  LOP3.LUT R7, R13, R10, R7, 0x96, !PT ;  /* 0x0000000a0d077212 */ /* 0x000fe400078e9607 */
[----:B------:R-:W-:Y:S02]  /*8c00*/  MOV R10, 0x2f800000 ;  /* 0x2f800000000a7802 */ /* 0x000fe40000000f00 */
        /* <DEDUP_REMOVED lines=21> */
.L_x_255:
[----:B------:R-:W-:Y:S01]  /*8d60*/  FMUL.FTZ R33, R24, R7 ;  /* 0x0000000718217220 */ /* 0x000fe20000410000 */
[----:B------:R-:W-:-:S03]  /*8d70*/  FMUL.FTZ R7, R7, 0.5 ;  /* 0x3f00000007077820 */ /* 0x000fc60000410000 */
[----:B------:R-:W-:-:S04]  /*8d80*/  FFMA R2, -R33, R33, R24 ;  /* 0x0000002121027223 */ /* 0x000fc80000000118 */
[----:B------:R-:W-:-:S07]  /*8d90*/  FFMA R33, R2, R7, R33 ;  /* 0x0000000702217223 */ /* 0x000fce0000000021 */
.L_x_256:
[----:B------:R-:W-:Y:S05]  /*8da0*/  BSYNC.RECONVERGENT B1 ;  /* 0x0000000000017941 */ /* 0x000fea0003800200 */
.L_x_254:
        /* <DEDUP_REMOVED lines=31> */
.L_x_258:
[----:B------:R-:W-:Y:S01]  /*8fa0*/  FMUL.FTZ R33, R24, R27 ;  /* 0x0000001b18217220 */ /* 0x000fe20000410000 */
[----:B------:R-:W-:-:S03]  /*8fb0*/  FMUL.FTZ R6, R27, 0.5 ;  /* 0x3f0000001b067820 */ /* 0x000fc60000410000 */
[----:B------:R-:W-:-:S04]  /*8fc0*/  FFMA R2, -R33, R33, R24 ;  /* 0x0000002121027223 */ /* 0x000fc80000000118 */
[----:B------:R-:W-:-:S07]  /*8fd0*/  FFMA R33, R2, R6, R33 ;  /* 0x0000000602217223 */ /* 0x000fce0000000021 */
.L_x_259:
[----:B------:R-:W-:Y:S05]  /*8fe0*/  BSYNC.RECONVERGENT B1 ;  /* 0x0000000000017941 */ /* 0x000fea0003800200 */
.L_x_257:
        /* <DEDUP_REMOVED lines=32> */
.L_x_261:
[----:B------:R-:W-:Y:S01]  /*91f0*/  FMUL.FTZ R33, R24, R13 ;  /* 0x0000000d18217220 */ /* 0x000fe20000410000 */
[----:B------:R-:W-:-:S03]  /*9200*/  FMUL.FTZ R10, R13, 0.5 ;  /* 0x3f0000000d0a7820 */ /* 0x000fc60000410000 */
[----:B------:R-:W-:-:S04]  /*9210*/  FFMA R2, -R33, R33, R24 ;  /* 0x0000002121027223 */ /* 0x000fc80000000118 */
[----:B------:R-:W-:-:S07]  /*9220*/  FFMA R33, R2, R10, R33 ;  /* 0x0000000a02217223 */ /* 0x000fce0000000021 */
.L_x_262:
[----:B------:R-:W-:Y:S05]  /*9230*/  BSYNC.RECONVERGENT B1 ;  /* 0x0000000000017941 */ /* 0x000fea0003800200 */
.L_x_260:
[----:B------:R-:W-:-:S13]  /*9240*/  FSETP.GTU.AND P0, PT, R33, 1, PT ;  /* 0x3f8000002100780b */ /* 0x000fda0003f0c000 */
[----:B------:R-:W-:Y:S01]  /*9250*/  @!P0 FADD R15, R15, 1 ;  /* 0x3f8000000f0f8421 */ /* 0x000fe20000000000 */
[----:B------:R-:W-:Y:S06]  /*9260*/  @P1 BRA `(.L_x_263) ;  /* 0xfffffff400b01947 */ /* 0x000fec000383ffff */
.L_x_250:
[----:B------:R-:W-:-:S13]  /*9270*/  ISETP.NE.AND P0, PT, RZ, UR9, PT ;  /* 0x00000009ff007c0c */ /* 0x000fda000bf05270 */
[----:B------:R-:W-:Y:S05]  /*9280*/  @!P0 BRA `(.L_x_264) ;  /* 0x0000000400c08947 */ /* 0x000fea0003800000 */
[----:B------:R-:W-:Y:S01]  /*9290*/  SHF.R.U32.HI R2, RZ, 0x2, R25 ;  /* 0x00000002ff027819 */ /* 0x000fe20000011619 */
[----:B------:R-:W-:Y:S01]  /*92a0*/  IMAD.SHL.U32 R13, R6, 0x10, RZ ;  /* 0x00000010060d7824 */ /* 0x000fe200078e00ff */
[----:B------:R-:W-:Y:S01]  /*92b0*/  SHF.R.U32.HI R12, RZ, 0x2, R11 ;  /* 0x00000002ff0c7819 */ /* 0x000fe2000001160b */
[----:B------:R-:W-:Y:S01]  /*92c0*/  BSSY.RECONVERGENT B1, `(.L_x_265) ;  /* 0x000001e000017945 */ /* 0x000fe20003800200 */
[----:B------:R-:W-:Y:S01]  /*92d0*/  LOP3.LUT R2, R2, R25, RZ, 0x3c, !PT ;  /* 0x0000001902027212 */ /* 0x000fe200078e3cff */
[----:B------:R-:W-:Y:S01]  /*92e0*/  HFMA2 R25, -RZ, RZ, 0.1171875, 0 ;  /* 0x2f800000ff197431 */ /* 0x000fe200000001ff */
[----:B------:R-:W-:-:S03]  /*92f0*/  LOP3.LUT R12, R12, R11, RZ, 0x3c, !PT ;  /* 0x0000000b0c0c7212 */ /* 0x000fc600078e3cff */
        /* <DEDUP_REMOVED lines=22> */
.L_x_266:
[----:B------:R-:W-:Y:S01]  /*9460*/  FMUL.FTZ R33, R24, R25 ;  /* 0x0000001918217220 */ /* 0x000fe20000410000 */
[----:B------:R-:W-:-:S03]  /*9470*/  FMUL.FTZ R10, R25, 0.5 ;  /* 0x3f000000190a7820 */ /* 0x000fc60000410000 */
[----:B------:R-:W-:-:S04]  /*9480*/  FFMA R2, -R33, R33, R24 ;  /* 0x0000002121027223 */ /* 0x000fc80000000118 */
[----:B------:R-:W-:-:S07]  /*9490*/  FFMA R33, R2, R10, R33 ;  /* 0x0000000a02217223 */ /* 0x000fce0000000021 */
.L_x_267:
[----:B------:R-:W-:Y:S05]  /*94a0*/  BSYNC.RECONVERGENT B1 ;  /* 0x0000000000017941 */ /* 0x000fea0003800200 */
.L_x_265:
        /* <DEDUP_REMOVED lines=33> */
.L_x_269:
[----:B------:R-:W-:Y:S01]  /*96c0*/  FMUL.FTZ R33, R24, R9 ;  /* 0x0000000918217220 */ /* 0x000fe20000410000 */
[----:B------:R-:W-:-:S03]  /*96d0*/  FMUL.FTZ R9, R9, 0.5 ;  /* 0x3f00000009097820 */ /* 0x000fc60000410000 */
[----:B------:R-:W-:-:S04]  /*96e0*/  FFMA R2, -R33, R33, R24 ;  /* 0x0000002121027223 */ /* 0x000fc80000000118 */
[----:B------:R-:W-:-:S07]  /*96f0*/  FFMA R33, R2, R9, R33 ;  /* 0x0000000902217223 */ /* 0x000fce0000000021 */
.L_x_270:
[----:B------:R-:W-:Y:S05]  /*9700*/  BSYNC.RECONVERGENT B1 ;  /* 0x0000000000017941 */ /* 0x000fea0003800200 */
.L_x_268:
        /* <DEDUP_REMOVED lines=33> */
.L_x_272:
[----:B------:R-:W-:Y:S01]  /*9920*/  FMUL.FTZ R33, R24, R7 ;  /* 0x0000000718217220 */ /* 0x000fe20000410000 */
[----:B------:R-:W-:-:S03]  /*9930*/  FMUL.FTZ R6, R7, 0.5 ;  /* 0x3f00000007067820 */ /* 0x000fc60000410000 */
[----:B------:R-:W-:-:S04]  /*9940*/  FFMA R2, -R33, R33, R24 ;  /* 0x0000002121027223 */ /* 0x000fc80000000118 */
[----:B------:R-:W-:-:S07]  /*9950*/  FFMA R33, R2, R6, R33 ;  /* 0x0000000602217223 */ /* 0x000fce0000000021 */
.L_x_273:
[----:B------:R-:W-:Y:S05]  /*9960*/  BSYNC.RECONVERGENT B1 ;  /* 0x0000000000017941 */ /* 0x000fea0003800200 */
.L_x_271:
[----:B------:R-:W-:-:S13]  /*9970*/  FSETP.GTU.AND P0, PT, R33, 1, PT ;  /* 0x3f8000002100780b */ /* 0x000fda0003f0c000 */
[----:B------:R-:W-:-:S07]  /*9980*/  @!P0 FADD R15, R15, 1 ;  /* 0x3f8000000f0f8421 */ /* 0x000fce0000000000 */
.L_x_264:
[----:B------:R-:W-:Y:S01]  /*9990*/  VIADD R2, R23, 0x600 ;  /* 0x0000060017027836 */ /* 0x000fe20000000000 */
[----:B------:R-:W-:Y:S01]  /*99a0*/  UISETP.GE.U32.AND UP0, UPT, UR8, 0x3, UPT ;  /* 0x000000030800788c */ /* 0x000fe2000bf06070 */
[----:B------:R-:W-:Y:S01]  /*99b0*/  FMUL R15, R15, 4 ;  /* 0x408000000f0f7820 */ /* 0x000fe20000400000 */
[----:B------:R-:W-:Y:S01]  /*99c0*/  MOV R11, 0xdcd8f87c ;  /* 0xdcd8f87c000b7802 */ /* 0x000fe20000000f00 */
        /* <DEDUP_REMOVED lines=9> */
[----:B------:R-:W0:Y:S01]  /*9a60*/  LDC R8, c[0x0][0x3e4] ;  /* 0x0000f900ff087b82 */ /* 0x000e220000000800 */
[----:B------:R-:W-:Y:S02]  /*9a70*/  IMAD.MOV.U32 R13, RZ, RZ, RZ ;  /* 0x000000ffff0d7224 */ /* 0x000fe400078e00ff */
[----:B------:R-:W-:Y:S02]  /*9a80*/  IMAD.MOV.U32 R11, RZ, RZ, -0x23270784 ;  /* 0xdcd8f87cff0b7424 */ /* 0x000fe400078e00ff */
[----:B------:R-:W-:Y:S02]  /*9a90*/  IMAD.MOV.U32 R9, RZ, RZ, -0x75bd8fc ;  /* 0xf8a42704ff097424 */ /* 0x000fe400078e00ff */
[----:B------:R-:W-:Y:S01]  /*9aa0*/  IMAD.MOV.U32 R14, RZ, RZ, RZ ;  /* 0x000000ffff0e7224 */ /* 0x000fe200078e00ff */
[----:B0-----:R-:W-:-:S07]  /*9ab0*/  LOP3.LUT R8, R8, 0x7ffffffc, RZ, 0xc0, !PT ;  /* 0x7ffffffc08087812 */ /* 0x001fce00078ec0ff */
.L_x_287:
[----:B------:R-:W-:Y:S01]  /*9ac0*/  SHF.R.U32.HI R2, RZ, 0x2, R31 ;  /* 0x00000002ff027819 */ /* 0x000fe2000001161f */
[----:B------:R-:W-:Y:S01]  /*9ad0*/  IMAD.MOV.U32 R29, RZ, RZ, 0x2f800000 ;  /* 0x2f800000ff1d7424 */ /* 0x000fe200078e00ff */
[----:B------:R-:W-:Y:S01]  /*9ae0*/  SHF.L.U32 R10, R7, 0x4, RZ ;  /* 0x00000004070a7819 */ /* 0x000fe200000006ff */
[----:B------:R-:W-:Y:S01]  /*9af0*/  BSSY.RECONVERGENT B1, `(.L_x_275) ;  /* 0x0000020000017945 */ /* 0x000fe20003800200 */
[----:B------:R-:W-:Y:S02]  /*9b00*/  LOP3.LUT R2, R2, R31, RZ, 0x3c, !PT ;  /* 0x0000001f02027212 */ /* 0x000fe400078e3cff */
[----:B------:R-:W-:Y:S02]  /*9b10*/  SHF.R.U32.HI R24, RZ, 0x2, R25 ;  /* 0x00000002ff187819 */ /* 0x000fe40000011619 */
[----:B------:R-:W-:Y:S01]  /*9b20*/  IADD3 R13, PT, PT, R13, 0x4, RZ ;  /* 0x000000040d0d7810 */ /* 0x000fe20007ffe0ff */
[----:B------:R-:W-:Y:S01]  /*9b30*/  IMAD.SHL.U32 R12, R2, 0x2, RZ ;  /* 0x00000002020c7824 */ /* 0x000fe200078e00ff */
[----:B------:R-:W-:-:S02]  /*9b40*/  LOP3.LUT R24, R24, R25, RZ, 0x3c, !PT ;  /* 0x0000001918187212 */ /* 0x000fc400078e3cff */
[----:B------:R-:W-:Y:S02]  /*9b50*/  ISETP.NE.AND P1, PT, R13, R8, PT ;  /* 0x000000080d00720c */ /* 0x000fe40003f25270 */
        /* <DEDUP_REMOVED lines=21> */
.L_x_276:
[----:B------:R-:W-:Y:S01]  /*9cb0*/  FMUL.FTZ R33, R24, R29 ;  /* 0x0000001d18217220 */ /* 0x000fe20000410000 */
[----:B------:R-:W-:-:S03]  /*9cc0*/  FMUL.FTZ R10, R29, 0.5 ;  /* 0x3f0000001d0a7820 */ /* 0x000fc60000410000 */
[----:B------:R-:W-:-:S04]  /*9cd0*/  FFMA R2, -R33, R33, R24 ;  /* 0x0000002121027223 */ /* 0x000fc80000000118 */
[----:B------:R-:W-:-:S07]  /*9ce0*/  FFMA R33, R2, R10, R33 ;  /* 0x0000000a02217223 */ /* 0x000fce0000000021 */
.L_x_277:
[----:B------:R-:W-:Y:S05]  /*9cf0*/  BSYNC.RECONVERGENT B1 ;  /* 0x0000000000017941 */ /* 0x000fea0003800200 */
.L_x_275:
        /* <DEDUP_REMOVED lines=31> */
.L_x_279:
[----:B------:R-:W-:Y:S01]  /*9ef0*/  FMUL.FTZ R33, R24, R9 ;  /* 0x0000000918217220 */ /* 0x000fe20000410000 */
[----:B------:R-:W-:-:S03]  /*9f00*/  FMUL.FTZ R9, R9, 0.5 ;  /* 0x3f00000009097820 */ /* 0x000fc60000410000 */
[----:B------:R-:W-:-:S04]  /*9f10*/  FFMA R2, -R33, R33, R24 ;  /* 0x0000002121027223 */ /* 0x000fc80000000118 */
[----:B------:R-:W-:-:S07]  /*9f20*/  FFMA R33, R2, R9, R33 ;  /* 0x0000000902217223 */ /* 0x000fce0000000021 */
.L_x_280:
[----:B------:R-:W-:Y:S05]  /*9f30*/  BSYNC.RECONVERGENT B1 ;  /* 0x0000000000017941 */ /* 0x000fea0003800200 */
.L_x_278:
        /* <DEDUP_REMOVED lines=31> */
.L_x_282:
[----:B------:R-:W-:Y:S01]  /*a130*/  FMUL.FTZ R33, R24, R7 ;  /* 0x0000000718217220 */ /* 0x000fe20000410000 */
[----:B------:R-:W-:-:S03]  /*a140*/  FMUL.FTZ R7, R7, 0.5 ;  /* 0x3f00000007077820 */ /* 0x000fc60000410000 */
[----:B------:R-:W-:-:S04]  /*a150*/  FFMA R2, -R33, R33, R24 ;  /* 0x0000002121027223 */ /* 0x000fc80000000118 */
[----:B------:R-:W-:-:S07]  /*a160*/  FFMA R33, R2, R7, R33 ;  /* 0x0000000702217223 */ /* 0x000fce0000000021 */
.L_x_283:
[----:B------:R-:W-:Y:S05]  /*a170*/  BSYNC.RECONVERGENT B1 ;  /* 0x0000000000017941 */ /* 0x000fea0003800200 */
.L_x_281:
[----:B------:R-:W-:Y:S01]  /*a180*/  SHF.R.U32.HI R2, RZ, 0x2, R27 ;  /* 0x00000002ff027819 */ /* 0x000fe2000001161b */
[----:B------:R-:W-:Y:S01]  /*a190*/  IMAD.SHL.U32 R10, R9, 0x10, RZ ;  /* 0x00000010090a7824 */ /* 0x000fe200078e00ff */
[----:B------:R-:W-:Y:S01]  /*a1a0*/  SHF.R.U32.HI R12, RZ, 0x2, R11 ;  /* 0x00000002ff0c7819 */ /* 0x000fe2000001160b */
[----:B------:R-:W-:Y:S01]  /*a1b0*/  BSSY.RECONVERGENT B1, `(.L_x_284) ;  /* 0x0000021000017945 */ /* 0x000fe20003800200 */
[----:B------:R-:W-:Y:S01]  /*a1c0*/  LOP3.LUT R2, R2, R27, RZ, 0x3c, !PT ;  /* 0x0000001b02027212 */ /* 0x000fe200078e3cff */
[----:B------:R-:W-:Y:S01]  /*a1d0*/  HFMA2 R27, -RZ, RZ, 0.1171875, 0 ;  /* 0x2f800000ff1b7431 */ /* 0x000fe200000001ff */
        /* <DEDUP_REMOVED lines=26> */
.L_x_285:
[----:B------:R-:W-:Y:S01]  /*a380*/  FMUL.FTZ R33, R24, R27 ;  /* 0x0000001b18217220 */ /* 0x000fe20000410000 */
[----:B------:R-:W-:-:S03]  /*a390*/  FMUL.FTZ R10, R27, 0.5 ;  /* 0x3f0000001b0a7820 */ /* 0x000fc60000410000 */
[----:B------:R-:W-:-:S04]  /*a3a0*/  FFMA R2, -R33, R33, R24 ;  /* 0x0000002121027223 */ /* 0x000fc80000000118 */
[----:B------:R-:W-:-:S07]  /*a3b0*/  FFMA R33, R2, R10, R33 ;  /* 0x0000000a02217223 */ /* 0x000fce0000000021 */
.L_x_286:
[----:B------:R-:W-:Y:S05]  /*a3c0*/  BSYNC.RECONVERGENT B1 ;  /* 0x0000000000017941 */ /* 0x000fea0003800200 */
.L_x_284:
[----:B------:R-:W-:-:S13]  /*a3d0*/  FSETP.GTU.AND P0, PT, R33, 1, PT ;  /* 0x3f8000002100780b */ /* 0x000fda0003f0c000 */
[----:B------:R-:W-:Y:S01]  /*a3e0*/  @!P0 FADD R14, R14, 1 ;  /* 0x3f8000000e0e8421 */ /* 0x000fe20000000000 */
[----:B------:R-:W-:Y:S06]  /*a3f0*/  @P1 BRA `(.L_x_287) ;  /* 0xfffffff400b01947 */ /* 0x000fec000383ffff */
.L_x_274:
[----:B------:R-:W-:-:S13]  /*a400*/  ISETP.NE.AND P0, PT, RZ, UR9, PT ;  /* 0x00000009ff007c0c */ /* 0x000fda000bf05270 */
[----:B------:R-:W-:Y:S05]  /*a410*/  @!P0 BRA `(.L_x_288) ;  /* 0x0000000400c08947 */ /* 0x000fea0003800000 */
[----:B------:R-:W-:Y:S01]  /*a420*/  SHF.R.U32.HI R2, RZ, 0x2, R31 ;  /* 0x00000002ff027819 */ /* 0x000fe2000001161f */
[----:B------:R-:W-:Y:S01]  /*a430*/  IMAD.SHL.U32 R8, R7, 0x10, RZ ;  /* 0x0000001007087824 */ /* 0x000fe200078e00ff */
[----:B------:R-:W-:Y:S01]  /*a440*/  SHF.R.U32.HI R12, RZ, 0x2, R25 ;  /* 0x00000002ff0c7819 */ /* 0x000fe20000011619 */
[----:B------:R-:W-:Y:S01]  /*a450*/  IMAD.MOV.U32 R27, RZ, RZ, 0x2f800000 ;  /* 0x2f800000ff1b7424 */ /* 0x000fe200078e00ff */
[----:B------:R-:W-:Y:S01]  /*a460*/  LOP3.LUT R2, R2, R31, RZ, 0x3c, !PT ;  /* 0x0000001f02027212 */ /* 0x000fe200078e3cff */
[----:B------:R-:W-:Y:S01]  /*a470*/  BSSY.RECONVERGENT B1, `(.L_x_289) ;  /* 0x000001c000017945 */ /* 0x000fe20003800200 */
        /* <DEDUP_REMOVED lines=23> */
.L_x_290:
[----:B------:R-:W-:Y:S01]  /*a5f0*/  FMUL.FTZ R33, R24, R27 ;  /* 0x0000001b18217220 */ /* 0x000fe20000410000 */
[----:B------:R-:W-:-:S03]  /*a600*/  FMUL.FTZ R8, R27, 0.5 ;  /* 0x3f0000001b087820 */ /* 0x000fc60000410000 */
[----:B------:R-:W-:-:S04]  /*a610*/  FFMA R2, -R33, R33, R24 ;  /* 0x0000002121027223 */ /* 0x000fc80000000118 */
[----:B------:R-:W-:-:S07]  /*a620*/  FFMA R33, R2, R8, R33 ;  /* 0x0000000802217223 */ /* 0x000fce0000000021 */
.L_x_291:
[----:B------:R-:W-:Y:S05]  /*a630*/  BSYNC.RECONVERGENT B1 ;  /* 0x0000000000017941 */ /* 0x000fea0003800200 */
.L_x_289:
        /* <DEDUP_REMOVED lines=33> */
.L_x_293:
[----:B------:R-:W-:Y:S01]  /*a850*/  FMUL.FTZ R33, R24, R11 ;  /* 0x0000000b18217220 */ /* 0x000fe20000410000 */
[----:B------:R-:W-:-:S03]  /*a860*/  FMUL.FTZ R8, R11, 0.5 ;  /* 0x3f0000000b087820 */ /* 0x000fc60000410000 */
[----:B------:R-:W-:-:S04]  /*a870*/  FFMA R2, -R33, R33, R24 ;  /* 0x0000002121027223 */ /* 0x000fc80000000118 */
[----:B------:R-:W-:-:S07]  /*a880*/  FFMA R33, R2, R8, R33 ;  /* 0x0000000802217223 */ /* 0x000fce0000000021 */
.L_x_294:
[----:B------:R-:W-:Y:S05]  /*a890*/  BSYNC.RECONVERGENT B1 ;  /* 0x0000000000017941 */ /* 0x000fea0003800200 */
.L_x_292:
        /* <DEDUP_REMOVED lines=33> */
.L_x_296:
[----:B------:R-:W-:Y:S01]  /*aab0*/  FMUL.FTZ R33, R24, R7 ;  /* 0x0000000718217220 */ /* 0x000fe20000410000 */
[----:B------:R-:W-:-:S03]  /*aac0*/  FMUL.FTZ R6, R7, 0.5 ;  /* 0x3f00000007067820 */ /* 0x000fc60000410000 */
[----:B------:R-:W-:-:S04]  /*aad0*/  FFMA R2, -R33, R33, R24 ;  /* 0x0000002121027223 */ /* 0x000fc80000000118 */
[----:B------:R-:W-:-:S07]  /*aae0*/  FFMA R33, R2, R6, R33 ;  /* 0x0000000602217223 */ /* 0x000fce0000000021 */
.L_x_297:
[----:B------:R-:W-:Y:S05]  /*aaf0*/  BSYNC.RECONVERGENT B1 ;  /* 0x0000000000017941 */ /* 0x000fea0003800200 */
.L_x_295:
[----:B------:R-:W-:-:S13]  /*ab00*/  FSETP.GTU.AND P0, PT, R33, 1, PT ;  /* 0x3f8000002100780b */ /* 0x000fda0003f0c000 */
[----:B------:R-:W-:-:S07]  /*ab10*/  @!P0 FADD R14, R14, 1 ;  /* 0x3f8000000e0e8421 */ /* 0x000fce0000000000 */
.L_x_288:
        /* <DEDUP_REMOVED lines=13> */
[----:B------:R-:W0:Y:S01]  /*abf0*/  LDC R10, c[0x0][0x3e4] ;  /* 0x0000f900ff0a7b82 */ /* 0x000e220000000800 */
[----:B------:R-:W-:Y:S01]  /*ac00*/  IMAD.MOV.U32 R25, RZ, RZ, RZ ;  /* 0x000000ffff197224 */ /* 0x000fe200078e00ff */
[----:B------:R-:W-:Y:S01]  /*ac10*/  MOV R8, RZ ;  /* 0x000000ff00087202 */ /* 0x000fe20000000f00 */
[----:B------:R-:W-:Y:S02]  /*ac20*/  IMAD.MOV.U32 R11, RZ, RZ, -0x23270784 ;  /* 0xdcd8f87cff0b7424 */ /* 0x000fe400078e00ff */
[----:B------:R-:W-:Y:S01]  /*ac30*/  IMAD.MOV.U32 R9, RZ, RZ, -0x75bd8fc ;  /* 0xf8a42704ff097424 */ /* 0x000fe200078e00ff */
[----:B0-----:R-:W-:-:S07]  /*ac40*/  LOP3.LUT R10, R10, 0x7ffffffc, RZ, 0xc0, !PT ;  /* 0x7ffffffc0a0a7812 */ /* 0x001fce00078ec0ff */
.L_x_311:
[----:B------:R-:W-:Y:S01]  /*ac50*/  SHF.R.U32.HI R2, RZ, 0x2, R13 ;  /* 0x00000002ff027819 */ /* 0x000fe2000001160d */
[----:B------:R-:W-:Y:S01]  /*ac60*/  IMAD.SHL.U32 R12, R7, 0x10, RZ ;  /* 0x00000010070c7824 */ /* 0x000fe200078e00ff */
[----:B------:R-:W-:Y:S01]  /*ac70*/  SHF.R.U32.HI R24, RZ, 0x2, R27 ;  /* 0x00000002ff187819 */ /* 0x000fe2000001161b */
[----:B------:R-:W-:Y:S01]  /*ac80*/  VIADD R25, R25, 0x4 ;  /* 0x0000000419197836 */ /* 0x000fe20000000000 */
[----:B------:R-:W-:Y:S01]  /*ac90*/  LOP3.LUT R2, R2, R13, RZ, 0x3c, !PT ;  /* 0x0000000d02027212 */ /* 0x000fe200078e3cff */
[----:B------:R-:W-:Y:S01]  /*aca0*/  BSSY.RECONVERGENT B1, `(.L_x_299) ;  /* 0x000001e000017945 */ /* 0x000fe20003800200 */
[----:B------:R-:W-:Y:S02]  /*acb0*/  LOP3.LUT R24, R24, R27, RZ, 0x3c, !PT ;  /* 0x0000001b18187212 */ /* 0x000fe400078e3cff */
[----:B------:R-:W-:Y:S01]  /*acc0*/  ISETP.NE.AND P1, PT, R25, R10, PT ;  /* 0x0000000a1900720c */ /* 0x000fe20003f25270 */
[----:B------:R-:W-:-:S05]  /*acd0*/  IMAD.SHL.U32 R13, R2, 0x2, RZ ;  /* 0x00000002020d7824 */ /* 0x000fca00078e00ff */
[----:B------:R-:W-:-:S04]  /*ace0*/  LOP3.LUT R13, R7, R12, R13, 0x96, !PT ;  /* 0x0000000c070d7212 */ /* 0x000fc800078e960d */
[----:B------:R-:W-:Y:S01]  /*acf0*/  LOP3.LUT R27, R13, R2, RZ, 0x3c, !PT ;  /* 0x000000020d1b7212 */ /* 0x000fe200078e3cff */
[----:B------:R-:W-:-:S04]  /*ad00*/  IMAD.SHL.U32 R2, R24, 0x2, RZ ;  /* 0x0000000218027824 */ /* 0x000fc800078e00ff */
[----:B------:R-:W-:-:S05]  /*ad10*/  IMAD.SHL.U32 R13, R27, 0x10, RZ ;  /* 0x000000101b0d7824 */ /* 0x000fca00078e00ff */
[----:B------:R-:W-:Y:S01]  /*ad20*/  LOP3.LUT R2, R24, R2, R13, 0x96, !PT ;  /* 0x0000000218027212 */ /* 0x000fe200078e960d */
[----:B------:R-:W-:-:S03]  /*ad30*/  HFMA2 R13, -RZ, RZ, 0.1171875, 0 ;  /* 0x2f800000ff0d7431 */ /* 0x000fc600000001ff */
        /* <DEDUP_REMOVED lines=16> */
.L_x_300:
[----:B------:R-:W-:Y:S01]  /*ae40*/  FMUL.FTZ R33, R24, R13 ;  /* 0x0000000d18217220 */ /* 0x000fe20000410000 */
[----:B------:R-:W-:-:S03]  /*ae50*/  FMUL.FTZ R12, R13, 0.5 ;  /* 0x3f0000000d0c7820 */ /* 0x000fc60000410000 */
[----:B------:R-:W-:-:S04]  /*ae60*/  FFMA R2, -R33, R33, R24 ;  /* 0x0000002121027223 */ /* 0x000fc80000000118 */
[----:B------:R-:W-:-:S07]  /*ae70*/  FFMA R33, R2, R12, R33 ;  /* 0x0000000c02217223 */ /* 0x000fce0000000021 */
.L_x_301:
[----:B------:R-:W-:Y:S05]  /*ae80*/  BSYNC.RECONVERGENT B1 ;  /* 0x0000000000017941 */ /* 0x000fea0003800200 */
.L_x_299:
        /* <DEDUP_REMOVED lines=31> */
.L_x_303:
[----:B------:R-:W-:Y:S01]  /*b080*/  FMUL.FTZ R33, R24, R9 ;  /* 0x0000000918217220 */ /* 0x000fe20000410000 */
[----:B------:R-:W-:-:S03]  /*b090*/  FMUL.FTZ R9, R9, 0.5 ;  /* 0x3f00000009097820 */ /* 0x000fc60000410000 */
[----:B------:R-:W-:-:S04]  /*b0a0*/  FFMA R2, -R33, R33, R24 ;  /* 0x0000002121027223 */ /* 0x000fc80000000118 */
[----:B------:R-:W-:-:S07]  /*b0b0*/  FFMA R33, R2, R9, R33 ;  /* 0x0000000902217223 */ /* 0x000fce0000000021 */
.L_x_304:
[----:B------:R-:W-:Y:S05]  /*b0c0*/  BSYNC.RECONVERGENT B1 ;  /* 0x0000000000017941 */ /* 0x000fea0003800200 */
.L_x_302:
        /* <DEDUP_REMOVED lines=8> */
[----:B------:R-:W-:Y:S01]  /*b150*/  LOP3.LUT R7, R13, R12, R7, 0x96, !PT ;  /* 0x0000000c0d077212 */ /* 0x000fe200078e9607 */
[----:B------:R-:W-:-:S03]  /*b160*/  IMAD.MOV.U32 R12, RZ, RZ, 0x2f800000 ;  /* 0x2f800000ff0c7424 */ /* 0x000fc600078e00ff */
        /* <DEDUP_REMOVED lines=21> */
.L_x_306:
[----:B------:R-:W-:Y:S01]  /*b2c0*/  FMUL.FTZ R33, R24, R7 ;  /* 0x0000000718217220 */ /* 0x000fe20000410000 */
[----:B------:R-:W-:-:S03]  /*b2d0*/  FMUL.FTZ R7, R7, 0.5 ;  /* 0x3f00000007077820 */ /* 0x000fc60000410000 */
[----:B------:R-:W-:-:S04]  /*b2e0*/  FFMA R2, -R33, R33, R24 ;  /* 0x0000002121027223 */ /* 0x000fc80000000118 */
[----:B------:R-:W-:-:S07]  /*b2f0*/  FFMA R33, R2, R7, R33 ;  /* 0x0000000702217223 */ /* 0x000fce0000000021 */
.L_x_307:
[----:B------:R-:W-:Y:S05]  /*b300*/  BSYNC.RECONVERGENT B1 ;  /* 0x0000000000017941 */ /* 0x000fea0003800200 */
.L_x_305:
        /* <DEDUP_REMOVED lines=14> */
[----:B------:R-:W-:Y:S02]  /*b3f0*/  LOP3.LUT R24, R24, R2, R7, 0x96, !PT ;  /* 0x0000000218187212 */ /* 0x000fe400078e9607 */
        /* <DEDUP_REMOVED lines=17> */
.L_x_309:
[----:B------:R-:W-:Y:S01]  /*b510*/  FMUL.FTZ R33, R24, R29 ;  /* 0x0000001d18217220 */ /* 0x000fe20000410000 */
[----:B------:R-:W-:-:S03]  /*b520*/  FMUL.FTZ R12, R29, 0.5 ;  /* 0x3f0000001d0c7820 */ /* 0x000fc60000410000 */
[----:B------:R-:W-:-:S04]  /*b530*/  FFMA R2, -R33, R33, R24 ;  /* 0x0000002121027223 */ /* 0x000fc80000000118 */
[----:B------:R-:W-:-:S07]  /*b540*/  FFMA R33, R2, R12, R33 ;  /* 0x0000000c02217223 */ /* 0x000fce0000000021 */
.L_x_310:
[----:B------:R-:W-:Y:S05]  /*b550*/  BSYNC.RECONVERGENT B1 ;  /* 0x0000000000017941 */ /* 0x000fea0003800200 */
.L_x_308:
[----:B------:R-:W-:-:S13]  /*b560*/  FSETP.GTU.AND P0, PT, R33, 1, PT ;  /* 0x3f8000002100780b */ /* 0x000fda0003f0c000 */
[----:B------:R-:W-:Y:S01]  /*b570*/  @!P0 FADD R8, R8, 1 ;  /* 0x3f80000008088421 */ /* 0x000fe20000000000 */
[----:B------:R-:W-:Y:S06]  /*b580*/  @P1 BRA `(.L_x_311) ;  /* 0xfffffff400b01947 */ /* 0x000fec000383ffff */
.L_x_298:
[----:B------:R-:W-:-:S13]  /*b590*/  ISETP.NE.AND P2, PT, RZ, UR9, PT ;  /* 0x00000009ff007c0c */ /* 0x000fda000bf45270 */
[----:B------:R-:W-:Y:S05]  /*b5a0*/  @!P2 BRA `(.L_x_312) ;  /* 0x0000000400c0a947 */ /* 0x000fea0003800000 */
[----:B------:R-:W-:Y:S01]  /*b5b0*/  SHF.R.U32.HI R2, RZ, 0x2, R13 ;  /* 0x00000002ff027819 */ /* 0x000fe2000001160d */
[----:B------:R-:W-:Y:S01]  /*b5c0*/  IMAD.SHL.U32 R10, R7, 0x10, RZ ;  /* 0x00000010070a7824 */ /* 0x000fe200078e00ff */
[----:B------:R-:W-:Y:S01]  /*b5d0*/  SHF.R.U32.HI R24, RZ, 0x2, R27 ;  /* 0x00000002ff187819 */ /* 0x000fe2000001161b */
[----:B------:R-:W-:Y:S01]  /*b5e0*/  BSSY.RECONVERGENT B1, `(.L_x_313) ;  /* 0x000001e000017945 */ /* 0x000fe20003800200 */
[----:B------:R-:W-:Y:S02]  /*b5f0*/  LOP3.LUT R2, R2, R13, RZ, 0x3c, !PT ;  /* 0x0000000d02027212 */ /* 0x000fe400078e3cff */
[----:B------:R-:W-:Y:S01]  /*b600*/  LOP3.LUT R24, R24, R27, RZ, 0x3c, !PT ;  /* 0x0000001b18187212 */ /* 0x000fe200078e3cff */
[----:B------:R-:W-:Y:S02]  /*b610*/  IMAD.MOV.U32 R27, RZ, RZ, 0x2f800000 ;  /* 0x2f800000ff1b7424 */ /* 0x000fe400078e00ff */
        /* <DEDUP_REMOVED lines=22> */
.L_x_314:
[----:B------:R-:W-:Y:S01]  /*b780*/  FMUL.FTZ R33, R24, R27 ;  /* 0x0000001b18217220 */ /* 0x000fe20000410000 */
[----:B------:R-:W-:-:S03]  /*b790*/  FMUL.FTZ R10, R27, 0.5 ;  /* 0x3f0000001b0a7820 */ /* 0x000fc60000410000 */
[----:B------:R-:W-:-:S04]  /*b7a0*/  FFMA R2, -R33, R33, R24 ;  /* 0x0000002121027223 */ /* 0x000fc80000000118 */
[----:B------:R-:W-:-:S07]  /*b7b0*/  FFMA R33, R2, R10, R33 ;  /* 0x0000000a02217223 */ /* 0x000fce0000000021 */
.L_x_315:
[----:B------:R-:W-:Y:S05]  /*b7c0*/  BSYNC.RECONVERGENT B1 ;  /* 0x0000000000017941 */ /* 0x000fea0003800200 */
.L_x_313:
        /* <DEDUP_REMOVED lines=33> */
.L_x_317:
[----:B------:R-:W-:Y:S01]  /*b9e0*/  FMUL.FTZ R33, R24, R11 ;  /* 0x0000000b18217220 */ /* 0x000fe20000410000 */
[----:B------:R-:W-:-:S03]  /*b9f0*/  FMUL.FTZ R10, R11, 0.5 ;  /* 0x3f0000000b0a7820 */ /* 0x000fc60000410000 */
[----:B------:R-:W-:-:S04]  /*ba00*/  FFMA R2, -R33, R33, R24 ;  /* 0x0000002121027223 */ /* 0x000fc80000000118 */
[----:B------:R-:W-:-:S07]  /*ba10*/  FFMA R33, R2, R10, R33 ;  /* 0x0000000a02217223 */ /* 0x000fce0000000021 */
.L_x_318:
[----:B------:R-:W-:Y:S05]  /*ba20*/  BSYNC.RECONVERGENT B1 ;  /* 0x0000000000017941 */ /* 0x000fea0003800200 */
.L_x_316:
        /* <DEDUP_REMOVED lines=33> */
.L_x_320:
[----:B------:R-:W-:Y:S01]  /*bc40*/  FMUL.FTZ R33, R24, R7 ;  /* 0x0000000718217220 */ /* 0x000fe20000410000 */
[----:B------:R-:W-:-:S03]  /*bc50*/  FMUL.FTZ R6, R7, 0.5 ;  /* 0x3f00000007067820 */ /* 0x000fc60000410000 */
[----:B------:R-:W-:-:S04]  /*bc60*/  FFMA R2, -R33, R33, R24 ;  /* 0x0000002121027223 */ /* 0x000fc80000000118 */
[----:B------:R-:W-:-:S07]  /*bc70*/  FFMA R33, R2, R6, R33 ;  /* 0x0000000602217223 */ /* 0x000fce0000000021 */
.L_x_321:
[----:B------:R-:W-:Y:S05]  /*bc80*/  BSYNC.RECONVERGENT B1 ;  /* 0x0000000000017941 */ /* 0x000fea0003800200 */
.L_x_319:
[----:B------:R-:W-:-:S13]  /*bc90*/  FSETP.GTU.AND P0, PT, R33, 1, PT ;  /* 0x3f8000002100780b */ /* 0x000fda0003f0c000 */
[----:B------:R-:W-:-:S07]  /*bca0*/  @!P0 FADD R8, R8, 1 ;  /* 0x3f80000008088421 */ /* 0x000fce0000000000 */
.L_x_312:
[----:B------:R-:W-:Y:S02]  /*bcb0*/  VIADD R2, R23, 0x800 ;  /* 0x0000080017027836 */ /* 0x000fe40000000000 */
[----:B------:R-:W-:Y:S01]  /*bcc0*/  FMUL R13, R8, 4 ;  /* 0x40800000080d7820 */ /* 0x000fe20000400000 */
[----:B------:R-:W-:Y:S02]  /*bcd0*/  IMAD.MOV.U32 R25, RZ, RZ, -0x23270784 ;  /* 0xdcd8f87cff197424 */ /* 0x000fe400078e00ff */
[----:B------:R-:W-:Y:S01]  /*bce0*/  IMAD.MOV.U32 R9, RZ, RZ, -0x75bd8fc ;  /* 0xf8a42704ff097424 */ /* 0x000fe200078e00ff */
[----:B------:R-:W-:Y:S01]  /*bcf0*/  LOP3.LUT R2, R2, 0xaad26b49, RZ, 0x3c, !PT ;  /* 0xaad26b4902027812 */ /* 0x000fe200078e3cff */
[----:B------:R-:W-:-:S04]  /*bd00*/  IMAD.MOV.U32 R12, RZ, RZ, RZ ;  /* 0x000000ffff0c7224 */ /* 0x000fc800078e00ff */
[----:B------:R-:W-:-:S04]  /*bd10*/  IMAD R2, R2, 0x4182bed5, RZ ;  /* 0x4182bed502027824 */ /* 0x000fc800078e02ff */
[C---:B------:R-:W-:Y:S01]  /*bd20*/  VIADD R11, R2.reuse, 0x75bcd15 ;  /* 0x075bcd15020b7836 */ /* 0x040fe20000000000 */
[C---:B------:R-:W-:Y:S01]  /*bd30*/  IADD3 R7, PT, PT, R2.reuse, 0x583f19, RZ ;  /* 0x00583f1902077810 */ /* 0x040fe20007ffe0ff */
[C---:B------:R-:W-:Y:S01]  /*bd40*/  VIADD R6, R2.reuse, 0xd9f6dc18 ;  /* 0xd9f6dc1802067836 */ /* 0x040fe20000000000 */
[----:B------:R-:W-:Y:S01]  /*bd50*/  LOP3.LUT R31, R2, 0x159a55e5, RZ, 0x3c, !PT ;  /* 0x159a55e5021f7812 */ /* 0x000fe200078e3cff */
[----:B------:R-:W-:Y:S06]  /*bd60*/  BRA.U !UP0, `(.L_x_322) ;  /* 0x0000000908687547 */ /* 0x000fec000b800000 */
[----:B------:R-:W0:Y:S01]  /*bd70*/  LDC R8, c[0x0][0x3e4] ;  /* 0x0000f900ff087b82 */ /* 0x000e220000000800 */
[----:B------:R-:W-:Y:S01]  /*bd80*/  IMAD.MOV.U32 R27, RZ, RZ, RZ ;  /* 0x000000ffff1b7224 */ /* 0x000fe200078e00ff */
[----:B------:R-:W-:Y:S01]  /*bd90*/  MOV R9, 0xf8a42704 ;  /* 0xf8a4270400097802 */ /* 0x000fe20000000f00 */
[----:B------:R-:W-:Y:S02]  /*bda0*/  IMAD.MOV.U32 R25, RZ, RZ, -0x23270784 ;  /* 0xdcd8f87cff197424 */ /* 0x000fe400078e00ff */
[----:B------:R-:W-:Y:S01]  /*bdb0*/  IMAD.MOV.U32 R12, RZ, RZ, RZ ;  /* 0x000000ffff0c7224 */ /* 0x000fe200078e00ff */
[----:B0-----:R-:W-:-:S07]  /*bdc0*/  LOP3.LUT R8, R8, 0x7ffffffc, RZ, 0xc0, !PT ;  /* 0x7ffffffc08087812 */ /* 0x001fce00078ec0ff */
.L_x_335:
        /* <DEDUP_REMOVED lines=11> */
[----:B------:R-:W-:-:S03]  /*be80*/  IMAD.SHL.U32 R2, R24, 0x2, RZ ;  /* 0x0000000218027824 */ /* 0x000fc600078e00ff */
[----:B------:R-:W-:-:S04]  /*be90*/  SHF.L.U32 R11, R31, 0x4, RZ ;  /* 0x000000041f0b7819 */ /* 0x000fc800000006ff */
        /* <DEDUP_REMOVED lines=18> */
.L_x_324:
[----:B------:R-:W-:Y:S01]  /*bfc0*/  FMUL.FTZ R33, R24, R11 ;  /* 0x0000000b18217220 */ /* 0x000fe20000410000 */
[----:B------:R-:W-:-:S03]  /*bfd0*/  FMUL.FTZ R10, R11, 0.5 ;  /* 0x3f0000000b0a7820 */ /* 0x000fc60000410000 */
[----:B------:R-:W-:-:S04]  /*bfe0*/  FFMA R2, -R33, R33, R24 ;  /* 0x0000002121027223 */ /* 0x000fc80000000118 */
[----:B------:R-:W-:-:S07]  /*bff0*/  FFMA R33, R2, R10, R33 ;  /* 0x0000000a02217223 */ /* 0x000fce0000000021 */
.L_x_325:
[----:B------:R-:W-:Y:S05]  /*c000*/  BSYNC.RECONVERGENT B1 ;  /* 0x0000000000017941 */ /* 0x000fea0003800200 */
.L_x_323:
        /* <DEDUP_REMOVED lines=31> */
.L_x_327:
[----:B------:R-:W-:Y:S01]  /*c200*/  FMUL.FTZ R33, R24, R9 ;  /* 0x0000000918217220 */ /* 0x000fe20000410000 */
[----:B------:R-:W-:-:S03]  /*c210*/  FMUL.FTZ R9, R9, 0.5 ;  /* 0x3f00000009097820 */ /* 0x000fc60000410000 */
[----:B------:R-:W-:-:S04]  /*c220*/  FFMA R2, -R33, R33, R24 ;  /* 0x0000002121027223 */ /* 0x000fc80000000118 */
[----:B------:R-:W-:-:S07]  /*c230*/  FFMA R33, R2, R9, R33 ;  /* 0x0000000902217223 */ /* 0x000fce0000000021 */
.L_x_328:
[----:B------:R-:W-:Y:S05]  /*c240*/  BSYNC.RECONVERGENT B1 ;  /* 0x0000000000017941 */ /* 0x000fea0003800200 */
.L_x_326:
        /* <DEDUP_REMOVED lines=31> */
.L_x_330:
[----:B------:R-:W-:Y:S01]  /*c440*/  FMUL.FTZ R33, R24, R7 ;  /* 0x0000000718217220 */ /* 0x000fe20000410000 */
[----:B------:R-:W-:-:S03]  /*c450*/  FMUL.FTZ R7, R7, 0.5 ;  /* 0x3f00000007077820 */ /* 0x000fc60000410000 */
[----:B------:R-:W-:-:S04]  /*c460*/  FFMA R2, -R33, R33, R24 ;  /* 0x0000002121027223 */ /* 0x000fc80000000118 */
[----:B------:R-:W-:-:S07]  /*c470*/  FFMA R33, R2, R7, R33 ;  /* 0x0000000702217223 */ /* 0x000fce0000000021 */
.L_x_331:
[----:B------:R-:W-:Y:S05]  /*c480*/  BSYNC.RECONVERGENT B1 ;  /* 0x0000000000017941 */ /* 0x000fea0003800200 */
.L_x_329:
        /* <DEDUP_REMOVED lines=32> */
.L_x_333:
[----:B------:R-:W-:Y:S01]  /*c690*/  FMUL.FTZ R33, R24, R29 ;  /* 0x0000001d18217220 */ /* 0x000fe20000410000 */
[----:B------:R-:W-:-:S03]  /*c6a0*/  FMUL.FTZ R10, R29, 0.5 ;  /* 0x3f0000001d0a7820 */ /* 0x000fc60000410000 */
[----:B------:R-:W-:-:S04]  /*c6b0*/  FFMA R2, -R33, R33, R24 ;  /* 0x0000002121027223 */ /* 0x000fc80000000118 */
[----:B------:R-:W-:-:S07]  /*c6c0*/  FFMA R33, R2, R10, R33 ;  /* 0x0000000a02217223 */ /* 0x000fce0000000021 */
.L_x_334:
[----:B------:R-:W-:Y:S05]  /*c6d0*/  BSYNC.RECONVERGENT B1 ;  /* 0x0000000000017941 */ /* 0x000fea0003800200 */
.L_x_332:
[----:B------:R-:W-:-:S13]  /*c6e0*/  FSETP.GTU.AND P0, PT, R33, 1, PT ;  /* 0x3f8000002100780b */ /* 0x000fda0003f0c000 */
[----:B------:R-:W-:Y:S01]  /*c6f0*/  @!P0 FADD R12, R12, 1 ;  /* 0x3f8000000c0c8421 */ /* 0x000fe20000000000 */
[----:B------:R-:W-:Y:S06]  /*c700*/  @P1 BRA `(.L_x_335) ;  /* 0xfffffff400b01947 */ /* 0x000fec000383ffff */
.L_x_322:
[----:B------:R-:W-:Y:S05]  /*c710*/  @!P2 BRA `(.L_x_336) ;  /* 0x0000000400c0a947 */ /* 0x000fea0003800000 */
[----:B------:R-:W-:Y:S01]  /*c720*/  SHF.R.U32.HI R2, RZ, 0x2, R11 ;  /* 0x00000002ff027819 */ /* 0x000fe2000001160b */
[----:B------:R-:W-:Y:S01]  /*c730*/  IMAD.SHL.U32 R8, R7, 0x10, RZ ;  /* 0x0000001007087824 */ /* 0x000fe200078e00ff */
[----:B------:R-:W-:Y:S01]  /*c740*/  SHF.R.U32.HI R24, RZ, 0x2, R31 ;  /* 0x00000002ff187819 */ /* 0x000fe2000001161f */
[----:B------:R-:W-:Y:S01]  /*c750*/  IMAD.MOV.U32 R29, RZ, RZ, 0x2f800000 ;  /* 0x2f800000ff1d7424 */ /* 0x000fe200078e00ff */
[----:B------:R-:W-:Y:S01]  /*c760*/  LOP3.LUT R2, R2, R11, RZ, 0x3c, !PT ;  /* 0x0000000b02027212 */ /* 0x000fe200078e3cff */
[----:B------:R-:W-:Y:S01]  /*c770*/  BSSY.RECONVERGENT B1, `(.L_x_337) ;  /* 0x000001c000017945 */ /* 0x000fe20003800200 */
[----:B------:R-:W-:Y:S02]  /*c780*/  LOP3.LUT R24, R24, R31, RZ, 0x3c, !PT ;  /* 0x0000001f18187212 */ /* 0x000fe400078e3cff */
[----:B------:R-:W-:-:S04]  /*c790*/  SHF.L.U32 R10, R2, 0x1, RZ ;  /* 0x00000001020a7819 */ /* 0x000fc800000006ff */
        /* <DEDUP_REMOVED lines=21> */
.L_x_338:
[----:B------:R-:W-:Y:S01]  /*c8f0*/  FMUL.FTZ R33, R24, R29 ;  /* 0x0000001d18217220 */ /* 0x000fe20000410000 */
[----:B------:R-:W-:-:S03]  /*c900*/  FMUL.FTZ R8, R29, 0.5 ;  /* 0x3f0000001d087820 */ /* 0x000fc60000410000 */
[----:B------:R-:W-:-:S04]  /*c910*/  FFMA R2, -R33, R33, R24 ;  /* 0x0000002121027223 */ /* 0x000fc80000000118 */
[----:B------:R-:W-:-:S07]  /*c920*/  FFMA R33, R2, R8, R33 ;  /* 0x0000000802217223 */ /* 0x000fce0000000021 */
.L_x_339:
[----:B------:R-:W-:Y:S05]  /*c930*/  BSYNC.RECONVERGENT B1 ;  /* 0x0000000000017941 */ /* 0x000fea0003800200 */
.L_x_337:
        /* <DEDUP_REMOVED lines=33> */
.L_x_341:
[----:B------:R-:W-:Y:S01]  /*cb50*/  FMUL.FTZ R33, R24, R25 ;  /* 0x0000001918217220 */ /* 0x000fe20000410000 */
[----:B------:R-:W-:-:S03]  /*cb60*/  FMUL.FTZ R8, R25, 0.5 ;  /* 0x3f00000019087820 */ /* 0x000fc60000410000 */
[----:B------:R-:W-:-:S04]  /*cb70*/  FFMA R2, -R33, R33, R24 ;  /* 0x0000002121027223 */ /* 0x000fc80000000118 */
[----:B------:R-:W-:-:S07]  /*cb80*/  FFMA R33, R2, R8, R33 ;  /* 0x0000000802217223 */ /* 0x000fce0000000021 */
.L_x_342:
[----:B------:R-:W-:Y:S05]  /*cb90*/  BSYNC.RECONVERGENT B1 ;  /* 0x0000000000017941 */ /* 0x000fea0003800200 */
.L_x_340:
        /* <DEDUP_REMOVED lines=13> */
[----:B------:R-:W-:-:S04]  /*cc70*/  IMAD.SHL.U32 R2, R10, 0x2, RZ ;  /* 0x000000020a027824 */ /* 0x000fc800078e00ff */
[----:B------:R-:W-:-:S05]  /*cc80*/  IMAD.SHL.U32 R9, R7, 0x10, RZ ;  /* 0x0000001007097824 */ /* 0x000fca00078e00ff */
[----:B------:R-:W-:-:S04]  /*cc90*/  LOP3.LUT R2, R10, R2, R9, 0x96, !PT ;  /* 0x000000020a027212 */ /* 0x000fc800078e9609 */
[----:B------:R-:W-:Y:S01]  /*cca0*/  LOP3.LUT R9, R2, R7, RZ, 0x3c, !PT ;  /* 0x0000000702097212 */ /* 0x000fe200078e3cff */
[----:B------:R-:W-:-:S03]  /*ccb0*/  HFMA2 R2, -RZ, RZ, 0.1171875, 0 ;  /* 0x2f800000ff027431 */ /* 0x000fc600000001ff */
        /* <DEDUP_REMOVED lines=15> */
.L_x_344:
[----:B------:R-:W-:Y:S01]  /*cdb0*/  FMUL.FTZ R33, R24, R7 ;  /* 0x0000000718217220 */ /* 0x000fe20000410000 */
[----:B------:R-:W-:-:S03]  /*cdc0*/  FMUL.FTZ R6, R7, 0.5 ;  /* 0x3f00000007067820 */ /* 0x000fc60000410000 */
[----:B------:R-:W-:-:S04]  /*cdd0*/  FFMA R2, -R33, R33, R24 ;  /* 0x0000002121027223 */ /* 0x000fc80000000118 */
[----:B------:R-:W-:-:S07]  /*cde0*/  FFMA R33, R2, R6, R33 ;  /* 0x0000000602217223 */ /* 0x000fce0000000021 */
.L_x_345:
[----:B------:R-:W-:Y:S05]  /*cdf0*/  BSYNC.RECONVERGENT B1 ;  /* 0x0000000000017941 */ /* 0x000fea0003800200 */
.L_x_343:
[----:B------:R-:W-:-:S13]  /*ce00*/  FSETP.GTU.AND P0, PT, R33, 1, PT ;  /* 0x3f8000002100780b */ /* 0x000fda0003f0c000 */
[----:B------:R-:W-:-:S07]  /*ce10*/  @!P0 FADD R12, R12, 1 ;  /* 0x3f8000000c0c8421 */ /* 0x000fce0000000000 */
.L_x_336:
[----:B------:R-:W-:Y:S02]  /*ce20*/  VIADD R2, R23, 0x900 ;  /* 0x0000090017027836 */ /* 0x000fe40000000000 */
[----:B------:R-:W-:Y:S01]  /*ce30*/  FMUL R12, R12, 4 ;  /* 0x408000000c0c7820 */ /* 0x000fe20000400000 */
[----:B------:R-:W-:Y:S01]  /*ce40*/  IMAD.MOV.U32 R30, RZ, RZ, -0x23270784 ;  /* 0xdcd8f87cff1e7424 */ /* 0x000fe200078e00ff */
[----:B------:R-:W-:Y:S01]  /*ce50*/  MOV R11, RZ ;  /* 0x000000ff000b7202 */ /* 0x000fe20000000f00 */
[----:B------:R-:W-:Y:S01]  /*ce60*/  IMAD.MOV.U32 R28, RZ, RZ, -0x75bd8fc ;  /* 0xf8a42704ff1c7424 */ /* 0x000fe200078e00ff */
[----:B------:R-:W-:-:S05]  /*ce70*/  LOP3.LUT R2, R2, 0xaad26b49, RZ, 0x3c, !PT ;  /* 0xaad26b4902027812 */ /* 0x000fca00078e3cff */
[----:B------:R-:W-:-:S04]  /*ce80*/  IMAD R2, R2, 0x4182bed5, RZ ;  /* 0x4182bed502027824 */ /* 0x000fc800078e02ff */
[C---:B------:R-:W-:Y:S01]  /*ce90*/  VIADD R26, R2.reuse, 0x583f19 ;  /* 0x00583f19021a7836 */ /* 0x040fe20000000000 */
[C---:B------:R-:W-:Y:S01]  /*cea0*/  LOP3.LUT R32, R2.reuse, 0x159a55e5, RZ, 0x3c, !PT ;  /* 0x159a55e502207812 */ /* 0x040fe200078e3cff */
[C---:B------:R-:W-:Y:S02]  /*ceb0*/  VIADD R10, R2.reuse, 0x75bcd15 ;  /* 0x075bcd15020a7836 */ /* 0x040fe40000000000 */
[----:B------:R-:W-:Y:S01]  /*cec0*/  VIADD R9, R2, 0xd9f6dc18 ;  /* 0xd9f6dc1802097836 */ /* 0x000fe20000000000 */
[----:B------:R-:W-:Y:S06]  /*ced0*/  BRA.U !UP0, `(.L_x_346) ;  /* 0x0000000908707547 */ /* 0x000fec000b800000 */
[----:B------:R-:W0:Y:S01]  /*cee0*/  LDC R7, c[0x0][0x3e4] ;  /* 0x0000f900ff077b82 */ /* 0x000e220000000800 */
[----:B------:R-:W-:Y:S02]  /*cef0*/  HFMA2 R30, -RZ, RZ, -310, -36736 ;  /* 0xdcd8f87cff1e7431 */ /* 0x000fe400000001ff */
[----:B------:R-:W-:Y:S02]  /*cf00*/  IMAD.MOV.U32 R8, RZ, RZ, RZ ;  /* 0x000000ffff087224 */ /* 0x000fe400078e00ff */
[----:B------:R-:W-:Y:S02]  /*cf10*/  IMAD.MOV.U32 R28, RZ, RZ, -0x75bd8fc ;  /* 0xf8a42704ff1c7424 */ /* 0x000fe400078e00ff */
[----:B------:R-:W-:Y:S01]  /*cf20*/  IMAD.MOV.U32 R11, RZ, RZ, RZ ;  /* 0x000000ffff0b7224 */ /* 0x000fe200078e00ff */
[----:B0-----:R-:W-:-:S07]  /*cf30*/  LOP3.LUT R7, R7, 0x7ffffffc, RZ, 0xc0, !PT ;  /* 0x7ffffffc07077812 */ /* 0x001fce00078ec0ff */
.L_x_359:
        /* <DEDUP_REMOVED lines=8> */
[----:B------:R-:W-:Y:S01]  /*cfc0*/  IMAD.SHL.U32 R2, R25, 0x2, RZ ;  /* 0x0000000219027824 */ /* 0x000fe200078e00ff */
[----:B------:R-:W-:-:S04]  /*cfd0*/  SHF.L.U32 R6, R29, 0x1, RZ ;  /* 0x000000011d067819 */ /* 0x000fc800000006ff */
[----:B------:R-:W-:-:S04]  /*cfe0*/  LOP3.LUT R2, R26, R27, R2, 0x96, !PT ;  /* 0x0000001b1a027212 */ /* 0x000fc800078e9602 */
[----:B------:R-:W-:Y:S01]  /*cff0*/  LOP3.LUT R32, R2, R25, RZ, 0x3c, !PT ;  /* 0x0000001902207212 */ /* 0x000fe200078e3cff */
[----:B------:R-:W-:-:S04]  /*d000*/  IMAD.MOV.U32 R25, RZ, RZ, 0x2f800000 ;  /* 0x2f800000ff197424 */ /* 0x000fc800078e00ff */
        /* <DEDUP_REMOVED lines=18> */
.L_x_348:
[----:B------:R-:W-:Y:S01]  /*d130*/  FMUL.FTZ R33, R24, R25 ;  /* 0x0000001918217220 */ /* 0x000fe20000410000 */
[----:B------:R-:W-:-:S03]  /*d140*/  FMUL.FTZ R10, R25, 0.5 ;  /* 0x3f000000190a7820 */ /* 0x000fc60000410000 */
[----:B------:R-:W-:-:S04]  /*d150*/  FFMA R2, -R33, R33, R24 ;  /* 0x0000002121027223 */ /* 0x000fc80000000118 */
[----:B------:R-:W-:-:S07]  /*d160*/  FFMA R33, R2, R10, R33 ;  /* 0x0000000a02217223 */ /* 0x000fce0000000021 */
.L_x_349:
[----:B------:R-:W-:Y:S05]  /*d170*/  BSYNC.RECONVERGENT B1 ;  /* 0x0000000000017941 */ /* 0x000fea0003800200 */
.L_x_347:
        /* <DEDUP_REMOVED lines=28> */
[----:B------:R-:W-:Y:S01]  /*d340*/  IMAD.MOV.U32 R24, RZ, RZ, R2 ;  /* 0x000000ffff187224 */ /* 0x000fe200078e0002 */
[----:B------:R-:W-:-:S07]  /*d350*/  MOV R2, 0xd370 ;  /* 0x0000d37000027802 */ /* 0x000fce0000000f00 */
[----:B------:R-:W-:Y:S05]  /*d360*/  CALL.REL.NOINC `($__internal_0_$__cuda_sm20_sqrt_rn_f32_slowpath) ;  /* 0x000001d000a87944 */ /* 0x000fea0003c00000 */
[----:B------:R-:W-:Y:S05]  /*d370*/  BRA `(.L_x_352) ;  /* 0x0000000000107947 */ /* 0x000fea0003800000 */
.L_x_351:
[----:B------:R-:W-:Y:S01]  /*d380*/  FMUL.FTZ R33, R2, R25 ;  /* 0x0000001902217220 */ /* 0x000fe20000410000 */
[----:B------:R-:W-:-:S03]  /*d390*/  FMUL.FTZ R24, R25, 0.5 ;  /* 0x3f00000019187820 */ /* 0x000fc60000410000 */
[----:B------:R-:W-:-:S04]  /*d3a0*/  FFMA R2, -R33, R33, R2 ;  /* 0x0000002121027223 */ /* 0x000fc80000000102 */
[----:B------:R-:W-:-:S07]  /*d3b0*/  FFMA R33, R2, R24, R33 ;  /* 0x0000001802217223 */ /* 0x000fce0000000021 */
.L_x_352:
[----:B------:R-:W-:Y:S05]  /*d3c0*/  BSYNC.RECONVERGENT B1 ;  /* 0x0000000000017941 */ /* 0x000fea0003800200 */
.L_x_350:
        /* <DEDUP_REMOVED lines=9> */
[----:B------:R-:W-:-:S04]  /*d460*/  LOP3.LUT R2, R10, R27, R2, 0x96, !PT ;  /* 0x0000001b0a027212 */ /* 0x000fc800078e9602 */
[----:B------:R-:W-:Y:S01]  /*d470*/  LOP3.LUT R32, R2, R25, RZ, 0x3c, !PT ;  /* 0x0000001902207212 */ /* 0x000fe200078e3cff */
[----:B------:R-:W-:Y:S02]  /*d480*/  IMAD.MOV.U32 R25, RZ, RZ, 0x2f800000 ;  /* 0x2f800000ff197424 */ /* 0x000fe400078e00ff */
[----:B------:R-:W-:Y:S01]  /*d490*/  @!P0 FADD R11, R11, 1 ;  /* 0x3f8000000b0b8421 */ /* 0x000fe20000000000 */
[----:B------:R-:W-:-:S04]  /*d4a0*/  SHF.L.U32 R2, R32, 0x4, RZ ;  /* 0x0000000420027819 */ /* 0x000fc800000006ff */
        /* <DEDUP_REMOVED lines=14> */
[----:B------:R-:W-:Y:S01]  /*d590*/  IMAD.MOV.U32 R24, RZ, RZ, R2 ;  /* 0x000000ffff187224 */ /* 0x000fe200078e0002 */
[----:B------:R-:W-:-:S07]  /*d5a0*/  MOV R2, 0xd5c0 ;  /* 0x0000d5c000027802 */ /* 0x000fce0000000f00 */
[----:B------:R-:W-:Y:S05]  /*d5b0*/  CALL.REL.NOINC `($__internal_0_$__cuda_sm20_sqrt_rn_f32_slowpath) ;  /* 0x000001d000147944 */ /* 0x000fea0003c00000 */
[----:B------:R-:W-:Y:S05]  /*d5c0*/  BRA `(.L_x_355) ;  /* 0x0000000000107947 */ /* 0x000fea0003800000 */
.L_x_354:
[----:B------:R-:W-:Y:S01]  /*d5d0*/  FMUL.FTZ R33, R2, R25 ;  /* 0x0000001902217220 */ /* 0x000fe20000410000 */
[----:B------:R-:W-:-:S03]  /*d5e0*/  FMUL.FTZ R24, R25, 0.5 ;  /* 0x3f00000019187820 */ /* 0x000fc60000410000 */
[----:B------:R-:W-:-:S04]  /*d5f0*/  FFMA R2, -R33, R33, R2 ;  /* 0x0000002121027223 */ /* 0x000fc80000000102 */
[----:B------:R-:W-:-:S07]  /*d600*/  FFMA R33, R2, R24, R33 ;  /* 0x0000001802217223 */ /* 0x000fce0000000021 */
.L_x_355:
[----:B------:R-:W-:Y:S05]  /*d610*/  BSYNC.RECONVERGENT B1 ;  /* 0x0000000000017941 */ /* 0x000fea0003800200 */
.L_x_353:
        /* <DEDUP_REMOVED lines=10> */
[----:B------:R-:W-:Y:S02]  /*d6c0*/  LOP3.LUT R30, R2, R25, RZ, 0x3c, !PT ;  /* 0x00000019021e7212 */ /* 0x000fe400078e3cff */
[----:B------:R-:W-:-:S03]  /*d6d0*/  MOV R25, 0x2f800000 ;  /* 0x2f80000000197802 */ /* 0x000fc60000000f00 */
        /* <DEDUP_REMOVED lines=20> */
.L_x_357:
[----:B------:R-:W-:Y:S01]  /*d820*/  FMUL.FTZ R33, R24, R25 ;  /* 0x0000001918217220 */ /* 0x000fe20000410000 */
[----:B------:R-:W-:-:S03]  /*d830*/  FMUL.FTZ R6, R25, 0.5 ;  /* 0x3f00000019067820 */ /* 0x000fc60000410000 */
[----:B------:R-:W-:-:S04]  /*d840*/  FFMA R2, -R33, R33, R24 ;  /* 0x0000002121027223 */ /* 0x000fc80000000118 */
[----:B------:R-:W-:-:S07]  /*d850*/  FFMA R33, R2, R6, R33 ;  /* 0x0000000602217223 */ /* 0x000fce0000000021 */
.L_x_358:
[----:B------:R-:W-:Y:S05]  /*d860*/  BSYNC.RECONVERGENT B1 ;  /* 0x0000000000017941 */ /* 0x000fea0003800200 */
.L_x_356:
[----:B------:R-:W-:-:S13]  /*d870*/  FSETP.GTU.AND P0, PT, R33, 1, PT ;  /* 0x3f8000002100780b */ /* 0x000fda0003f0c000 */
[----:B------:R-:W-:Y:S01]  /*d880*/  @!P0 FADD R11, R11, 1 ;  /* 0x3f8000000b0b8421 */ /* 0x000fe20000000000 */
[----:B------:R-:W-:Y:S06]  /*d890*/  @P1 BRA `(.L_x_359) ;  /* 0xfffffff400a81947 */ /* 0x000fec000383ffff */
.L_x_346:
[----:B------:R-:W-:Y:S05]  /*d8a0*/  @!P2 BRA `(.L_x_360) ;  /* 0x0000000400c0a947 */ /* 0x000fea0003800000 */
        /* <DEDUP_REMOVED lines=29> */
.L_x_362:
[----:B------:R-:W-:Y:S01]  /*da80*/  FMUL.FTZ R33, R24, R7 ;  /* 0x0000000718217220 */ /* 0x000fe20000410000 */
[----:B------:R-:W-:-:S03]  /*da90*/  FMUL.FTZ R7, R7, 0.5 ;  /* 0x3f00000007077820 */ /* 0x000fc60000410000 */
[----:B------:R-:W-:-:S04]  /*daa0*/  FFMA R2, -R33, R33, R24 ;  /* 0x0000002121027223 */ /* 0x000fc80000000118 */
[----:B------:R-:W-:-:S07]  /*dab0*/  FFMA R33, R2, R7, R33 ;  /* 0x0000000702217223 */ /* 0x000fce0000000021 */
.L_x_363:
[----:B------:R-:W-:Y:S05]  /*dac0*/  BSYNC.RECONVERGENT B1 ;  /* 0x0000000000017941 */ /* 0x000fea0003800200 */
.L_x_361:
[----:B------:R-:W-:Y:S01]  /*dad0*/  FSETP.GTU.AND P0, PT, R33, 1, PT ;  /* 0x3f8000002100780b */ /* 0x000fe20003f0c000 */
[----:B------:R-:W-:-:S12]  /*dae0*/  UISETP.NE.AND UP1, UPT, UR9, 0x1, UPT ;  /* 0x000000010900788c */ /* 0x000fd8000bf25270 */
[----:B------:R-:W-:Y:S01]  /*daf0*/  @!P0 FADD R11, R11, 1 ;  /* 0x3f8000000b0b8421 */ /* 0x000fe20000000000 */
[----:B------:R-:W-:Y:S06]  /*db00*/  BRA.U !UP1, `(.L_x_360) ;  /* 0x0000000509287547 */ /* 0x000fec000b800000 */
        /* <DEDUP_REMOVED lines=29> */
.L_x_365:
[----:B------:R-:W-:Y:S01]  /*dce0*/  FMUL.FTZ R33, R24, R7 ;  /* 0x0000000718217220 */ /* 0x000fe20000410000 */
[----:B------:R-:W-:-:S03]  /*dcf0*/  FMUL.FTZ R7, R7, 0.5 ;  /* 0x3f00000007077820 */ /* 0x000fc60000410000 */
[----:B------:R-:W-:-:S04]  /*dd00*/  FFMA R2, -R33, R33, R24 ;  /* 0x0000002121027223 */ /* 0x000fc80000000118 */
[----:B------:R-:W-:-:S07]  /*dd10*/  FFMA R33, R2, R7, R33 ;  /* 0x0000000702217223 */ /* 0x000fce0000000021 */
.L_x_366:
[----:B------:R-:W-:Y:S05]  /*dd20*/  BSYNC.RECONVERGENT B1 ;  /* 0x0000000000017941 */ /* 0x000fea0003800200 */
.L_x_364:
        /* <DEDUP_REMOVED lines=17> */
[----:B------:R-:W-:Y:S01]  /*de40*/  IMAD.MOV.U32 R7, RZ, RZ, 0x2f800000 ;  /* 0x2f800000ff077424 */ /* 0x000fe200078e00ff */
        /* <DEDUP_REMOVED lines=15> */
.L_x_368:
[----:B------:R-:W-:Y:S01]  /*df40*/  FMUL.FTZ R33, R24, R7 ;  /* 0x0000000718217220 */ /* 0x000fe20000410000 */
[----:B------:R-:W-:-:S03]  /*df50*/  FMUL.FTZ R6, R7, 0.5 ;  /* 0x3f00000007067820 */ /* 0x000fc60000410000 */
[----:B------:R-:W-:-:S04]  /*df60*/  FFMA R2, -R33, R33, R24 ;  /* 0x0000002121027223 */ /* 0x000fc80000000118 */
[----:B------:R-:W-:-:S07]  /*df70*/  FFMA R33, R2, R6, R33 ;  /* 0x0000000602217223 */ /* 0x000fce0000000021 */
.L_x_369:
[----:B------:R-:W-:Y:S05]  /*df80*/  BSYNC.RECONVERGENT B1 ;  /* 0x0000000000017941 */ /* 0x000fea0003800200 */
.L_x_367:
[----:B------:R-:W-:-:S13]  /*df90*/  FSETP.GTU.AND P0, PT, R33, 1, PT ;  /* 0x3f8000002100780b */ /* 0x000fda0003f0c000 */
[----:B------:R-:W-:-:S07]  /*dfa0*/  @!P0 FADD R11, R11, 1 ;  /* 0x3f8000000b0b8421 */ /* 0x000fce0000000000 */
.L_x_360:
[----:B------:R-:W-:Y:S01]  /*dfb0*/  IADD3 R2, PT, PT, R23, 0xa00, RZ ;  /* 0x00000a0017027810 */ /* 0x000fe20007ffe0ff */
[----:B------:R-:W-:Y:S01]  /*dfc0*/  FMUL R11, R11, 4 ;  /* 0x408000000b0b7820 */ /* 0x000fe20000400000 */
[----:B------:R-:W-:Y:S02]  /*dfd0*/  IMAD.MOV.U32 R32, RZ, RZ, -0x23270784 ;  /* 0xdcd8f87cff207424 */ /* 0x000fe400078e00ff */
        /* <DEDUP_REMOVED lines=10> */
[----:B------:R-:W-:Y:S02]  /*e080*/  HFMA2 R25, -RZ, RZ, 0, 0 ;  /* 0x00000000ff197431 */ /* 0x000fe400000001ff */
[----:B------:R-:W-:Y:S02]  /*e090*/  IMAD.MOV.U32 R8, RZ, RZ, RZ ;  /* 0x000000ffff087224 */ /* 0x000fe400078e00ff */
[----:B------:R-:W-:Y:S02]  /*e0a0*/  IMAD.MOV.U32 R32, RZ, RZ, -0x23270784 ;  /* 0xdcd8f87cff207424 */ /* 0x000fe400078e00ff */
[----:B------:R-:W-:Y:S01]  /*e0b0*/  IMAD.MOV.U32 R28, RZ, RZ, -0x75bd8fc ;  /* 0xf8a42704ff1c7424 */ /* 0x000fe200078e00ff */
[----:B0-----:R-:W-:-:S07]  /*e0c0*/  LOP3.LUT R7, R7, 0x7ffffffc, RZ, 0xc0, !PT ;  /* 0x7ffffffc07077812 */ /* 0x001fce00078ec0ff */
.L_x_383:
        /* <DEDUP_REMOVED lines=8> */
[----:B------:R-:W-:Y:S02]  /*e150*/  IMAD.SHL.U32 R2, R27, 0x2, RZ ;  /* 0x000000021b027824 */ /* 0x000fe400078e00ff */
[----:B------:R-:W-:-:S03]  /*e160*/  IMAD.SHL.U32 R6, R31, 0x2, RZ ;  /* 0x000000021f067824 */ /* 0x000fc600078e00ff */
[----:B------:R-:W-:-:S04]  /*e170*/  LOP3.LUT R2, R26, R29, R2, 0x96, !PT ;  /* 0x0000001d1a027212 */ /* 0x000fc800078e9602 */
[----:B------:R-:W-:Y:S02]  /*e180*/  LOP3.LUT R30, R2, R27, RZ, 0x3c, !PT ;  /* 0x0000001b021e7212 */ /* 0x000fe400078e3cff */
[----:B------:R-:W-:-:S03]  /*e190*/  MOV R27, 0x2f800000 ;  /* 0x2f800000001b7802 */ /* 0x000fc60000000f00 */
        /* <DEDUP_REMOVED lines=18> */
.L_x_372:
[----:B------:R-:W-:Y:S01]  /*e2c0*/  FMUL.FTZ R33, R24, R27 ;  /* 0x0000001b18217220 */ /* 0x000fe20000410000 */
[----:B------:R-:W-:-:S03]  /*e2d0*/  FMUL.FTZ R10, R27, 0.5 ;  /* 0x3f0000001b0a7820 */ /* 0x000fc60000410000 */
[----:B------:R-:W-:-:S04]  /*e2e0*/  FFMA R2, -R33, R33, R24 ;  /* 0x0000002121027223 */ /* 0x000fc80000000118 */
[----:B------:R-:W-:-:S07]  /*e2f0*/  FFMA R33, R2, R10, R33 ;  /* 0x0000000a02217223 */ /* 0x000fce0000000021 */
.L_x_373:
[----:B------:R-:W-:Y:S05]  /*e300*/  BSYNC.RECONVERGENT B1 ;  /* 0x0000000000017941 */ /* 0x000fea0003800200 */
.L_x_371:
[----:B------:R-:W-:Y:S01]  /*e310*/  SHF.R.U32.HI R27, RZ, 0x2, R28 ;  /* 0x00000002ff1b7819 */ /* 0x000fe2000001161c */
[----:B------:R-:W-:Y:S01]  /*e320*/  IMAD.SHL.U32 R29, R6, 0x10, RZ ;  /* 0x00000010061d7824 */ /* 0x000fe200078e00ff */
[----:B------:R-:W-:Y:S01]  /*e330*/  SHF.R.U32.HI R31, RZ, 0x2, R32 ;  /* 0x00000002ff1f7819 */ /* 0x000fe20000011620 */
[----:B------:R-:W-:Y:S01]  /*e340*/  BSSY.RECONVERGENT B1, `(.L_x_374) ;  /* 0x0000021000017945 */ /* 0x000fe20003800200 */
[----:B------:R-:W-:Y:S02]  /*e350*/  LOP3.LUT R27, R27, R28, RZ, 0x3c, !PT ;  /* 0x0000001c1b1b7212 */ /* 0x000fe400078e3cff */
[----:B------:R-:W-:Y:S02]  /*e360*/  LOP3.LUT R31, R31, R32, RZ, 0x3c, !PT ;  /* 0x000000201f1f7212 */ /* 0x000fe400078e3cff */
[----:B------:R-:W-:Y:S01]  /*e370*/  FSETP.GTU.AND P0, PT, R33, 1, PT ;  /* 0x3f8000002100780b */ /* 0x000fe20003f0c000 */
[----:B------:R-:W-:Y:S01]  /*e380*/  IMAD.SHL.U32 R2, R27, 0x2, RZ ;  /* 0x000000021b027824 */ /* 0x000fe200078e00ff */
[----:B------:R-:W-:-:S04]  /*e390*/  SHF.L.U32 R10, R31, 0x1, RZ ;  /* 0x000000011f0a7819 */ /* 0x000fc800000006ff */
[----:B------:R-:W-:-:S04]  /*e3a0*/  LOP3.LUT R2, R6, R29, R2, 0x96, !PT ;  /* 0x0000001d06027212 */ /* 0x000fc800078e9602 */
        /* <DEDUP_REMOVED lines=22> */
.L_x_375:
[----:B------:R-:W-:Y:S01]  /*e510*/  FMUL.FTZ R33, R2, R27 ;  /* 0x0000001b02217220 */ /* 0x000fe20000410000 */
[----:B------:R-:W-:-:S03]  /*e520*/  FMUL.FTZ R24, R27, 0.5 ;  /* 0x3f0000001b187820 */ /* 0x000fc60000410000 */
[----:B------:R-:W-:-:S04]  /*e530*/  FFMA R2, -R33, R33, R2 ;  /* 0x0000002121027223 */ /* 0x000fc80000000102 */
[----:B------:R-:W-:-:S07]  /*e540*/  FFMA R33, R2, R24, R33 ;  /* 0x0000001802217223 */ /* 0x000fce0000000021 */
.L_x_376:
[----:B------:R-:W-:Y:S05]  /*e550*/  BSYNC.RECONVERGENT B1 ;  /* 0x0000000000017941 */ /* 0x000fea0003800200 */
.L_x_374:
        /* <DEDUP_REMOVED lines=32> */
.L_x_378:
[----:B------:R-:W-:Y:S01]  /*e760*/  FMUL.FTZ R33, R2, R27 ;  /* 0x0000001b02217220 */ /* 0x000fe20000410000 */
[----:B------:R-:W-:-:S03]  /*e770*/  FMUL.FTZ R24, R27, 0.5 ;  /* 0x3f0000001b187820 */ /* 0x000fc60000410000 */
[----:B------:R-:W-:-:S04]  /*e780*/  FFMA R2, -R33, R33, R2 ;  /* 0x0000002121027223 */ /* 0x000fc80000000102 */
[----:B------:R-:W-:-:S07]  /*e790*/  FFMA R33, R2, R24, R33 ;  /* 0x0000001802217223 */ /* 0x000fce0000000021 */
.L_x_379:
[----:B------:R-:W-:Y:S05]  /*e7a0*/  BSYNC.RECONVERGENT B1 ;  /* 0x0000000000017941 */ /* 0x000fea0003800200 */
.L_x_377:
        /* <DEDUP_REMOVED lines=32> */
.L_x_381:
[----:B------:R-:W-:Y:S01]  /*e9b0*/  FMUL.FTZ R33, R24, R27 ;  /* 0x0000001b18217220 */ /* 0x000fe20000410000 */
[----:B------:R-:W-:-:S03]  /*e9c0*/  FMUL.FTZ R6, R27, 0.5 ;  /* 0x3f0000001b067820 */ /* 0x000fc60000410000 */
[----:B------:R-:W-:-:S04]  /*e9d0*/  FFMA R2, -R33, R33, R24 ;  /* 0x0000002121027223 */ /* 0x000fc80000000118 */
[----:B------:R-:W-:-:S07]  /*e9e0*/  FFMA R33, R2, R6, R33 ;  /* 0x0000000602217223 */ /* 0x000fce0000000021 */
.L_x_382:
[----:B------:R-:W-:Y:S05]  /*e9f0*/  BSYNC.RECONVERGENT B1 ;  /* 0x0000000000017941 */ /* 0x000fea0003800200 */
.L_x_380:
[----:B------:R-:W-:-:S13]  /*ea00*/  FSETP.GTU.AND P0, PT, R33, 1, PT ;  /* 0x3f8000002100780b */ /* 0x000fda0003f0c000 */
[----:B------:R-:W-:Y:S01]  /*ea10*/  @!P0 FADD R25, R25, 1 ;  /* 0x3f80000019198421 */ /* 0x000fe20000000000 */
[----:B------:R-:W-:Y:S06]  /*ea20*/  @P1 BRA `(.L_x_383) ;  /* 0xfffffff400a81947 */ /* 0x000fec000383ffff */
.L_x_370:
[----:B------:R-:W-:Y:S05]  /*ea30*/  @!P2 BRA `(.L_x_384) ;  /* 0x0000000400c0a947 */ /* 0x000fea0003800000 */
        /* <DEDUP_REMOVED lines=29> */
.L_x_386:
[----:B------:R-:W-:Y:S01]  /*ec10*/  FMUL.FTZ R33, R24, R7 ;  /* 0x0000000718217220 */ /* 0x000fe20000410000 */
[----:B------:R-:W-:-:S03]  /*ec20*/  FMUL.FTZ R7, R7, 0.5 ;  /* 0x3f00000007077820 */ /* 0x000fc60000410000 */
[----:B------:R-:W-:-:S04]  /*ec30*/  FFMA R2, -R33, R33, R24 ;  /* 0x0000002121027223 */ /* 0x000fc80000000118 */
[----:B------:R-:W-:-:S07]  /*ec40*/  FFMA R33, R2, R7, R33 ;  /* 0x0000000702217223 */ /* 0x000fce0000000021 */
.L_x_387:
[----:B------:R-:W-:Y:S05]  /*ec50*/  BSYNC.RECONVERGENT B1 ;  /* 0x0000000000017941 */ /* 0x000fea0003800200 */
.L_x_385:
        /* <DEDUP_REMOVED lines=33> */
.L_x_389:
[----:B------:R-:W-:Y:S01]  /*ee70*/  FMUL.FTZ R33, R24, R7 ;  /* 0x0000000718217220 */ /* 0x000fe20000410000 */
[----:B------:R-:W-:-:S03]  /*ee80*/  FMUL.FTZ R7, R7, 0.5 ;  /* 0x3f00000007077820 */ /* 0x000fc60000410000 */
[----:B------:R-:W-:-:S04]  /*ee90*/  FFMA R2, -R33, R33, R24 ;  /* 0x0000002121027223 */ /* 0x000fc80000000118 */
[----:B------:R-:W-:-:S07]  /*eea0*/  FFMA R33, R2, R7, R33 ;  /* 0x0000000702217223 */ /* 0x000fce0000000021 */
.L_x_390:
[----:B------:R-:W-:Y:S05]  /*eeb0*/  BSYNC.RECONVERGENT B1 ;  /* 0x0000000000017941 */ /* 0x000fea0003800200 */
.L_x_388:
        /* <DEDUP_REMOVED lines=33> */
.L_x_392:
[----:B------:R-:W-:Y:S01]  /*f0d0*/  FMUL.FTZ R33, R24, R7 ;  /* 0x0000000718217220 */ /* 0x000fe20000410000 */
[----:B------:R-:W-:-:S03]  /*f0e0*/  FMUL.FTZ R6, R7, 0.5 ;  /* 0x3f00000007067820 */ /* 0x000fc60000410000 */
[----:B------:R-:W-:-:S04]  /*f0f0*/  FFMA R2, -R33, R33, R24 ;  /* 0x0000002121027223 */ /* 0x000fc80000000118 */
[----:B------:R-:W-:-:S07]  /*f100*/  FFMA R33, R2, R6, R33 ;  /* 0x0000000602217223 */ /* 0x000fce0000000021 */
.L_x_393:
[----:B------:R-:W-:Y:S05]  /*f110*/  BSYNC.RECONVERGENT B1 ;  /* 0x0000000000017941 */ /* 0x000fea0003800200 */
.L_x_391:
[----:B------:R-:W-:-:S13]  /*f120*/  FSETP.GTU.AND P0, PT, R33, 1, PT ;  /* 0x3f8000002100780b */ /* 0x000fda0003f0c000 */
[----:B------:R-:W-:-:S07]  /*f130*/  @!P0 FADD R25, R25, 1 ;  /* 0x3f80000019198421 */ /* 0x000fce0000000000 */
.L_x_384:
[----:B------:R-:W-:Y:S02]  /*f140*/  VIADD R2, R23, 0xb00 ;  /* 0x00000b0017027836 */ /* 0x000fe40000000000 */
[----:B------:R-:W-:Y:S02]  /*f150*/  HFMA2 R30, -RZ, RZ, -38016, 0.02740478515625 ;  /* 0xf8a42704ff1e7431 */ /* 0x000fe400000001ff */
[----:B------:R-:W-:Y:S01]  /*f160*/  FMUL R10, R25, 4 ;  /* 0x40800000190a7820 */ /* 0x000fe20000400000 */
        /* <DEDUP_REMOVED lines=8> */
[----:B------:R-:W-:Y:S06]  /*f1f0*/  BRA.U !UP0, `(.L_x_394) ;  /* 0x0000000908747547 */ /* 0x000fec000b800000 */
[----:B------:R-:W0:Y:S01]  /*f200*/  LDC R7, c[0x0][0x3e4] ;  /* 0x0000f900ff077b82 */ /* 0x000e220000000800 */
[----:B------:R-:W-:Y:S01]  /*f210*/  MOV R8, RZ ;  /* 0x000000ff00087202 */ /* 0x000fe20000000f00 */
[----:B------:R-:W-:Y:S02]  /*f220*/  IMAD.MOV.U32 R36, RZ, RZ, -0x23270784 ;  /* 0xdcd8f87cff247424 */ /* 0x000fe400078e00ff */
[----:B------:R-:W-:Y:S02]  /*f230*/  IMAD.MOV.U32 R30, RZ, RZ, -0x75bd8fc ;  /* 0xf8a42704ff1e7424 */ /* 0x000fe400078e00ff */
[----:B------:R-:W-:Y:S01]  /*f240*/  IMAD.MOV.U32 R25, RZ, RZ, RZ ;  /* 0x000000ffff197224 */ /* 0x000fe200078e00ff */
[----:B0-----:R-:W-:-:S07]  /*f250*/  LOP3.LUT R7, R7, 0x7ffffffc, RZ, 0xc0, !PT ;  /* 0x7ffffffc07077812 */ /* 0x001fce00078ec0ff */
.L_x_407:
[----:B------:R-:W-:Y:S01]  /*f260*/  SHF.R.U32.HI R27, RZ, 0x2, R26 ;  /* 0x00000002ff1b7819 */ /* 0x000fe2000001161a */
[----:B------:R-:W-:Y:S01]  /*f270*/  IMAD.SHL.U32 R29, R28, 0x10, RZ ;  /* 0x000000101c1d7824 */ /* 0x000fe200078e00ff */
[----:B------:R-:W-:Y:S01]  /*f280*/  SHF.R.U32.HI R31, RZ, 0x2, R32 ;  /* 0x00000002ff1f7819 */ /* 0x000fe20000011620 */
[----:B------:R-:W-:Y:S01]  /*f290*/  VIADD R8, R8, 0x4 ;  /* 0x0000000408087836 */ /* 0x000fe20000000000 */
[----:B------:R-:W-:Y:S01]  /*f2a0*/  LOP3.LUT R27, R27, R26, RZ, 0x3c, !PT ;  /* 0x0000001a1b1b7212 */ /* 0x000fe200078e3cff */
[----:B------:R-:W-:Y:S01]  /*f2b0*/  BSSY.RECONVERGENT B1, `(.L_x_395) ;  /* 0x000001f000017945 */ /* 0x000fe20003800200 */
[----:B------:R-:W-:Y:S02]  /*f2c0*/  LOP3.LUT R31, R31, R32, RZ, 0x3c, !PT ;  /* 0x000000201f1f7212 */ /* 0x000fe400078e3cff */
[----:B------:R-:W-:Y:S02]  /*f2d0*/  SHF.L.U32 R2, R27, 0x1, RZ ;  /* 0x000000011b027819 */ /* 0x000fe400000006ff */
[----:B------:R-:W-:Y:S01]  /*f2e0*/  ISETP.NE.AND P1, PT, R8, R7, PT ;  /* 0x000000070800720c */ /* 0x000fe20003f25270 */
[----:B------:R-:W-:Y:S01]  /*f2f0*/  IMAD.SHL.U32 R6, R31, 0x2, RZ ;  /* 0x000000021f067824 */ /* 0x000fe200078e00ff */
        /* <DEDUP_REMOVED lines=22> */
.L_x_396:
[----:B------:R-:W-:Y:S01]  /*f460*/  FMUL.FTZ R33, R2, R27 ;  /* 0x0000001b02217220 */ /* 0x000fe20000410000 */
[----:B------:R-:W-:-:S03]  /*f470*/  FMUL.FTZ R24, R27, 0.5 ;  /* 0x3f0000001b187820 */ /* 0x000fc60000410000 */
[----:B------:R-:W-:-:S04]  /*f480*/  FFMA R2, -R33, R33, R2 ;  /* 0x0000002121027223 */ /* 0x000fc80000000102 */
[----:B------:R-:W-:-:S07]  /*f490*/  FFMA R33, R2, R24, R33 ;  /* 0x0000001802217223 */ /* 0x000fce0000000021 */
.L_x_397:
[----:B------:R-:W-:Y:S05]  /*f4a0*/  BSYNC.RECONVERGENT B1 ;  /* 0x0000000000017941 */ /* 0x000fea0003800200 */
.L_x_395:
        /* <DEDUP_REMOVED lines=32> */
.L_x_399:
[----:B------:R-:W-:Y:S01]  /*f6b0*/  FMUL.FTZ R33, R2, R27 ;  /* 0x0000001b02217220 */ /* 0x000fe20000410000 */
[----:B------:R-:W-:-:S03]  /*f6c0*/  FMUL.FTZ R24, R27, 0.5 ;  /* 0x3f0000001b187820 */ /* 0x000fc60000410000 */
[----:B------:R-:W-:-:S04]  /*f6d0*/  FFMA R2, -R33, R33, R2 ;  /* 0x0000002121027223 */ /* 0x000fc80000000102 */
[----:B------:R-:W-:-:S07]  /*f6e0*/  FFMA R33, R2, R24, R33 ;  /* 0x0000001802217223 */ /* 0x000fce0000000021 */
.L_x_400:
[----:B------:R-:W-:Y:S05]  /*f6f0*/  BSYNC.RECONVERGENT B1 ;  /* 0x0000000000017941 */ /* 0x000fea0003800200 */
.L_x_398:
        /* <DEDUP_REMOVED lines=28> */
[----:B------:R-:W-:Y:S02]  /*f8c0*/  MOV R24, R2 ;  /* 0x0000000200187202 */ /* 0x000fe40000000f00 */
[----:B------:R-:W-:-:S07]  /*f8d0*/  MOV R2, 0xf8f0 ;  /* 0x0000f8f000027802 */ /* 0x000fce0000000f00 */
[----:B------:R-:W-:Y:S05]  /*f8e0*/  CALL.REL.NOINC `($__internal_0_$__cuda_sm20_sqrt_rn_f32_slowpath) ;  /* 0x000001ac00487944 */ /* 0x000fea0003c00000 */
[----:B------:R-:W-:Y:S05]  /*f8f0*/  BRA `(.L_x_403) ;  /* 0x0000000000107947 */ /* 0x000fea0003800000 */
.L_x_402:
[----:B------:R-:W-:Y:S01]  /*f900*/  FMUL.FTZ R33, R2, R27 ;  /* 0x0000001b02217220 */ /* 0x000fe20000410000 */
[----:B------:R-:W-:-:S03]  /*f910*/  FMUL.FTZ R24, R27, 0.5 ;  /* 0x3f0000001b187820 */ /* 0x000fc60000410000 */
[----:B------:R-:W-:-:S04]  /*f920*/  FFMA R2, -R33, R33, R2 ;  /* 0x0000002121027223 */ /* 0x000fc80000000102 */
[----:B------:R-:W-:-:S07]  /*f930*/  FFMA R33, R2, R24, R33 ;  /* 0x0000001802217223 */ /* 0x000fce0000000021 */
.L_x_403:
[----:B------:R-:W-:Y:S05]  /*f940*/  BSYNC.RECONVERGENT B1 ;  /* 0x0000000000017941 */ /* 0x000fea0003800200 */
.L_x_401:
        /* <DEDUP_REMOVED lines=32> */
.L_x_405:
[----:B------:R-:W-:Y:S01]  /*fb50*/  FMUL.FTZ R33, R24, R27 ;  /* 0x0000001b18217220 */ /* 0x000fe20000410000 */
[----:B------:R-:W-:-:S03]  /*fb60*/  FMUL.FTZ R6, R27, 0.5 ;  /* 0x3f0000001b067820 */ /* 0x000fc60000410000 */
[----:B------:R-:W-:-:S04]  /*fb70*/  FFMA R2, -R33, R33, R24 ;  /* 0x0000002121027223 */ /* 0x000fc80000000118 */
[----:B------:R-:W-:-:S07]  /*fb80*/  FFMA R33, R2, R6, R33 ;  /* 0x0000000602217223 */ /* 0x000fce0000000021 */
.L_x_406:
[----:B------:R-:W-:Y:S05]  /*fb90*/  BSYNC.RECONVERGENT B1 ;  /* 0x0000000000017941 */ /* 0x000fea0003800200 */
.L_x_404:
[----:B------:R-:W-:-:S13]  /*fba0*/  FSETP.GTU.AND P0, PT, R33, 1, PT ;  /* 0x3f8000002100780b */ /* 0x000fda0003f0c000 */
[----:B------:R-:W-:Y:S01]  /*fbb0*/  @!P0 FADD R25, R25, 1 ;  /* 0x3f80000019198421 */ /* 0x000fe20000000000 */
[----:B------:R-:W-:Y:S06]  /*fbc0*/  @P1 BRA `(.L_x_407) ;  /* 0xfffffff400a41947 */ /* 0x000fec000383ffff */
.L_x_394:
        /* <DEDUP_REMOVED lines=30> */
.L_x_410:
[----:B------:R-:W-:Y:S01]  /*fdb0*/  FMUL.FTZ R33, R24, R7 ;  /* 0x0000000718217220 */ /* 0x000fe20000410000 */
[----:B------:R-:W-:-:S03]  /*fdc0*/  FMUL.FTZ R7, R7, 0.5 ;  /* 0x3f00000007077820 */ /* 0x000fc60000410000 */
[----:B------:R-:W-:-:S04]  /*fdd0*/  FFMA R2, -R33, R33, R24 ;  /* 0x0000002121027223 */ /* 0x000fc80000000118 */
[----:B------:R-:W-:-:S07]  /*fde0*/  FFMA R33, R2, R7, R33 ;  /* 0x0000000702217223 */ /* 0x000fce0000000021 */
.L_x_411:
[----:B------:R-:W-:Y:S05]  /*fdf0*/  BSYNC.RECONVERGENT B1 ;  /* 0x0000000000017941 */ /* 0x000fea0003800200 */
.L_x_409:
[----:B------:R-:W-:Y:S01]  /*fe00*/  FSETP.GTU.AND P0, PT, R33, 1, PT ;  /* 0x3f8000002100780b */ /* 0x000fe20003f0c000 */
[----:B------:R-:W-:-:S12]  /*fe10*/  UISETP.NE.AND UP1, UPT, UR9, 0x1, UPT ;  /* 0x000000010900788c */ /* 0x000fd8000bf25270 */
[----:B------:R-:W-:Y:S01]  /*fe20*/  @!P0 FADD R25, R25, 1 ;  /* 0x3f80000019198421 */ /* 0x000fe20000000000 */
[----:B------:R-:W-:Y:S06]  /*fe30*/  BRA.U !UP1, `(.L_x_408) ;  /* 0x0000000509287547 */ /* 0x000fec000b800000 */
[----:B------:R-:W-:Y:S01]  /*fe40*/  SHF.R.U32.HI R7, RZ, 0x2, R30 ;  /* 0x00000002ff077819 */ /* 0x000fe2000001161e */
[----:B------:R-:W-:Y:S01]  /*fe50*/  IMAD.MOV.U32 R24, RZ, RZ, 0x2f800000 ;  /* 0x2f800000ff187424 */ /* 0x000fe200078e00ff */
[----:B------:R-:W-:Y:S01]  /*fe60*/  SHF.L.U32 R27, R8, 0x4, RZ ;  /* 0x00000004081b7819 */ /* 0x000fe200000006ff */
[----:B------:R-:W-:Y:S01]  /*fe70*/  BSSY.RECONVERGENT B1, `(.L_x_412) ;  /* 0x000001e000017945 */ /* 0x000fe20003800200 */
        /* <DEDUP_REMOVED lines=25> */
.L_x_413:
[----:B------:R-:W-:Y:S01]  /*10010*/  FMUL.FTZ R33, R24, R7 ;  /* 0x0000000718217220 */ /* 0x000fe20000410000 */
[----:B------:R-:W-:-:S03]  /*10020*/  FMUL.FTZ R7, R7, 0.5 ;  /* 0x3f00000007077820 */ /* 0x000fc60000410000 */
[----:B------:R-:W-:-:S04]  /*10030*/  FFMA R2, -R33, R33, R24 ;  /* 0x0000002121027223 */ /* 0x000fc80000000118 */
[----:B------:R-:W-:-:S07]  /*10040*/  FFMA R33, R2, R7, R33 ;  /* 0x0000000702217223 */ /* 0x000fce0000000021 */
.L_x_414:
[----:B------:R-:W-:Y:S05]  /*10050*/  BSYNC.RECONVERGENT B1 ;  /* 0x0000000000017941 */ /* 0x000fea0003800200 */
.L_x_412:
        /* <DEDUP_REMOVED lines=17> */
[----:B------:R-:W-:Y:S01]  /*10170*/  HFMA2 R7, -RZ, RZ, 0.1171875, 0 ;  /* 0x2f800000ff077431 */ /* 0x000fe200000001ff */
        /* <DEDUP_REMOVED lines=15> */
.L_x_416:
[----:B------:R-:W-:Y:S01]  /*10270*/  FMUL.FTZ R33, R24, R7 ;  /* 0x0000000718217220 */ /* 0x000fe20000410000 */
[----:B------:R-:W-:-:S03]  /*10280*/  FMUL.FTZ R6, R7, 0.5 ;  /* 0x3f00000007067820 */ /* 0x000fc60000410000 */
[----:B------:R-:W-:-:S04]  /*10290*/  FFMA R2, -R33, R33, R24 ;  /* 0x0000002121027223 */ /* 0x000fc80000000118 */
[----:B------:R-:W-:-:S07]  /*102a0*/  FFMA R33, R2, R6, R33 ;  /* 0x0000000602217223 */ /* 0x000fce0000000021 */
.L_x_417:
[----:B------:R-:W-:Y:S05]  /*102b0*/  BSYNC.RECONVERGENT B1 ;  /* 0x0000000000017941 */ /* 0x000fea0003800200 */
.L_x_415:
[----:B------:R-:W-:-:S13]  /*102c0*/  FSETP.GTU.AND P0, PT, R33, 1, PT ;  /* 0x3f8000002100780b */ /* 0x000fda0003f0c000 */
[----:B------:R-:W-:-:S07]  /*102d0*/  @!P0 FADD R25, R25, 1 ;  /* 0x3f80000019198421 */ /* 0x000fce0000000000 */
.L_x_408:
        /* <DEDUP_REMOVED lines=18> */
.L_x_431:
        /* <DEDUP_REMOVED lines=32> */
.L_x_420:
[----:B------:R-:W-:Y:S01]  /*10600*/  FMUL.FTZ R33, R2, R29 ;  /* 0x0000001d02217220 */ /* 0x000fe20000410000 */
[----:B------:R-:W-:-:S03]  /*10610*/  FMUL.FTZ R24, R29, 0.5 ;  /* 0x3f0000001d187820 */ /* 0x000fc60000410000 */
[----:B------:R-:W-:-:S04]  /*10620*/  FFMA R2, -R33, R33, R2 ;  /* 0x0000002121027223 */ /* 0x000fc80000000102 */
[----:B------:R-:W-:-:S07]  /*10630*/  FFMA R33, R2, R24, R33 ;  /* 0x0000001802217223 */ /* 0x000fce0000000021 */
.L_x_421:
[----:B------:R-:W-:Y:S05]  /*10640*/  BSYNC.RECONVERGENT B1 ;  /* 0x0000000000017941 */ /* 0x000fea0003800200 */
.L_x_419:
        /* <DEDUP_REMOVED lines=11> */
[----:B------:R-:W-:Y:S02]  /*10700*/  HFMA2 R29, -RZ, RZ, 0.1171875, 0 ;  /* 0x2f800000ff1d7431 */ /* 0x000fe400000001ff */
        /* <DEDUP_REMOVED lines=20> */
.L_x_423:
[----:B------:R-:W-:Y:S01]  /*10850*/  FMUL.FTZ R33, R2, R29 ;  /* 0x0000001d02217220 */ /* 0x000fe20000410000 */
[----:B------:R-:W-:-:S03]  /*10860*/  FMUL.FTZ R24, R29, 0.5 ;  /* 0x3f0000001d187820 */ /* 0x000fc60000410000 */
[----:B------:R-:W-:-:S04]  /*10870*/  FFMA R2, -R33, R33, R2 ;  /* 0x0000002121027223 */ /* 0x000fc80000000102 */
[----:B------:R-:W-:-:S07]  /*10880*/  FFMA R33, R2, R24, R33 ;  /* 0x0000001802217223 */ /* 0x000fce0000000021 */
.L_x_424:
[----:B------:R-:W-:Y:S05]  /*10890*/  BSYNC.RECONVERGENT B1 ;  /* 0x0000000000017941 */ /* 0x000fea0003800200 */
.L_x_422:
        /* <DEDUP_REMOVED lines=32> */
.L_x_426:
[----:B------:R-:W-:Y:S01]  /*10aa0*/  FMUL.FTZ R33, R2, R29 ;  /* 0x0000001d02217220 */ /* 0x000fe20000410000 */
[----:B------:R-:W-:-:S03]  /*10ab0*/  FMUL.FTZ R24, R29, 0.5 ;  /* 0x3f0000001d187820 */ /* 0x000fc60000410000 */
[----:B------:R-:W-:-:S04]  /*10ac0*/  FFMA R2, -R33, R33, R2 ;  /* 0x0000002121027223 */ /* 0x000fc80000000102 */
[----:B------:R-:W-:-:S07]  /*10ad0*/  FFMA R33, R2, R24, R33 ;  /* 0x0000001802217223 */ /* 0x000fce0000000021 */
.L_x_427:
[----:B------:R-:W-:Y:S05]  /*10ae0*/  BSYNC.RECONVERGENT B1 ;  /* 0x0000000000017941 */ /* 0x000fea0003800200 */
.L_x_425:
        /* <DEDUP_REMOVED lines=32> */
.L_x_429:
[----:B------:R-:W-:Y:S01]  /*10cf0*/  FMUL.FTZ R33, R24, R29 ;  /* 0x0000001d18217220 */ /* 0x000fe20000410000 */
[----:B------:R-:W-:-:S03]  /*10d00*/  FMUL.FTZ R6, R29, 0.5 ;  /* 0x3f0000001d067820 */ /* 0x000fc60000410000 */
[----:B------:R-:W-:-:S04]  /*10d10*/  FFMA R2, -R33, R33, R24 ;  /* 0x0000002121027223 */ /* 0x000fc80000000118 */
[----:B------:R-:W-:-:S07]  /*10d20*/  FFMA R33, R2, R6, R33 ;  /* 0x0000000602217223 */ /* 0x000fce0000000021 */
.L_x_430:
[----:B------:R-:W-:Y:S05]  /*10d30*/  BSYNC.RECONVERGENT B1 ;  /* 0x0000000000017941 */ /* 0x000fea0003800200 */
.L_x_428:
[----:B------:R-:W-:-:S13]  /*10d40*/  FSETP.GTU.AND P0, PT, R33, 1, PT ;  /* 0x3f8000002100780b */ /* 0x000fda0003f0c000 */
[----:B------:R-:W-:Y:S01]  /*10d50*/  @!P0 FADD R27, R27, 1 ;  /* 0x3f8000001b1b8421 */ /* 0x000fe20000000000 */
[----:B------:R-:W-:Y:S06]  /*10d60*/  @P1 BRA `(.L_x_431) ;  /* 0xfffffff400a41947 */ /* 0x000fec000383ffff */
.L_x_418:
        /* <DEDUP_REMOVED lines=30> */
.L_x_434:
[----:B------:R-:W-:Y:S01]  /*10f50*/  FMUL.FTZ R33, R24, R7 ;  /* 0x0000000718217220 */ /* 0x000fe20000410000 */
[----:B------:R-:W-:-:S03]  /*10f60*/  FMUL.FTZ R7, R7, 0.5 ;  /* 0x3f00000007077820 */ /* 0x000fc60000410000 */
[----:B------:R-:W-:-:S04]  /*10f70*/  FFMA R2, -R33, R33, R24 ;  /* 0x0000002121027223 */ /* 0x000fc80000000118 */
[----:B------:R-:W-:-:S07]  /*10f80*/  FFMA R33, R2, R7, R33 ;  /* 0x0000000702217223 */ /* 0x000fce0000000021 */
.L_x_435:
[----:B------:R-:W-:Y:S05]  /*10f90*/  BSYNC.RECONVERGENT B1 ;  /* 0x0000000000017941 */ /* 0x000fea0003800200 */
.L_x_433:
        /* <DEDUP_REMOVED lines=33> */
.L_x_437:
[----:B------:R-:W-:Y:S01]  /*111b0*/  FMUL.FTZ R33, R24, R7 ;  /* 0x0000000718217220 */ /* 0x000fe20000410000 */
[----:B------:R-:W-:-:S03]  /*111c0*/  FMUL.FTZ R7, R7, 0.5 ;  /* 0x3f00000007077820 */ /* 0x000fc60000410000 */
[----:B------:R-:W-:-:S04]  /*111d0*/  FFMA R2, -R33, R33, R24 ;  /* 0x0000002121027223 */ /* 0x000fc80000000118 */
[----:B------:R-:W-:-:S07]  /*111e0*/  FFMA R33, R2, R7, R33 ;  /* 0x0000000702217223 */ /* 0x000fce0000000021 */
.L_x_438:
[----:B------:R-:W-:Y:S05]  /*111f0*/  BSYNC.RECONVERGENT B1 ;  /* 0x0000000000017941 */ /* 0x000fea0003800200 */
.L_x_436:
        /* <DEDUP_REMOVED lines=33> */
.L_x_440:
[----:B------:R-:W-:Y:S01]  /*11410*/  FMUL.FTZ R33, R24, R7 ;  /* 0x0000000718217220 */ /* 0x000fe20000410000 */
[----:B------:R-:W-:-:S03]  /*11420*/  FMUL.FTZ R6, R7, 0.5 ;  /* 0x3f00000007067820 */ /* 0x000fc60000410000 */
[----:B------:R-:W-:-:S04]  /*11430*/  FFMA R2, -R33, R33, R24 ;  /* 0x0000002121027223 */ /* 0x000fc80000000118 */
[----:B------:R-:W-:-:S07]  /*11440*/  FFMA R33, R2, R6, R33 ;  /* 0x0000000602217223 */ /* 0x000fce0000000021 */
.L_x_441:
[----:B------:R-:W-:Y:S05]  /*11450*/  BSYNC.RECONVERGENT B1 ;  /* 0x0000000000017941 */ /* 0x000fea0003800200 */
.L_x_439:
[----:B------:R-:W-:-:S13]  /*11460*/  FSETP.GTU.AND P0, PT, R33, 1, PT ;  /* 0x3f8000002100780b */ /* 0x000fda0003f0c000 */
[----:B------:R-:W-:-:S07]  /*11470*/  @!P0 FADD R27, R27, 1 ;  /* 0x3f8000001b1b8421 */ /* 0x000fce0000000000 */
.L_x_432:
        /* <DEDUP_REMOVED lines=18> */
.L_x_455:
        /* <DEDUP_REMOVED lines=9> */
[----:B------:R-:W-:-:S05]  /*11630*/  IMAD.SHL.U32 R25, R2, 0x2, RZ ;  /* 0x0000000202197824 */ /* 0x000fca00078e00ff */
[----:B------:R-:W-:Y:S01]  /*11640*/  LOP3.LUT R25, R7, R24, R25, 0x96, !PT ;  /* 0x0000001807197212 */ /* 0x000fe200078e9619 */
[----:B------:R-:W-:-:S03]  /*11650*/  IMAD.SHL.U32 R24, R29, 0x2, RZ ;  /* 0x000000021d187824 */ /* 0x000fc600078e00ff */
[----:B------:R-:W-:Y:S01]  /*11660*/  LOP3.LUT R30, R25, R2, RZ, 0x3c, !PT ;  /* 0x00000002191e7212 */ /* 0x000fe200078e3cff */
[----:B------:R-:W-:-:S03]  /*11670*/  IMAD.MOV.U32 R25, RZ, RZ, 0x2f800000 ;  /* 0x2f800000ff197424 */ /* 0x000fc600078e00ff */
[----:B------:R-:W-:-:S04]  /*11680*/  SHF.L.U32 R2, R30, 0x4, RZ ;  /* 0x000000041e027819 */ /* 0x000fc800000006ff */
[----:B------:R-:W-:Y:S02]  /*11690*/  LOP3.LUT R31, R29, R24, R2, 0x96, !PT ;  /* 0x000000181d1f7212 */ /* 0x000fe400078e9602 */
[C---:B------:R-:W-:Y:S02]  /*116a0*/  IADD3 R2, PT, PT, R26.reuse, 0x587c5, R30 ;  /* 0x000587c51a027810 */ /* 0x040fe40007ffe01e */
        /* <DEDUP_REMOVED lines=16> */
.L_x_444:
[----:B------:R-:W-:Y:S01]  /*117b0*/  FMUL.FTZ R33, R2, R25 ;  /* 0x0000001902217220 */ /* 0x000fe20000410000 */
[----:B------:R-:W-:-:S03]  /*117c0*/  FMUL.FTZ R24, R25, 0.5 ;  /* 0x3f00000019187820 */ /* 0x000fc60000410000 */
[----:B------:R-:W-:-:S04]  /*117d0*/  FFMA R2, -R33, R33, R2 ;  /* 0x0000002121027223 */ /* 0x000fc80000000102 */
[----:B------:R-:W-:-:S07]  /*117e0*/  FFMA R33, R2, R24, R33 ;  /* 0x0000001802217223 */ /* 0x000fce0000000021 */
.L_x_445:
[----:B------:R-:W-:Y:S05]  /*117f0*/  BSYNC.RECONVERGENT B1 ;  /* 0x0000000000017941 */ /* 0x000fea0003800200 */
.L_x_443:
        /* <DEDUP_REMOVED lines=9> */
[----:B------:R-:W-:-:S03]  /*11890*/  IMAD.SHL.U32 R6, R29, 0x2, RZ ;  /* 0x000000021d067824 */ /* 0x000fc600078e00ff */
[----:B------:R-:W-:-:S03]  /*118a0*/  LOP3.LUT R36, R2, R25, RZ, 0x3c, !PT ;  /* 0x0000001902247212 */ /* 0x000fc600078e3cff */
[----:B------:R-:W-:Y:S02]  /*118b0*/  @!P0 FADD R32, R32, 1 ;  /* 0x3f80000020208421 */ /* 0x000fe40000000000 */
[----:B------:R-:W-:Y:S02]  /*118c0*/  IMAD.SHL.U32 R2, R36, 0x10, RZ ;  /* 0x0000001024027824 */ /* 0x000fe400078e00ff */
[----:B------:R-:W-:-:S03]  /*118d0*/  IMAD.MOV.U32 R37, RZ, RZ, R32 ;  /* 0x000000ffff257224 */ /* 0x000fc600078e0020 */
[----:B------:R-:W-:Y:S01]  /*118e0*/  LOP3.LUT R25, R29, R6, R2, 0x96, !PT ;  /* 0x000000061d197212 */ /* 0x000fe200078e9602 */
[----:B------:R-:W-:Y:S01]  /*118f0*/  HFMA2 R29, -RZ, RZ, 0.1171875, 0 ;  /* 0x2f800000ff1d7431 */ /* 0x000fe200000001ff */
        /* <DEDUP_REMOVED lines=16> */
.L_x_447:
[----:B------:R-:W-:Y:S01]  /*11a00*/  FMUL.FTZ R33, R24, R29 ;  /* 0x0000001d18217220 */ /* 0x000fe20000410000 */
[----:B------:R-:W-:-:S03]  /*11a10*/  FMUL.FTZ R6, R29, 0.5 ;  /* 0x3f0000001d067820 */ /* 0x000fc60000410000 */
[----:B------:R-:W-:-:S04]  /*11a20*/  FFMA R2, -R33, R33, R24 ;  /* 0x0000002121027223 */ /* 0x000fc80000000118 */
[----:B------:R-:W-:-:S07]  /*11a30*/  FFMA R33, R2, R6, R33 ;  /* 0x0000000602217223 */ /* 0x000fce0000000021 */
.L_x_448:
[----:B------:R-:W-:Y:S05]  /*11a40*/  BSYNC.RECONVERGENT B1 ;  /* 0x0000000000017941 */ /* 0x000fea0003800200 */
.L_x_446:
        /* <DEDUP_REMOVED lines=9> */
[----:B------:R-:W-:Y:S02]  /*11ae0*/  LOP3.LUT R7, R25, R6, R7, 0x96, !PT ;  /* 0x0000000619077212 */ /* 0x000fe400078e9607 */
[----:B------:R-:W-:Y:S02]  /*11af0*/  SHF.L.U32 R6, R29, 0x1, RZ ;  /* 0x000000011d067819 */ /* 0x000fe400000006ff */
[----:B------:R-:W-:-:S03]  /*11b00*/  LOP3.LUT R32, R7, R2, RZ, 0x3c, !PT ;  /* 0x0000000207207212 */ /* 0x000fc600078e3cff */
[----:B------:R-:W-:Y:S02]  /*11b10*/  @!P0 FADD R37, R37, 1 ;  /* 0x3f80000025258421 */ /* 0x000fe40000000000 */
[----:B------:R-:W-:Y:S02]  /*11b20*/  IMAD.SHL.U32 R2, R32, 0x10, RZ ;  /* 0x0000001020027824 */ /* 0x000fe400078e00ff */
[----:B------:R-:W-:-:S03]  /*11b30*/  IMAD.MOV.U32 R30, RZ, RZ, R37 ;  /* 0x000000ffff1e7224 */ /* 0x000fc600078e0025 */
        /* <DEDUP_REMOVED lines=17> */
.L_x_450:
[----:B------:R-:W-:Y:S01]  /*11c50*/  FMUL.FTZ R33, R24, R7 ;  /* 0x0000000718217220 */ /* 0x000fe20000410000 */
[----:B------:R-:W-:-:S03]  /*11c60*/  FMUL.FTZ R7, R7, 0.5 ;  /* 0x3f00000007077820 */ /* 0x000fc60000410000 */
[----:B------:R-:W-:-:S04]  /*11c70*/  FFMA R2, -R33, R33, R24 ;  /* 0x0000002121027223 */ /* 0x000fc80000000118 */
[----:B------:R-:W-:-:S07]  /*11c80*/  FFMA R33, R2, R7, R33 ;  /* 0x0000000702217223 */ /* 0x000fce0000000021 */
.L_x_451:
[----:B------:R-:W-:Y:S05]  /*11c90*/  BSYNC.RECONVERGENT B1 ;  /* 0x0000000000017941 */ /* 0x000fea0003800200 */
.L_x_449:
        /* <DEDUP_REMOVED lines=33> */
.L_x_453:
[----:B------:R-:W-:Y:S01]  /*11eb0*/  FMUL.FTZ R33, R2, R29 ;  /* 0x0000001d02217220 */ /* 0x000fe20000410000 */
[----:B------:R-:W-:-:S03]  /*11ec0*/  FMUL.FTZ R24, R29, 0.5 ;  /* 0x3f0000001d187820 */ /* 0x000fc60000410000 */
[----:B------:R-:W-:-:S04]  /*11ed0*/  FFMA R2, -R33, R33, R2 ;  /* 0x0000002121027223 */ /* 0x000fc80000000102 */
[----:B------:R-:W-:-:S07]  /*11ee0*/  FFMA R33, R2, R24, R33 ;  /* 0x0000001802217223 */ /* 0x000fce0000000021 */
.L_x_454:
[----:B------:R-:W-:Y:S05]  /*11ef0*/  BSYNC.RECONVERGENT B1 ;  /* 0x0000000000017941 */ /* 0x000fea0003800200 */
.L_x_452:
[----:B------:R-:W-:-:S13]  /*11f00*/  FSETP.GTU.AND P0, PT, R33, 1, PT ;  /* 0x3f8000002100780b */ /* 0x000fda0003f0c000 */
[----:B------:R-:W-:-:S04]  /*11f10*/  @!P0 FADD R30, R30, 1 ;  /* 0x3f8000001e1e8421 */ /* 0x000fc80000000000 */
[----:B------:R-:W-:Y:S01]  /*11f20*/  IMAD.MOV.U32 R37, RZ, RZ, R30 ;  /* 0x000000ffff257224 */ /* 0x000fe200078e001e */
[----:B------:R-:W-:Y:S06]  /*11f30*/  @P1 BRA `(.L_x_455) ;  /* 0xfffffff400981947 */ /* 0x000fec000383ffff */
.L_x_442:
[----:B------:R-:W-:Y:S05]  /*11f40*/  @!P2 BRA `(.L_x_456) ;  /* 0x0000000400c4a947 */ /* 0x000fea0003800000 */
        /* <DEDUP_REMOVED lines=8> */
[----:B------:R-:W-:Y:S01]  /*11fd0*/  LOP3.LUT R25, R7, R24, R25, 0x96, !PT ;  /* 0x0000001807197212 */ /* 0x000fe200078e9619 */
[----:B------:R-:W-:-:S03]  /*11fe0*/  IMAD.SHL.U32 R24, R27, 0x2, RZ ;  /* 0x000000021b187824 */ /* 0x000fc600078e00ff */
[----:B------:R-:W-:-:S05]  /*11ff0*/  LOP3.LUT R25, R25, R2, RZ, 0x3c, !PT ;  /* 0x0000000219197212 */ /* 0x000fca00078e3cff */
        /* <DEDUP_REMOVED lines=19> */
.L_x_458:
[----:B------:R-:W-:Y:S01]  /*12130*/  FMUL.FTZ R33, R2, R29 ;  /* 0x0000001d02217220 */ /* 0x000fe20000410000 */
[----:B------:R-:W-:-:S03]  /*12140*/  FMUL.FTZ R24, R29, 0.5 ;  /* 0x3f0000001d187820 */ /* 0x000fc60000410000 */
[----:B------:R-:W-:-:S04]  /*12150*/  FFMA R2, -R33, R33, R2 ;  /* 0x0000002121027223 */ /* 0x000fc80000000102 */
[----:B------:R-:W-:-:S07]  /*12160*/  FFMA R33, R2, R24, R33 ;  /* 0x0000001802217223 */ /* 0x000fce0000000021 */
.L_x_459:
[----:B------:R-:W-:Y:S05]  /*12170*/  BSYNC.RECONVERGENT B1 ;  /* 0x0000000000017941 */ /* 0x000fea0003800200 */
.L_x_457:
        /* <DEDUP_REMOVED lines=13> */
[----:B------:R-:W-:-:S04]  /*12250*/  LOP3.LUT R29, R2, R29, RZ, 0x3c, !PT ;  /* 0x0000001d021d7212 */ /* 0x000fc800078e3cff */
        /* <DEDUP_REMOVED lines=19> */
.L_x_461:
[----:B------:R-:W-:Y:S01]  /*12390*/  FMUL.FTZ R33, R24, R29 ;  /* 0x0000001d18217220 */ /* 0x000fe20000410000 */
[----:B------:R-:W-:-:S03]  /*123a0*/  FMUL.FTZ R6, R29, 0.5 ;  /* 0x3f0000001d067820 */ /* 0x000fc60000410000 */
[----:B------:R-:W-:-:S04]  /*123b0*/  FFMA R2, -R33, R33, R24 ;  /* 0x0000002121027223 */ /* 0x000fc80000000118 */
[----:B------:R-:W-:-:S07]  /*123c0*/  FFMA R33, R2, R6, R33 ;  /* 0x0000000602217223 */ /* 0x000fce0000000021 */
.L_x_462:
[----:B------:R-:W-:Y:S05]  /*123d0*/  BSYNC.RECONVERGENT B1 ;  /* 0x0000000000017941 */ /* 0x000fea0003800200 */
.L_x_460:
        /* <DEDUP_REMOVED lines=33> */
.L_x_464:
[----:B------:R-:W-:Y:S01]  /*125f0*/  FMUL.FTZ R33, R24, R7 ;  /* 0x0000000718217220 */ /* 0x000fe20000410000 */
[----:B------:R-:W-:-:S03]  /*12600*/  FMUL.FTZ R6, R7, 0.5 ;  /* 0x3f00000007067820 */ /* 0x000fc60000410000 */
[----:B------:R-:W-:-:S04]  /*12610*/  FFMA R2, -R33, R33, R24 ;  /* 0x0000002121027223 */ /* 0x000fc80000000118 */
[----:B------:R-:W-:-:S07]  /*12620*/  FFMA R33, R2, R6, R33 ;  /* 0x0000000602217223 */ /* 0x000fce0000000021 */
.L_x_465:
[----:B------:R-:W-:Y:S05]  /*12630*/  BSYNC.RECONVERGENT B1 ;  /* 0x0000000000017941 */ /* 0x000fea0003800200 */
.L_x_463:
[----:B------:R-:W-:-:S13]  /*12640*/  FSETP.GTU.AND P0, PT, R33, 1, PT ;  /* 0x3f8000002100780b */ /* 0x000fda0003f0c000 */
[----:B------:R-:W-:-:S07]  /*12650*/  @!P0 FADD R37, R37, 1 ;  /* 0x3f80000025258421 */ /* 0x000fce0000000000 */
.L_x_456:
[----:B------:R-:W-:Y:S02]  /*12660*/  VIADD R2, R23, 0xe00 ;  /* 0x00000e0017027836 */ /* 0x000fe40000000000 */
        /* <DEDUP_REMOVED lines=17> */
.L_x_479:
[----:B------:R-:W-:Y:S01]  /*12780*/  SHF.R.U32.HI R2, RZ, 0x2, R25 ;  /* 0x00000002ff027819 */ /* 0x000fe20000011619 */
[----:B------:R-:W-:Y:S01]  /*12790*/  BSSY.RECONVERGENT B1, `(.L_x_467) ;  /* 0x0000024000017945 */ /* 0x000fe20003800200 */
[----:B------:R-:W-:Y:S02]  /*127a0*/  SHF.L.U32 R24, R37, 0x4, RZ ;  /* 0x0000000425187819 */ /* 0x000fe400000006ff */
[----:B------:R-:W-:Y:S02]  /*127b0*/  LOP3.LUT R2, R2, R25, RZ, 0x3c, !PT ;  /* 0x0000001902027212 */ /* 0x000fe400078e3cff */
[----:B------:R-:W-:Y:S02]  /*127c0*/  SHF.R.U32.HI R29, RZ, 0x2, R32 ;  /* 0x00000002ff1d7819 */ /* 0x000fe40000011620 */
[----:B------:R-:W-:Y:S01]  /*127d0*/  IADD3 R27, PT, PT, R27, 0x4, RZ ;  /* 0x000000041b1b7810 */ /* 0x000fe20007ffe0ff */
[----:B------:R-:W-:Y:S01]  /*127e0*/  IMAD.SHL.U32 R25, R2, 0x2, RZ ;  /* 0x0000000202197824 */ /* 0x000fe200078e00ff */
[----:B------:R-:W-:Y:S01]  /*127f0*/  LOP3.LUT R29, R29, R32, RZ, 0x3c, !PT ;  /* 0x000000201d1d7212 */ /* 0x000fe200078e3cff */
[----:B------:R-:W-:Y:S01]  /*12800*/  IMAD.MOV.U32 R32, RZ, RZ, R38 ;  /* 0x000000ffff207224 */ /* 0x000fe200078e0026 */
[----:B------:R-:W-:-:S02]  /*12810*/  ISETP.NE.AND P1, PT, R27, R28, PT ;  /* 0x0000001c1b00720c */ /* 0x000fc40003f25270 */
[----:B------:R-:W-:Y:S01]  /*12820*/  LOP3.LUT R25, R37, R24, R25, 0x96, !PT ;  /* 0x0000001825197212 */ /* 0x000fe200078e9619 */
[----:B------:R-:W-:-:S03]  /*12830*/  IMAD.SHL.U32 R24, R29, 0x2, RZ ;  /* 0x000000021d187824 */ /* 0x000fc600078e00ff */
[----:B------:R-:W-:Y:S01]  /*12840*/  LOP3.LUT R30, R25, R2, RZ, 0x3c, !PT ;  /* 0x00000002191e7212 */ /* 0x000fe200078e3cff */
[----:B------:R-:W-:-:S04]  /*12850*/  IMAD.MOV.U32 R25, RZ, RZ, 0x2f800000 ;  /* 0x2f800000ff197424 */ /* 0x000fc800078e00ff */
[----:B------:R-:W-:-:S05]  /*12860*/  IMAD.SHL.U32 R2, R30, 0x10, RZ ;  /* 0x000000101e027824 */ /* 0x000fca00078e00ff */
        /* <DEDUP_REMOVED lines=18> */
.L_x_468:
[----:B------:R-:W-:Y:S01]  /*12990*/  FMUL.FTZ R33, R2, R25 ;  /* 0x0000001902217220 */ /* 0x000fe20000410000 */
[----:B------:R-:W-:-:S03]  /*129a0*/  FMUL.FTZ R24, R25, 0.5 ;  /* 0x3f00000019187820 */ /* 0x000fc60000410000 */
[----:B------:R-:W-:-:S04]  /*129b0*/  FFMA R2, -R33, R33, R2 ;  /* 0x0000002121027223 */ /* 0x000fc80000000102 */
[----:B------:R-:W-:-:S07]  /*129c0*/  FFMA R33, R2, R24, R33 ;  /* 0x0000001802217223 */ /* 0x000fce0000000021 */
.L_x_469:
[----:B------:R-:W-:Y:S05]  /*129d0*/  BSYNC.RECONVERGENT B1 ;  /* 0x0000000000017941 */ /* 0x000fea0003800200 */
.L_x_467:
        /* <DEDUP_REMOVED lines=9> */
[----:B------:R-:W-:-:S03]  /*12a70*/  IMAD.SHL.U32 R6, R29, 0x2, RZ ;  /* 0x000000021d067824 */ /* 0x000fc600078e00ff */
[----:B------:R-:W-:-:S05]  /*12a80*/  LOP3.LUT R36, R2, R25, RZ, 0x3c, !PT ;  /* 0x0000001902247212 */ /* 0x000fca00078e3cff */
[----:B------:R-:W-:Y:S02]  /*12a90*/  IMAD.SHL.U32 R2, R36, 0x10, RZ ;  /* 0x0000001024027824 */ /* 0x000fe400078e00ff */
[----:B------:R-:W-:-:S03]  /*12aa0*/  @!P0 FADD R32, R32, 1 ;  /* 0x3f80000020208421 */ /* 0x000fc60000000000 */
[----:B------:R-:W-:Y:S01]  /*12ab0*/  LOP3.LUT R25, R29, R6, R2, 0x96, !PT ;  /* 0x000000061d197212 */ /* 0x000fe200078e9602 */
[----:B------:R-:W-:Y:S01]  /*12ac0*/  IMAD.MOV.U32 R29, RZ, RZ, 0x2f800000 ;  /* 0x2f800000ff1d7424 */ /* 0x000fe200078e00ff */
[C---:B------:R-:W-:Y:S02]  /*12ad0*/  IADD3 R2, PT, PT, R26.reuse, 0x10974f, R36 ;  /* 0x0010974f1a027810 */ /* 0x040fe40007ffe024 */
[----:B------:R-:W-:Y:S02]  /*12ae0*/  LOP3.LUT R25, R25, R36, RZ, 0x3c, !PT ;  /* 0x0000002419197212 */ /* 0x000fe400078e3cff */
[----:B------:R-:W-:Y:S02]  /*12af0*/  I2FP.F32.U32 R2, R2 ;  /* 0x0000000200027245 */ /* 0x000fe40000201000 */
[----:B------:R-:W-:Y:S02]  /*12b00*/  IADD3 R6, PT, PT, R26, 0x161f14, R25 ;  /* 0x00161f141a067810 */ /* 0x000fe40007ffe019 */
[----:B------:R-:W-:Y:S01]  /*12b10*/  MOV R38, R32 ;  /* 0x0000002000267202 */ /* 0x000fe20000000f00 */
        /* <DEDUP_REMOVED lines=12> */
.L_x_471:
[----:B------:R-:W-:Y:S01]  /*12be0*/  FMUL.FTZ R33, R24, R29 ;  /* 0x0000001d18217220 */ /* 0x000fe20000410000 */
[----:B------:R-:W-:-:S03]  /*12bf0*/  FMUL.FTZ R6, R29, 0.5 ;  /* 0x3f0000001d067820 */ /* 0x000fc60000410000 */
[----:B------:R-:W-:-:S04]  /*12c00*/  FFMA R2, -R33, R33, R24 ;  /* 0x0000002121027223 */ /* 0x000fc80000000118 */
[----:B------:R-:W-:-:S07]  /*12c10*/  FFMA R33, R2, R6, R33 ;  /* 0x0000000602217223 */ /* 0x000fce0000000021 */
.L_x_472:
[----:B------:R-:W-:Y:S05]  /*12c20*/  BSYNC.RECONVERGENT B1 ;  /* 0x0000000000017941 */ /* 0x000fea0003800200 */
.L_x_470:
        /* <DEDUP_REMOVED lines=10> */
[----:B------:R-:W-:Y:S01]  /*12cd0*/  LOP3.LUT R32, R29, R2, RZ, 0x3c, !PT ;  /* 0x000000021d207212 */ /* 0x000fe200078e3cff */
[----:B------:R-:W-:Y:S02]  /*12ce0*/  HFMA2 R29, -RZ, RZ, 0.1171875, 0 ;  /* 0x2f800000ff1d7431 */ /* 0x000fe400000001ff */
        /* <DEDUP_REMOVED lines=21> */
.L_x_474:
[----:B------:R-:W-:Y:S01]  /*12e40*/  FMUL.FTZ R33, R2, R29 ;  /* 0x0000001d02217220 */ /* 0x000fe20000410000 */
[----:B------:R-:W-:-:S03]  /*12e50*/  FMUL.FTZ R24, R29, 0.5 ;  /* 0x3f0000001d187820 */ /* 0x000fc60000410000 */
[----:B------:R-:W-:-:S04]  /*12e60*/  FFMA R2, -R33, R33, R2 ;  /* 0x0000002121027223 */ /* 0x000fc80000000102 */
[----:B------:R-:W-:-:S07]  /*12e70*/  FFMA R33, R2, R24, R33 ;  /* 0x0000001802217223 */ /* 0x000fce0000000021 */
.L_x_475:
[----:B------:R-:W-:Y:S05]  /*12e80*/  BSYNC.RECONVERGENT B1 ;  /* 0x0000000000017941 */ /* 0x000fea0003800200 */
.L_x_473:
[----:B------:R-:W-:Y:S01]  /*12e90*/  SHF.R.U32.HI R2, RZ, 0x2, R31 ;  /* 0x00000002ff027819 */ /* 0x000fe2000001161f */
[----:B------:R-:W-:Y:S01]  /*12ea0*/  IMAD.SHL.U32 R29, R6, 0x10, RZ ;  /* 0x00000010061d7824 */ /* 0x000fe200078e00ff */
[----:B------:R-:W-:Y:S01]  /*12eb0*/  FSETP.GTU.AND P0, PT, R33, 1, PT ;  /* 0x3f8000002100780b */ /* 0x000fe20003f0c000 */
[----:B------:R-:W-:Y:S01]  /*12ec0*/  BSSY.RECONVERGENT B1, `(.L_x_476) ;  /* 0x0000022000017945 */ /* 0x000fe20003800200 */
[----:B------:R-:W-:Y:S02]  /*12ed0*/  LOP3.LUT R2, R2, R31, RZ, 0x3c, !PT ;  /* 0x0000001f02027212 */ /* 0x000fe400078e3cff */
[----:B------:R-:W-:Y:S02]  /*12ee0*/  SHF.R.U32.HI R31, RZ, 0x2, R36 ;  /* 0x00000002ff1f7819 */ /* 0x000fe40000011624 */
[----:B------:R-:W-:Y:S02]  /*12ef0*/  SHF.L.U32 R24, R2, 0x1, RZ ;  /* 0x0000000102187819 */ /* 0x000fe400000006ff */
[----:B------:R-:W-:-:S02]  /*12f00*/  LOP3.LUT R31, R31, R36, RZ, 0x3c, !PT ;  /* 0x000000241f1f7212 */ /* 0x000fc400078e3cff */
[----:B------:R-:W-:-:S03]  /*12f10*/  LOP3.LUT R29, R6, R29, R24, 0x96, !PT ;  /* 0x0000001d061d7212 */ /* 0x000fc600078e9618 */
[----:B------:R-:W-:Y:S01]  /*12f20*/  IMAD.SHL.U32 R24, R31, 0x2, RZ ;  /* 0x000000021f187824 */ /* 0x000fe200078e00ff */
[----:B------:R-:W-:Y:S01]  /*12f30*/  LOP3.LUT R36, R29, R2, RZ, 0x3c, !PT ;  /* 0x000000021d247212 */ /* 0x000fe200078e3cff */
[----:B------:R-:W-:Y:S01]  /*12f40*/  @!P0 FADD R30, R30, 1 ;  /* 0x3f8000001e1e8421 */ /* 0x000fe20000000000 */
[----:B------:R-:W-:-:S03]  /*12f50*/  MOV R29, 0x2f800000 ;  /* 0x2f800000001d7802 */ /* 0x000fc60000000f00 */
[----:B------:R-:W-:-:S05]  /*12f60*/  IMAD.SHL.U32 R2, R36, 0x10, RZ ;  /* 0x0000001024027824 */ /* 0x000fca00078e00ff */
        /* <DEDUP_REMOVED lines=19> */
.L_x_477:
[----:B------:R-:W-:Y:S01]  /*130a0*/  FMUL.FTZ R33, R2, R29 ;  /* 0x0000001d02217220 */ /* 0x000fe20000410000 */
[----:B------:R-:W-:-:S03]  /*130b0*/  FMUL.FTZ R24, R29, 0.5 ;  /* 0x3f0000001d187820 */ /* 0x000fc60000410000 */
[----:B------:R-:W-:-:S04]  /*130c0*/  FFMA R2, -R33, R33, R2 ;  /* 0x0000002121027223 */ /* 0x000fc80000000102 */
[----:B------:R-:W-:-:S07]  /*130d0*/  FFMA R33, R2, R24, R33 ;  /* 0x0000001802217223 */ /* 0x000fce0000000021 */
.L_x_478:
[----:B------:R-:W-:Y:S05]  /*130e0*/  BSYNC.RECONVERGENT B1 ;  /* 0x0000000000017941 */ /* 0x000fea0003800200 */
.L_x_476:
[----:B------:R-:W-:-:S13]  /*130f0*/  FSETP.GTU.AND P0, PT, R33, 1, PT ;  /* 0x3f8000002100780b */ /* 0x000fda0003f0c000 */
[----:B------:R-:W-:-:S04]  /*13100*/  @!P0 FADD R30, R30, 1 ;  /* 0x3f8000001e1e8421 */ /* 0x000fc80000000000 */
[----:B------:R-:W-:Y:S01]  /*13110*/  IMAD.MOV.U32 R38, RZ, RZ, R30 ;  /* 0x000000ffff267224 */ /* 0x000fe200078e001e */
[----:B------:R-:W-:Y:S06]  /*13120*/  @P1 BRA `(.L_x_479) ;  /* 0xfffffff400941947 */ /* 0x000fec000383ffff */
.L_x_466:
        /* <DEDUP_REMOVED lines=31> */
.L_x_482:
[----:B------:R-:W-:Y:S01]  /*13320*/  FMUL.FTZ R33, R2, R29 ;  /* 0x0000001d02217220 */ /* 0x000fe20000410000 */
[----:B------:R-:W-:-:S03]  /*13330*/  FMUL.FTZ R24, R29, 0.5 ;  /* 0x3f0000001d187820 */ /* 0x000fc60000410000 */
[----:B------:R-:W-:-:S04]  /*13340*/  FFMA R2, -R33, R33, R2 ;  /* 0x0000002121027223 */ /* 0x000fc80000000102 */
[----:B------:R-:W-:-:S07]  /*13350*/  FFMA R33, R2, R24, R33 ;  /* 0x0000001802217223 */ /* 0x000fce0000000021 */
.L_x_483:
[----:B------:R-:W-:Y:S05]  /*13360*/  BSYNC.RECONVERGENT B1 ;  /* 0x0000000000017941 */ /* 0x000fea0003800200 */
.L_x_481:
        /* <DEDUP_REMOVED lines=13> */
[----:B------:R-:W-:-:S05]  /*13440*/  LOP3.LUT R29, R2, R29, RZ, 0x3c, !PT ;  /* 0x0000001d021d7212 */ /* 0x000fca00078e3cff */
        /* <DEDUP_REMOVED lines=19> */
.L_x_485:
[----:B------:R-:W-:Y:S01]  /*13580*/  FMUL.FTZ R33, R24, R29 ;  /* 0x0000001d18217220 */ /* 0x000fe20000410000 */
[----:B------:R-:W-:-:S03]  /*13590*/  FMUL.FTZ R6, R29, 0.5 ;  /* 0x3f0000001d067820 */ /* 0x000fc60000410000 */
[----:B------:R-:W-:-:S04]  /*135a0*/  FFMA R2, -R33, R33, R24 ;  /* 0x0000002121027223 */ /* 0x000fc80000000118 */
[----:B------:R-:W-:-:S07]  /*135b0*/  FFMA R33, R2, R6, R33 ;  /* 0x0000000602217223 */ /* 0x000fce0000000021 */
.L_x_486:
[----:B------:R-:W-:Y:S05]  /*135c0*/  BSYNC.RECONVERGENT B1 ;  /* 0x0000000000017941 */ /* 0x000fea0003800200 */
.L_x_484:
        /* <DEDUP_REMOVED lines=33> */
.L_x_488:
[----:B------:R-:W-:Y:S01]  /*137e0*/  FMUL.FTZ R33, R24, R25 ;  /* 0x0000001918217220 */ /* 0x000fe20000410000 */
[----:B------:R-:W-:-:S03]  /*137f0*/  FMUL.FTZ R6, R25, 0.5 ;  /* 0x3f00000019067820 */ /* 0x000fc60000410000 */
[----:B------:R-:W-:-:S04]  /*13800*/  FFMA R2, -R33, R33, R24 ;  /* 0x0000002121027223 */ /* 0x000fc80000000118 */
[----:B------:R-:W-:-:S07]  /*13810*/  FFMA R33, R2, R6, R33 ;  /* 0x0000000602217223 */ /* 0x000fce0000000021 */
.L_x_489:
[----:B------:R-:W-:Y:S05]  /*13820*/  BSYNC.RECONVERGENT B1 ;  /* 0x0000000000017941 */ /* 0x000fea0003800200 */
.L_x_487:
[----:B------:R-:W-:-:S13]  /*13830*/  FSETP.GTU.AND P0, PT, R33, 1, PT ;  /* 0x3f8000002100780b */ /* 0x000fda0003f0c000 */
[----:B------:R-:W-:-:S07]  /*13840*/  @!P0 FADD R38, R38, 1 ;  /* 0x3f80000026268421 */ /* 0x000fce0000000000 */
.L_x_480:
[----:B------:R-:W-:Y:S02]  /*13850*/  VIADD R23, R23, 0xf00 ;  /* 0x00000f0017177836 */ /* 0x000fe40000000000 */
[----:B------:R-:W-:Y:S01]  /*13860*/  FMUL R6, R38, 4 ;  /* 0x4080000026067820 */ /* 0x000fe20000400000 */
[----:B------:R-:W-:Y:S02]  /*13870*/  IMAD.MOV.U32 R36, RZ, RZ, -0x23270784 ;  /* 0xdcd8f87cff247424 */ /* 0x000fe400078e00ff */
[----:B------:R-:W-:Y:S01]  /*13880*/  IMAD.MOV.U32 R38, RZ, RZ, RZ ;  /* 0x000000ffff267224 */ /* 0x000fe200078e00ff */
[----:B------:R-:W-:-:S05]  /*13890*/  LOP3.LUT R23, R23, 0xaad26b49, RZ, 0x3c, !PT ;  /* 0xaad26b4917177812 */ /* 0x000fca00078e3cff */
[----:B------:R-:W-:Y:S01]  /*138a0*/  IMAD R26, R23, 0x4182bed5, RZ ;  /* 0x4182bed5171a7824 */ /* 0x000fe200078e02ff */
[----:B------:R-:W-:-:S03]  /*138b0*/  MOV R23, 0xf8a42704 ;  /* 0xf8a4270400177802 */ /* 0x000fc60000000f00 */
[C---:B------:R-:W-:Y:S01]  /*138c0*/  VIADD R37, R26.reuse, 0x583f19 ;  /* 0x00583f191a257836 */ /* 0x040fe20000000000 */
[C---:B------:R-:W-:Y:S01]  /*138d0*/  LOP3.LUT R32, R26.reuse, 0x159a55e5, RZ, 0x3c, !PT ;  /* 0x159a55e51a207812 */ /* 0x040fe200078e3cff */
[C---:B------:R-:W-:Y:S02]  /*138e0*/  VIADD R25, R26.reuse, 0x75bcd15 ;  /* 0x075bcd151a197836 */ /* 0x040fe40000000000 */
[----:B------:R-:W-:Y:S01]  /*138f0*/  VIADD R26, R26, 0xd9f6dc18 ;  /* 0xd9f6dc181a1a7836 */ /* 0x000fe20000000000 */
[----:B------:R-:W-:Y:S06]  /*13900*/  BRA.U !UP0, `(.L_x_490) ;  /* 0x0000000908847547 */ /* 0x000fec000b800000 */
[----:B------:R-:W0:Y:S01]  /*13910*/  LDC R28, c[0x0][0x3e4] ;  /* 0x0000f900ff1c7b82 */ /* 0x000e220000000800 */
[----:B------:R-:W-:Y:S02]  /*13920*/  HFMA2 R27, -RZ, RZ, 0, 0 ;  /* 0x00000000ff1b7431 */ /* 0x000fe400000001ff */
[----:B------:R-:W-:Y:S02]  /*13930*/  IMAD.MOV.U32 R36, RZ, RZ, -0x23270784 ;  /* 0xdcd8f87cff247424 */ /* 0x000fe400078e00ff */
[----:B------:R-:W-:Y:S02]  /*13940*/  IMAD.MOV.U32 R23, RZ, RZ, -0x75bd8fc ;  /* 0xf8a42704ff177424 */ /* 0x000fe400078e00ff */
[----:B------:R-:W-:Y:S01]  /*13950*/  IMAD.MOV.U32 R38, RZ, RZ, RZ ;  /* 0x000000ffff267224 */ /* 0x000fe200078e00ff */
[----:B0-----:R-:W-:-:S07]  /*13960*/  LOP3.LUT R28, R28, 0x7ffffffc, RZ, 0xc0, !PT ;  /* 0x7ffffffc1c1c7812 */ /* 0x001fce00078ec0ff */
.L_x_503:
        /* <DEDUP_REMOVED lines=8> */
[----:B------:R-:W-:Y:S02]  /*139f0*/  SHF.L.U32 R25, R2, 0x1, RZ ;  /* 0x0000000102197819 */ /* 0x000fe400000006ff */
        /* <DEDUP_REMOVED lines=24> */
.L_x_492:
[----:B------:R-:W-:Y:S01]  /*13b80*/  FMUL.FTZ R33, R2, R25 ;  /* 0x0000001902217220 */ /* 0x000fe20000410000 */
[----:B------:R-:W-:-:S03]  /*13b90*/  FMUL.FTZ R24, R25, 0.5 ;  /* 0x3f00000019187820 */ /* 0x000fc60000410000 */
[----:B------:R-:W-:-:S04]  /*13ba0*/  FFMA R2, -R33, R33, R2 ;  /* 0x0000002121027223 */ /* 0x000fc80000000102 */
[----:B------:R-:W-:-:S07]  /*13bb0*/  FFMA R33, R2, R24, R33 ;  /* 0x0000001802217223 */ /* 0x000fce0000000021 */
.L_x_493:
[----:B------:R-:W-:Y:S05]  /*13bc0*/  BSYNC.RECONVERGENT B1 ;  /* 0x0000000000017941 */ /* 0x000fea0003800200 */
.L_x_491:
        /* <DEDUP_REMOVED lines=32> */
.L_x_495:
[----:B------:R-:W-:Y:S01]  /*13dd0*/  FMUL.FTZ R33, R24, R23 ;  /* 0x0000001718217220 */ /* 0x000fe20000410000 */
[----:B------:R-:W-:-:S03]  /*13de0*/  FMUL.FTZ R23, R23, 0.5 ;  /* 0x3f00000017177820 */ /* 0x000fc60000410000 */
[----:B------:R-:W-:-:S04]  /*13df0*/  FFMA R2, -R33, R33, R24 ;  /* 0x0000002121027223 */ /* 0x000fc80000000118 */
[----:B------:R-:W-:-:S07]  /*13e00*/  FFMA R33, R2, R23, R33 ;  /* 0x0000001702217223 */ /* 0x000fce0000000021 */
.L_x_496:
[----:B------:R-:W-:Y:S05]  /*13e10*/  BSYNC.RECONVERGENT B1 ;  /* 0x0000000000017941 */ /* 0x000fea0003800200 */
.L_x_494:
        /* <DEDUP_REMOVED lines=12> */
[----:B------:R-:W-:Y:S02]  /*13ee0*/  IMAD.SHL.U32 R2, R32, 0x10, RZ ;  /* 0x0000001020027824 */ /* 0x000fe400078e00ff */
[----:B------:R-:W-:-:S03]  /*13ef0*/  IMAD.MOV.U32 R30, RZ, RZ, R38 ;  /* 0x000000ffff1e7224 */ /* 0x000fc600078e0026 */
[----:B------:R-:W-:Y:S01]  /*13f00*/  LOP3.LUT R23, R29, R23, R2, 0x96, !PT ;  /* 0x000000171d177212 */ /* 0x000fe200078e9602 */
[----:B------:R-:W-:Y:S01]  /*13f10*/  IMAD.MOV.U32 R29, RZ, RZ, 0x2f800000 ;  /* 0x2f800000ff1d7424 */ /* 0x000fe200078e00ff */
        /* <DEDUP_REMOVED lines=17> */
.L_x_498:
[----:B------:R-:W-:Y:S01]  /*14030*/  FMUL.FTZ R33, R2, R29 ;  /* 0x0000001d02217220 */ /* 0x000fe20000410000 */
[----:B------:R-:W-:-:S03]  /*14040*/  FMUL.FTZ R24, R29, 0.5 ;  /* 0x3f0000001d187820 */ /* 0x000fc60000410000 */
[----:B------:R-:W-:-:S04]  /*14050*/  FFMA R2, -R33, R33, R2 ;  /* 0x0000002121027223 */ /* 0x000fc80000000102 */
[----:B------:R-:W-:-:S07]  /*14060*/  FFMA R33, R2, R24, R33 ;  /* 0x0000001802217223 */ /* 0x000fce0000000021 */
.L_x_499:
[----:B------:R-:W-:Y:S05]  /*14070*/  BSYNC.RECONVERGENT B1 ;  /* 0x0000000000017941 */ /* 0x000fea0003800200 */
.L_x_497:
[----:B------:R-:W-:Y:S01]  /*14080*/  SHF.R.U32.HI R2, RZ, 0x2, R31 ;  /* 0x00000002ff027819 */ /* 0x000fe2000001161f */
[----:B------:R-:W-:Y:S01]  /*14090*/  IMAD.SHL.U32 R24, R23, 0x10, RZ ;  /* 0x0000001017187824 */ /* 0x000fe200078e00ff */
[----:B------:R-:W-:Y:S01]  /*140a0*/  FSETP.GTU.AND P0, PT, R33, 1, PT ;  /* 0x3f8000002100780b */ /* 0x000fe20003f0c000 */
[----:B------:R-:W-:Y:S01]  /*140b0*/  BSSY.RECONVERGENT B1, `(.L_x_500) ;  /* 0x0000022000017945 */ /* 0x000fe20003800200 */
[----:B------:R-:W-:Y:S02]  /*140c0*/  LOP3.LUT R2, R2, R31, RZ, 0x3c, !PT ;  /* 0x0000001f02027212 */ /* 0x000fe400078e3cff */
[----:B------:R-:W-:-:S03]  /*140d0*/  SHF.R.U32.HI R31, RZ, 0x2, R36 ;  /* 0x00000002ff1f7819 */ /* 0x000fc60000011624 */
[----:B------:R-:W-:Y:S01]  /*140e0*/  IMAD.SHL.U32 R29, R2, 0x2, RZ ;  /* 0x00000002021d7824 */ /* 0x000fe200078e00ff */
[----:B------:R-:W-:-:S04]  /*140f0*/  LOP3.LUT R31, R31, R36, RZ, 0x3c, !PT ;  /* 0x000000241f1f7212 */ /* 0x000fc800078e3cff */
[----:B------:R-:W-:Y:S01]  /*14100*/  LOP3.LUT R29, R23, R24, R29, 0x96, !PT ;  /* 0x00000018171d7212 */ /* 0x000fe200078e961d */
[----:B------:R-:W-:Y:S01]  /*14110*/  @!P0 FADD R30, R30, 1 ;  /* 0x3f8000001e1e8421 */ /* 0x000fe20000000000 */
[----:B------:R-:W-:Y:S02]  /*14120*/  SHF.L.U32 R24, R31, 0x1, RZ ;  /* 0x000000011f187819 */ /* 0x000fe400000006ff */
[----:B------:R-:W-:Y:S01]  /*14130*/  LOP3.LUT R36, R29, R2, RZ, 0x3c, !PT ;  /* 0x000000021d247212 */ /* 0x000fe200078e3cff */
[----:B------:R-:W-:-:S04]  /*14140*/  IMAD.MOV.U32 R29, RZ, RZ, 0x2f800000 ;  /* 0x2f800000ff1d7424 */ /* 0x000fc800078e00ff */
        /* <DEDUP_REMOVED lines=20> */
.L_x_501:
[----:B------:R-:W-:Y:S01]  /*14290*/  FMUL.FTZ R33, R2, R29 ;  /* 0x0000001d02217220 */ /* 0x000fe20000410000 */
[----:B------:R-:W-:-:S03]  /*142a0*/  FMUL.FTZ R24, R29, 0.5 ;  /* 0x3f0000001d187820 */ /* 0x000fc60000410000 */
[----:B------:R-:W-:-:S04]  /*142b0*/  FFMA R2, -R33, R33, R2 ;  /* 0x0000002121027223 */ /* 0x000fc80000000102 */
[----:B------:R-:W-:-:S07]  /*142c0*/  FFMA R33, R2, R24, R33 ;  /* 0x0000001802217223 */ /* 0x000fce0000000021 */
.L_x_502:
[----:B------:R-:W-:Y:S05]  /*142d0*/  BSYNC.RECONVERGENT B1 ;  /* 0x0000000000017941 */ /* 0x000fea0003800200 */
.L_x_500:
[----:B------:R-:W-:-:S13]  /*142e0*/  FSETP.GTU.AND P0, PT, R33, 1, PT ;  /* 0x3f8000002100780b */ /* 0x000fda0003f0c000 */
[----:B------:R-:W-:-:S04]  /*142f0*/  @!P0 FADD R30, R30, 1 ;  /* 0x3f8000001e1e8421 */ /* 0x000fc80000000000 */
[----:B------:R-:W-:Y:S01]  /*14300*/  IMAD.MOV.U32 R38, RZ, RZ, R30 ;  /* 0x000000ffff267224 */ /* 0x000fe200078e001e */
[----:B------:R-:W-:Y:S06]  /*14310*/  @P1 BRA `(.L_x_503) ;  /* 0xfffffff400941947 */ /* 0x000fec000383ffff */
.L_x_490:
        /* <DEDUP_REMOVED lines=10> */
[----:B------:R-:W-:Y:S02]  /*143c0*/  LOP3.LUT R25, R37, R24, R25, 0x96, !PT ;  /* 0x0000001825197212 */ /* 0x000fe400078e9619 */
[----:B------:R-:W-:Y:S02]  /*143d0*/  SHF.L.U32 R24, R27, 0x1, RZ ;  /* 0x000000011b187819 */ /* 0x000fe400000006ff */
        /* <DEDUP_REMOVED lines=20> */
.L_x_506:
[----:B------:R-:W-:Y:S01]  /*14520*/  FMUL.FTZ R33, R2, R29 ;  /* 0x0000001d02217220 */ /* 0x000fe20000410000 */
[----:B------:R-:W-:-:S03]  /*14530*/  FMUL.FTZ R24, R29, 0.5 ;  /* 0x3f0000001d187820 */ /* 0x000fc60000410000 */
[----:B------:R-:W-:-:S04]  /*14540*/  FFMA R2, -R33, R33, R2 ;  /* 0x0000002121027223 */ /* 0x000fc80000000102 */
[----:B------:R-:W-:-:S07]  /*14550*/  FFMA R33, R2, R24, R33 ;  /* 0x0000001802217223 */ /* 0x000fce0000000021 */
.L_x_507:
[----:B------:R-:W-:Y:S05]  /*14560*/  BSYNC.RECONVERGENT B1 ;  /* 0x0000000000017941 */ /* 0x000fea0003800200 */
.L_x_505:
        /* <DEDUP_REMOVED lines=31> */
[----:B------:R-:W-:Y:S01]  /*14760*/  IMAD.MOV.U32 R24, RZ, RZ, R2 ;  /* 0x000000ffff187224 */ /* 0x000fe200078e0002 */
[----:B------:R-:W-:-:S07]  /*14770*/  MOV R2, 0x14790 ;  /* 0x0001479000027802 */ /* 0x000fce0000000f00 */
[----:B------:R-:W-:Y:S05]  /*14780*/  CALL.REL.NOINC `($__internal_0_$__cuda_sm20_sqrt_rn_f32_slowpath) ;  /* 0x0000015c00a07944 */ /* 0x000fea0003c00000 */
[----:B------:R-:W-:Y:S05]  /*14790*/  BSYNC.RECONVERGENT B2 ;  /* 0x0000000000027941 */ /* 0x000fea0003800200 */
.L_x_510:
[----:B------:R-:W-:Y:S05]  /*147a0*/  BRA `(.L_x_511) ;  /* 0x0000000000107947 */ /* 0x000fea0003800000 */
.L_x_509:
[----:B------:R-:W-:Y:S01]  /*147b0*/  FMUL.FTZ R33, R2, R27 ;  /* 0x0000001b02217220 */ /* 0x000fe20000410000 */
[----:B------:R-:W-:-:S03]  /*147c0*/  FMUL.FTZ R24, R27, 0.5 ;  /* 0x3f0000001b187820 */ /* 0x000fc60000410000 */
[----:B------:R-:W-:-:S04]  /*147d0*/  FFMA R2, -R33, R33, R2 ;  /* 0x0000002121027223 */ /* 0x000fc80000000102 */
[----:B------:R-:W-:-:S07]  /*147e0*/  FFMA R33, R2, R24, R33 ;  /* 0x0000001802217223 */ /* 0x000fce0000000021 */
.L_x_511:
[----:B------:R-:W-:Y:S05]  /*147f0*/  BSYNC.RECONVERGENT B1 ;  /* 0x0000000000017941 */ /* 0x000fea0003800200 */
.L_x_508:
        /* <DEDUP_REMOVED lines=33> */
.L_x_513:
[----:B------:R-:W-:Y:S01]  /*14a10*/  FMUL.FTZ R33, R24, R23 ;  /* 0x0000001718217220 */ /* 0x000fe20000410000 */
[----:B------:R-:W-:-:S03]  /*14a20*/  FMUL.FTZ R23, R23, 0.5 ;  /* 0x3f00000017177820 */ /* 0x000fc60000410000 */
[----:B------:R-:W-:-:S04]  /*14a30*/  FFMA R2, -R33, R33, R24 ;  /* 0x0000002121027223 */ /* 0x000fc80000000118 */
[----:B------:R-:W-:-:S07]  /*14a40*/  FFMA R33, R2, R23, R33 ;  /* 0x0000001702217223 */ /* 0x000fce0000000021 */
.L_x_514:
[----:B------:R-:W-:Y:S05]  /*14a50*/  BSYNC.RECONVERGENT B1 ;  /* 0x0000000000017941 */ /* 0x000fea0003800200 */
.L_x_512:
[----:B------:R-:W-:-:S13]  /*14a60*/  FSETP.GTU.AND P0, PT, R33, 1, PT ;  /* 0x3f8000002100780b */ /* 0x000fda0003f0c000 */
[----:B------:R-:W-:-:S07]  /*14a70*/  @!P0 FADD R38, R38, 1 ;  /* 0x3f80000026268421 */ /* 0x000fce0000000000 */
.L_x_504:
        /* <DEDUP_REMOVED lines=13> */
.L_x_516:
[----:B------:R-:W-:Y:S05]  /*14b50*/  BSYNC.RECONVERGENT B1 ;  /* 0x0000000000017941 */ /* 0x000fea0003800200 */
.L_x_515:
[----:B------:R-:W0:Y:S01]  /*14b60*/  MUFU.RCP R25, R0 ;  /* 0x0000000000197308 */ /* 0x000e220000001000 */
[----:B------:R-:W-:Y:S01]  /*14b70*/  BSSY.RECONVERGENT B1, `(.L_x_517) ;  /* 0x000000d000017945 */ /* 0x000fe20003800200 */
[----:B------:R-:W-:-:S06]  /*14b80*/  IMAD.MOV.U32 R23, RZ, RZ, R2 ;  /* 0x000000ffff177224 */ /* 0x000fcc00078e0002 */
[----:B------:R-:W1:Y:S01]  /*14b90*/  FCHK P0, R20, R0 ;  /* 0x0000000014007302 */ /* 0x000e620000000000 */
[----:B0-----:R-:W-:-:S04]  /*14ba0*/  FFMA R24, -R0, R25, 1 ;  /* 0x3f80000000187423 */ /* 0x001fc80000000119 */
[----:B------:R-:W-:-:S04]  /*14bb0*/  FFMA R25, R25, R24, R25 ;  /* 0x0000001819197223 */ /* 0x000fc80000000019 */
[----:B------:R-:W-:-:S04]  /*14bc0*/  FFMA R27, R25, R20, RZ ;  /* 0x00000014191b7223 */ /* 0x000fc800000000ff */
[----:B------:R-:W-:-:S04]  /*14bd0*/  FFMA R24, -R0, R27, R20 ;  /* 0x0000001b00187223 */ /* 0x000fc80000000114 */
[----:B------:R-:W-:Y:S01]  /*14be0*/  FFMA R24, R25, R24, R27 ;  /* 0x0000001819187223 */ /* 0x000fe2000000001b */
[----:B-1----:R-:W-:Y:S06]  /*14bf0*/  @!P0 BRA `(.L_x_518) ;  /* 0x0000000000108947 */ /* 0x002fec0003800000 */
[----:B------:R-:W-:Y:S02]  /*14c00*/  MOV R2, R20 ;  /* 0x0000001400027202 */ /* 0x000fe40000000f00 */
[----:B------:R-:W-:-:S07]  /*14c10*/  MOV R33, 0x14c30 ;  /* 0x00014c3000217802 */ /* 0x000fce0000000f00 */
[----:B------:R-:W-:Y:S05]  /*14c20*/  CALL.REL.NOINC `($__internal_1_$__cuda_sm3x_div_rn_noftz_f32_slowpath) ;  /* 0x0000015800d07944 */ /* 0x000fea0003c00000 */
[----:B------:R-:W-:-:S07]  /*14c30*/  IMAD.MOV.U32 R24, RZ, RZ, R2 ;  /* 0x000000ffff187224 */ /* 0x000fce00078e0002 */
.L_x_518:
[----:B------:R-:W-:Y:S05]  /*14c40*/  BSYNC.RECONVERGENT B1 ;  /* 0x0000000000017941 */ /* 0x000fea0003800200 */
.L_x_517:
        /* <DEDUP_REMOVED lines=13> */
.L_x_520:
[----:B------:R-:W-:Y:S05]  /*14d20*/  BSYNC.RECONVERGENT B1 ;  /* 0x0000000000017941 */ /* 0x000fea0003800200 */
.L_x_519:
        /* <DEDUP_REMOVED lines=14> */
.L_x_522:
[----:B------:R-:W-:Y:S05]  /*14e10*/  BSYNC.RECONVERGENT B1 ;  /* 0x0000000000017941 */ /* 0x000fea0003800200 */
.L_x_521:
        /* <DEDUP_REMOVED lines=13> */
.L_x_524:
[----:B------:R-:W-:Y:S05]  /*14ef0*/  BSYNC.RECONVERGENT B1 ;  /* 0x0000000000017941 */ /* 0x000fea0003800200 */
.L_x_523:
        /* <DEDUP_REMOVED lines=14> */
.L_x_526:
[----:B------:R-:W-:Y:S05]  /*14fe0*/  BSYNC.RECONVERGENT B1 ;  /* 0x0000000000017941 */ /* 0x000fea0003800200 */
.L_x_525:
        /* <DEDUP_REMOVED lines=13> */
.L_x_528:
[----:B------:R-:W-:Y:S05]  /*150c0*/  BSYNC.RECONVERGENT B1 ;  /* 0x0000000000017941 */ /* 0x000fea0003800200 */
.L_x_527:
        /* <DEDUP_REMOVED lines=14> */
.L_x_530:
[----:B------:R-:W-:Y:S05]  /*151b0*/  BSYNC.RECONVERGENT B1 ;  /* 0x0000000000017941 */ /* 0x000fea0003800200 */
.L_x_529:
        /* <DEDUP_REMOVED lines=13> */
.L_x_532:
[----:B------:R-:W-:Y:S05]  /*15290*/  BSYNC.RECONVERGENT B1 ;  /* 0x0000000000017941 */ /* 0x000fea0003800200 */
.L_x_531:
        /* <DEDUP_REMOVED lines=14> */
.L_x_534:
[----:B------:R-:W-:Y:S05]  /*15380*/  BSYNC.RECONVERGENT B1 ;  /* 0x0000000000017941 */ /* 0x000fea0003800200 */
.L_x_533:
        /* <DEDUP_REMOVED lines=13> */
.L_x_536:
[----:B------:R-:W-:Y:S05]  /*15460*/  BSYNC.RECONVERGENT B1 ;  /* 0x0000000000017941 */ /* 0x000fea0003800200 */
.L_x_535:
        /* <DEDUP_REMOVED lines=14> */
.L_x_538:
[----:B------:R-:W-:Y:S05]  /*15550*/  BSYNC.RECONVERGENT B1 ;  /* 0x0000000000017941 */ /* 0x000fea0003800200 */
.L_x_537:
        /* <DEDUP_REMOVED lines=13> */
.L_x_540:
[----:B------:R-:W-:Y:S05]  /*15630*/  BSYNC.RECONVERGENT B1 ;  /* 0x0000000000017941 */ /* 0x000fea0003800200 */
.L_x_539:
        /* <DEDUP_REMOVED lines=14> */
.L_x_542:
[----:B------:R-:W-:Y:S05]  /*15720*/  BSYNC.RECONVERGENT B1 ;  /* 0x0000000000017941 */ /* 0x000fea0003800200 */
.L_x_541:
        /* <DEDUP_REMOVED lines=13> */
.L_x_544:
[----:B------:R-:W-:Y:S05]  /*15800*/  BSYNC.RECONVERGENT B1 ;  /* 0x0000000000017941 */ /* 0x000fea0003800200 */
.L_x_543:
        /* <DEDUP_REMOVED lines=13> */
.L_x_546:
[----:B------:R-:W-:Y:S05]  /*158e0*/  BSYNC.RECONVERGENT B1 ;  /* 0x0000000000017941 */ /* 0x000fea0003800200 */
.L_x_545:
[----:B------:R-:W-:Y:S05]  /*158f0*/  BRA `(.L_x_547) ;  /* 0x0000000000687947 */ /* 0x000fea0003800000 */
.L_x_124:
[----:B------:R-:W0:Y:S08]  /*15900*/  MUFU.RCP R7, R0 ;  /* 0x0000000000077308 */ /* 0x000e300000001000 */
[----:B------:R-:W2:Y:S01]  /*15910*/  FCHK P0, RZ, R0 ;  /* 0x00000000ff007302 */ /* 0x000ea20000000000 */
[----:B0-----:R-:W-:-:S04]  /*15920*/  FFMA R2, -R0, R7, 1 ;  /* 0x3f80000000027423 */ /* 0x001fc80000000107 */
[----:B------:R-:W-:-:S04]  /*15930*/  FFMA R2, R7, R2, R7 ;  /* 0x0000000207027223 */ /* 0x000fc80000000007 */
[----:B------:R-:W-:-:S04]  /*15940*/  FFMA R7, RZ, R2, RZ ;  /* 0x00000002ff077223 */ /* 0x000fc800000000ff */
[----:B------:R-:W-:-:S04]  /*15950*/  FFMA R6, -R0, R7, RZ ;  /* 0x0000000700067223 */ /* 0x000fc800000001ff */
[----:B------:R-:W-:Y:S01]  /*15960*/  FFMA R2, R2, R6, R7 ;  /* 0x0000000602027223 */ /* 0x000fe20000000007 */
[----:B--2---:R-:W-:Y:S06]  /*15970*/  @!P0 BRA `(.L_x_548) ;  /* 0x00000000000c8947 */ /* 0x004fec0003800000 */
[----:B------:R-:W-:Y:S01]  /*15980*/  IMAD.MOV.U32 R2, RZ, RZ, RZ ;  /* 0x000000ffff027224 */ /* 0x000fe200078e00ff */
[----:B------:R-:W-:-:S07]  /*15990*/  MOV R33, 0x159b0 ;  /* 0x000159b000217802 */ /* 0x000fce0000000f00 */
[----:B-1----:R-:W-:Y:S05]  /*159a0*/  CALL.REL.NOINC `($__internal_1_$__cuda_sm3x_div_rn_noftz_f32_slowpath) ;  /* 0x0000014c00707944 */ /* 0x002fea0003c00000 */
.L_x_548:
[--C-:B------:R-:W-:Y:S01]  /*159b0*/  IMAD.MOV.U32 R23, RZ, RZ, R2.reuse ;  /* 0x000000ffff177224 */ /* 0x100fe200078e0002 */
[-C--:B------:R-:W-:Y:S01]  /*159c0*/  MOV R9, R2.reuse ;  /* 0x0000000200097202 */ /* 0x080fe20000000f00 */
[--C-:B------:R-:W-:Y:S01]  /*159d0*/  IMAD.MOV.U32 R7, RZ, RZ, R2.reuse ;  /* 0x000000ffff077224 */ /* 0x100fe200078e0002 */
[-C--:B------:R-:W-:Y:S01]  /*159e0*/  MOV R14, R2.reuse ;  /* 0x00000002000e7202 */ /* 0x080fe20000000f00 */
[--C-:B------:R-:W-:Y:S01]  /*159f0*/  IMAD.MOV.U32 R8, RZ, RZ, R2.reuse ;  /* 0x000000ffff087224 */ /* 0x100fe200078e0002 */
[----:B------:R-:W-:Y:S01]  /*15a00*/  MOV R19, R2 ;  /* 0x0000000200137202 */ /* 0x000fe20000000f00 */
[--C-:B------:R-:W-:Y:S02]  /*15a10*/  IMAD.MOV.U32 R10, RZ, RZ, R2.reuse ;  /* 0x000000ffff0a7224 */ /* 0x100fe400078e0002 */
[--C-:B------:R-:W-:Y:S02]  /*15a20*/  IMAD.MOV.U32 R11, RZ, RZ, R2.reuse ;  /* 0x000000ffff0b7224 */ /* 0x100fe400078e0002 */
[----:B------:R-:W-:-:S02]  /*15a30*/  IMAD.MOV.U32 R12, RZ, RZ, R2 ;  /* 0x000000ffff0c7224 */ /* 0x000fc400078e0002 */
[--C-:B------:R-:W-:Y:S02]  /*15a40*/  IMAD.MOV.U32 R13, RZ, RZ, R2.reuse ;  /* 0x000000ffff0d7224 */ /* 0x100fe400078e0002 */
[--C-:B------:R-:W-:Y:S02]  /*15a50*/  IMAD.MOV.U32 R15, RZ, RZ, R2.reuse ;  /* 0x000000ffff0f7224 */ /* 0x100fe400078e0002 */
[--C-:B------:R-:W-:Y:S02]  /*15a60*/  IMAD.MOV.U32 R16, RZ, RZ, R2.reuse ;  /* 0x000000ffff107224 */ /* 0x100fe400078e0002 */
[--C-:B------:R-:W-:Y:S02]  /*15a70*/  IMAD.MOV.U32 R17, RZ, RZ, R2.reuse ;  /* 0x000000ffff117224 */ /* 0x100fe400078e0002 */
[--C-:B------:R-:W-:Y:S02]  /*15a80*/  IMAD.MOV.U32 R18, RZ, RZ, R2.reuse ;  /* 0x000000ffff127224 */ /* 0x100fe400078e0002 */
[----:B------:R-:W-:-:S07]  /*15a90*/  IMAD.MOV.U32 R20, RZ, RZ, R2 ;  /* 0x000000ffff147224 */ /* 0x000fce00078e0002 */
.L_x_547:
[----:B------:R-:W-:Y:S01]  /*15aa0*/  ISETP.GE.U32.AND P0, PT, R22, UR5, PT ;  /* 0x0000000516007c0c */ /* 0x000fe2000bf06070 */
[----:B------:R-:W-:Y:S01]  /*15ab0*/  FADD R19, R19, R20 ;  /* 0x0000001413137221 */ /* 0x000fe20000000000 */
[----:B------:R-:W-:Y:S01]  /*15ac0*/  FADD R18, R17, R18 ;  /* 0x0000001211127221 */ /* 0x000fe20000000000 */
[----:B------:R-:W-:Y:S01]  /*15ad0*/  FADD R15, R15, R16 ;  /* 0x000000100f0f7221 */ /* 0x000fe20000000000 */
[----:B------:R-:W-:Y:S01]  /*15ae0*/  ISETP.GE.U32.AND.EX P0, PT, R21, UR7, PT, P0 ;  /* 0x0000000715007c0c */ /* 0x000fe2000bf06100 */
[----:B------:R-:W-:Y:S01]  /*15af0*/  FADD R14, R13, R14 ;  /* 0x0000000e0d0e7221 */ /* 0x000fe20000000000 */
[----:B------:R-:W-:Y:S01]  /*15b00*/  FADD R11, R11, R12 ;  /* 0x0000000c0b0b7221 */ /* 0x000fe20000000000 */
[----:B------:R-:W-:Y:S01]  /*15b10*/  FADD R10, R9, R10 ;  /* 0x0000000a090a7221 */ /* 0x000fe20000000000 */
[----:B------:R-:W-:Y:S01]  /*15b20*/  FADD R7, R7, R8 ;  /* 0x0000000807077221 */ /* 0x000fe20000000000 */
[----:B------:R-:W-:Y:S01]  /*15b30*/  FADD R2, R2, R23 ;  /* 0x0000001702027221 */ /* 0x000fe20000000000 */
[----:B------:R-:W-:Y:S01]  /*15b40*/  FADD R18, R19, R18 ;  /* 0x0000001213127221 */ /* 0x000fe20000000000 */
[----:B------:R-:W-:Y:S01]  /*15b50*/  FADD R15, R15, R14 ;  /* 0x0000000e0f0f7221 */ /* 0x000fe20000000000 */
[----:B------:R-:W-:Y:S01]  /*15b60*/  FADD R10, R11, R10 ;  /* 0x0000000a0b0a7221 */ /* 0x000fe20000000000 */
[----:B------:R-:W-:-:S02]  /*15b70*/  FADD R7, R7, R2 ;  /* 0x0000000207077221 */ /* 0x000fc40000000000 */
[----:B------:R-:W-:Y:S02]  /*15b80*/  FADD R15, R18, R15 ;  /* 0x0000000f120f7221 */ /* 0x000fe40000000000 */
[----:B------:R-:W-:-:S04]  /*15b90*/  FADD R10, R10, R7 ;  /* 0x000000070a0a7221 */ /* 0x000fc80000000000 */
[----:B------:R-:W-:Y:S01]  /*15ba0*/  FADD R6, R15, R10 ;  /* 0x0000000a0f067221 */ /* 0x000fe20000000000 */
[----:B------:R-:W-:Y:S06]  /*15bb0*/  @!P0 BRA `(.L_x_549) ;  /* 0x0000014400d08947 */ /* 0x000fec0003800000 */
        /* <DEDUP_REMOVED lines=11> */
[----:B------:R-:W-:-:S07]  /*15c70*/  IMAD.MOV.U32 R7, RZ, RZ, R2 ;  /* 0x000000ffff077224 */ /* 0x000fce00078e0002 */
.L_x_550:
[----:B------:R-:W0:Y:S01]  /*15c80*/  LDC.64 R24, c[0x0][0x3b8] ;  /* 0x0000ee00ff187b82 */ /* 0x000e220000000a00 */
[----:B------:R-:W-:Y:S01]  /*15c90*/  IADD3 R8, P0, PT, R4, UR5, RZ ;  /* 0x0000000504087c10 */ /* 0x000fe2000ff1e0ff */
[----:B------:R-:W-:-:S04]  /*15ca0*/  HFMA2 R12, -RZ, RZ, 0, 0 ;  /* 0x00000000ff0c7431 */ /* 0x000fc800000001ff */
[----:B------:R-:W-:Y:S02]  /*15cb0*/  IMAD.X R10, RZ, RZ, UR7, P0 ;  /* 0x00000007ff0a7e24 */ /* 0x000fe400080e06ff */
[----:B------:R-:W2:Y:S01]  /*15cc0*/  LDC R15, c[0x0][0x3e4] ;  /* 0x0000f900ff0f7b82 */ /* 0x000ea20000000800 */
[----:B0-----:R-:W-:-:S04]  /*15cd0*/  IADD3 R9, P1, PT, R24, -0x1000, RZ ;  /* 0xfffff00018097810 */ /* 0x001fc80007f3e0ff */
[----:B------:R-:W-:Y:S02]  /*15ce0*/  ISETP.GT.U32.AND P0, PT, R8, R9, PT ;  /* 0x000000090800720c */ /* 0x000fe40003f04070 */
[----:B------:R-:W-:Y:S02]  /*15cf0*/  IADD3.X R11, PT, PT, R25, -0x1, RZ, P1, !PT ;  /* 0xffffffff190b7810 */ /* 0x000fe40000ffe4ff */
[C---:B--2---:R-:W-:Y:S02]  /*15d00*/  LOP3.LUT R13, R15.reuse, 0x3, RZ, 0xc0, !PT ;  /* 0x000000030f0d7812 */ /* 0x044fe400078ec0ff */
[----:B------:R-:W-:Y:S02]  /*15d10*/  ISETP.GT.U32.AND.EX P0, PT, R10, R11, PT, P0 ;  /* 0x0000000b0a00720c */ /* 0x000fe40003f04100 */
[C---:B------:R-:W-:Y:S01]  /*15d20*/  LOP3.LUT R14, R15.reuse, 0x7ffffffc, RZ, 0xc0, !PT ;  /* 0x7ffffffc0f0e7812 */ /* 0x040fe200078ec0ff */
[----:B------:R-:W-:-:S10]  /*15d30*/  VIADD R15, R15, 0xffffffff ;  /* 0xffffffff0f0f7836 */ /* 0x000fd40000000000 */
[----:B------:R-:W-:Y:S05]  /*15d40*/  @P0 BRA `(.L_x_551) ;  /* 0x0000012c00740947 */ /* 0x000fea0003800000 */
.L_x_968:
[----:B------:R-:W0:Y:S01]  /*15d50*/  LDC R2, c[0x0][0x3e4] ;  /* 0x0000f900ff027b82 */ /* 0x000e220000000800 */
        /* <DEDUP_REMOVED lines=14> */
[--C-:B------:R-:W-:Y:S01]  /*15e40*/  IMAD.MOV.U32 R33, RZ, RZ, R7.reuse ;  /* 0x000000ffff217224 */ /* 0x100fe200078e0007 */
[----:B0-----:R-:W-:Y:S01]  /*15e50*/  ISETP.GE.AND P0, PT, R2, 0x1, PT ;  /* 0x000000010200780c */ /* 0x001fe20003f06270 */
[----:B------:R-:W-:-:S12]  /*15e60*/  IMAD.MOV.U32 R29, RZ, RZ, R7 ;  /* 0x000000ffff1d7224 */ /* 0x000fd800078e0007 */
[----:B------:R-:W-:Y:S05]  /*15e70*/  @!P0 BRA `(.L_x_552) ;  /* 0x0000012800b88947 */ /* 0x000fea0003800000 */
[----:B------:R-:W1:Y:S01]  /*15e80*/  LDC R38, c[0x0][0x380] ;  /* 0x0000e000ff267b82 */ /* 0x000e620000000800 */
[----:B------:R-:W-:Y:S01]  /*15e90*/  ISETP.GE.U32.AND P0, PT, R15, 0x3, PT ;  /* 0x000000030f00780c */ /* 0x000fe20003f06070 */
[----:B------:R-:W-:Y:S01]  /*15ea0*/  IMAD.MOV.U32 R19, RZ, RZ, -0x75bd8fc ;  /* 0xf8a42704ff137424 */ /* 0x000fe200078e00ff */
[----:B------:R-:W-:Y:S01]  /*15eb0*/  MOV R18, RZ ;  /* 0x000000ff00127202 */ /* 0x000fe20000000f00 */
[----:B------:R-:W-:Y:S01]  /*15ec0*/  IMAD.MOV.U32 R21, RZ, RZ, -0x23270784 ;  /* 0xdcd8f87cff157424 */ /* 0x000fe200078e00ff */
[----:B-1----:R-:W-:-:S04]  /*15ed0*/  IADD3 R38, PT, PT, R8, R38, R5 ;  /* 0x0000002608267210 */ /* 0x002fc80007ffe005 */
[----:B------:R-:W-:-:S05]  /*15ee0*/  LOP3.LUT R2, R38, 0xaad26b49, RZ, 0x3c, !PT ;  /* 0xaad26b4926027812 */ /* 0x000fca00078e3cff */
[----:B------:R-:W-:-:S04]  /*15ef0*/  IMAD R2, R2, 0x4182bed5, RZ ;  /* 0x4182bed502027824 */ /* 0x000fc800078e02ff */
[C---:B------:R-:W-:Y:S01]  /*15f00*/  VIADD R17, R2.reuse, 0x583f19 ;  /* 0x00583f1902117836 */ /* 0x040fe20000000000 */
[C---:B------:R-:W-:Y:S01]  /*15f10*/  LOP3.LUT R27, R2.reuse, 0x159a55e5, RZ, 0x3c, !PT ;  /* 0x159a55e5021b7812 */ /* 0x040fe200078e3cff */
[C---:B------:R-:W-:Y:S02]  /*15f20*/  VIADD R23, R2.reuse, 0x75bcd15 ;  /* 0x075bcd1502177836 */ /* 0x040fe40000000000 */
[----:B------:R-:W-:Y:S01]  /*15f30*/  VIADD R16, R2, 0xd9f6dc18 ;  /* 0xd9f6dc1802107836 */ /* 0x000fe20000000000 */
[----:B------:R-:W-:Y:S06]  /*15f40*/  @!P0 BRA `(.L_x_553) ;  /* 0x0000000800608947 */ /* 0x000fec0003800000 */
[----:B------:R-:W-:Y:S02]  /*15f50*/  HFMA2 R19, -RZ, RZ, -38016, 0.02740478515625 ;  /* 0xf8a42704ff137431 */ /* 0x000fe400000001ff */
[----:B------:R-:W-:Y:S02]  /*15f60*/  IMAD.MOV.U32 R25, RZ, RZ, RZ ;  /* 0x000000ffff197224 */ /* 0x000fe400078e00ff */
[----:B------:R-:W-:Y:S02]  /*15f70*/  IMAD.MOV.U32 R21, RZ, RZ, -0x23270784 ;  /* 0xdcd8f87cff157424 */ /* 0x000fe400078e00ff */
[----:B------:R-:W-:-:S07]  /*15f80*/  IMAD.MOV.U32 R18, RZ, RZ, RZ ;  /* 0x000000ffff127224 */ /* 0x000fce00078e00ff */
.L_x_566:
[----:B------:R-:W-:Y:S01]  /*15f90*/  SHF.R.U32.HI R2, RZ, 0x2, R23 ;  /* 0x00000002ff027819 */ /* 0x000fe20000011617 */
[----:B------:R-:W-:Y:S01]  /*15fa0*/  VIADD R25, R25, 0x4 ;  /* 0x0000000419197836 */ /* 0x000fe20000000000 */
[----:B------:R-:W-:Y:S01]  /*15fb0*/  SHF.R.U32.HI R22, RZ, 0x2, R27 ;  /* 0x00000002ff167819 */ /* 0x000fe2000001161b */
[----:B------:R-:W-:Y:S01]  /*15fc0*/  BSSY.RECONVERGENT B1, `(.L_x_554) ;  /* 0x0000020000017945 */ /* 0x000fe20003800200 */
[----:B------:R-:W-:Y:S01]  /*15fd0*/  LOP3.LUT R2, R2, R23, RZ, 0x3c, !PT ;  /* 0x0000001702027212 */ /* 0x000fe200078e3cff */
[----:B------:R-:W-:Y:S01]  /*15fe0*/  IMAD.SHL.U32 R23, R17, 0x10, RZ ;  /* 0x0000001011177824 */ /* 0x000fe200078e00ff */
[----:B------:R-:W-:Y:S02]  /*15ff0*/  LOP3.LUT R22, R22, R27, RZ, 0x3c, !PT ;  /* 0x0000001b16167212 */ /* 0x000fe400078e3cff */
[----:B------:R-:W-:Y:S01]  /*16000*/  ISETP.NE.AND P1, PT, R25, R14, PT ;  /* 0x0000000e1900720c */ /* 0x000fe20003f25270 */
[----:B------:R-:W-:-:S05]  /*16010*/  IMAD.SHL.U32 R20, R2, 0x2, RZ ;  /* 0x0000000202147824 */ /* 0x000fca00078e00ff */
[----:B------:R-:W-:Y:S02]  /*16020*/  LOP3.LUT R20, R2, R20, R23, 0x96, !PT ;  /* 0x0000001402147212 */ /* 0x000fe400078e9617 */
[----:B------:R-:W-:Y:S02]  /*16030*/  SHF.L.U32 R2, R22, 0x1, RZ ;  /* 0x0000000116027819 */ /* 0x000fe400000006ff */
        /* <DEDUP_REMOVED lines=20> */
.L_x_555:
[----:B------:R-:W-:Y:S01]  /*16180*/  FMUL.FTZ R33, R24, R23 ;  /* 0x0000001718217220 */ /* 0x000fe20000410000 */
[----:B------:R-:W-:-:S03]  /*16190*/  FMUL.FTZ R20, R23, 0.5 ;  /* 0x3f00000017147820 */ /* 0x000fc60000410000 */
[----:B------:R-:W-:-:S04]  /*161a0*/  FFMA R2, -R33, R33, R24 ;  /* 0x0000002121027223 */ /* 0x000fc80000000118 */
[----:B------:R-:W-:-:S07]  /*161b0*/  FFMA R33, R2, R20, R33 ;  /* 0x0000001402217223 */ /* 0x000fce0000000021 */
.L_x_556:
[----:B------:R-:W-:Y:S05]  /*161c0*/  BSYNC.RECONVERGENT B1 ;  /* 0x0000000000017941 */ /* 0x000fea0003800200 */
.L_x_554:
[----:B------:R-:W-:Y:S01]  /*161d0*/  SHF.R.U32.HI R2, RZ, 0x2, R19 ;  /* 0x00000002ff027819 */ /* 0x000fe20000011613 */
[----:B------:R-:W-:Y:S01]  /*161e0*/  BSSY.RECONVERGENT B1, `(.L_x_557) ;  /* 0x0000022000017945 */ /* 0x000fe20003800200 */
[----:B------:R-:W-:Y:S02]  /*161f0*/  SHF.R.U32.HI R22, RZ, 0x2, R21 ;  /* 0x00000002ff167819 */ /* 0x000fe40000011615 */
[----:B------:R-:W-:Y:S02]  /*16200*/  LOP3.LUT R2, R2, R19, RZ, 0x3c, !PT ;  /* 0x0000001302027212 */ /* 0x000fe400078e3cff */
[----:B------:R-:W-:Y:S02]  /*16210*/  SHF.L.U32 R19, R31, 0x4, RZ ;  /* 0x000000041f137819 */ /* 0x000fe400000006ff */
[----:B------:R-:W-:Y:S01]  /*16220*/  LOP3.LUT R22, R22, R21, RZ, 0x3c, !PT ;  /* 0x0000001516167212 */ /* 0x000fe200078e3cff */
[----:B------:R-:W-:Y:S01]  /*16230*/  IMAD.SHL.U32 R20, R2, 0x2, RZ ;  /* 0x0000000202147824 */ /* 0x000fe200078e00ff */
[----:B------:R-:W-:-:S04]  /*16240*/  FSETP.GTU.AND P0, PT, R33, 1, PT ;  /* 0x3f8000002100780b */ /* 0x000fc80003f0c000 */
[----:B------:R-:W-:Y:S01]  /*16250*/  LOP3.LUT R20, R2, R20, R19, 0x96, !PT ;  /* 0x0000001402147212 */ /* 0x000fe200078e9613 */
[----:B------:R-:W-:-:S03]  /*16260*/  IMAD.SHL.U32 R2, R22, 0x2, RZ ;  /* 0x0000000216027824 */ /* 0x000fc600078e00ff */
[----:B------:R-:W-:Y:S01]  /*16270*/  LOP3.LUT R21, R20, R31, RZ, 0x3c, !PT ;  /* 0x0000001f14157212 */ /* 0x000fe200078e3cff */
[----:B------:R-:W-:-:S04]  /*16280*/  IMAD.MOV.U32 R20, RZ, RZ, 0x2f800000 ;  /* 0x2f800000ff147424 */ /* 0x000fc800078e00ff */
        /* <DEDUP_REMOVED lines=19> */
.L_x_558:
[----:B------:R-:W-:Y:S01]  /*163c0*/  FMUL.FTZ R33, R24, R19 ;  /* 0x0000001318217220 */ /* 0x000fe20000410000 */
[----:B------:R-:W-:-:S03]  /*163d0*/  FMUL.FTZ R19, R19, 0.5 ;  /* 0x3f00000013137820 */ /* 0x000fc60000410000 */
[----:B------:R-:W-:-:S04]  /*163e0*/  FFMA R2, -R33, R33, R24 ;  /* 0x0000002121027223 */ /* 0x000fc80000000118 */
[----:B------:R-:W-:-:S07]  /*163f0*/  FFMA R33, R2, R19, R33 ;  /* 0x0000001302217223 */ /* 0x000fce0000000021 */
.L_x_559:
[----:B------:R-:W-:Y:S05]  /*16400*/  BSYNC.RECONVERGENT B1 ;  /* 0x0000000000017941 */ /* 0x000fea0003800200 */
.L_x_557:
        /* <DEDUP_REMOVED lines=14> */
[----:B------:R-:W-:Y:S02]  /*164f0*/  MOV R20, 0x2f800000 ;  /* 0x2f80000000147802 */ /* 0x000fe40000000f00 */
[----:B------:R-:W-:Y:S02]  /*16500*/  LOP3.LUT R19, R2, R27, RZ, 0x3c, !PT ;  /* 0x0000001b02137212 */ /* 0x000fe400078e3cff */
[C---:B------:R-:W-:Y:S02]  /*16510*/  IADD3 R2, PT, PT, R16.reuse, 0x1ba6d9, R27 ;  /* 0x001ba6d910027810 */ /* 0x040fe40007ffe01b */
[----:B------:R-:W-:Y:S02]  /*16520*/  IADD3 R17, PT, PT, R16, 0x212e9e, R19 ;  /* 0x00212e9e10117810 */ /* 0x000fe40007ffe013 */
[----:B------:R-:W-:-:S02]  /*16530*/  I2FP.F32.U32 R2, R2 ;  /* 0x0000000200027245 */ /* 0x000fc40000201000 */
        /* <DEDUP_REMOVED lines=12> */
.L_x_561:
[----:B------:R-:W-:Y:S01]  /*16600*/  FMUL.FTZ R33, R24, R17 ;  /* 0x0000001118217220 */ /* 0x000fe20000410000 */
[----:B------:R-:W-:-:S03]  /*16610*/  FMUL.FTZ R17, R17, 0.5 ;  /* 0x3f00000011117820 */ /* 0x000fc60000410000 */
[----:B------:R-:W-:-:S04]  /*16620*/  FFMA R2, -R33, R33, R24 ;  /* 0x0000002121027223 */ /* 0x000fc80000000118 */
[----:B------:R-:W-:-:S07]  /*16630*/  FFMA R33, R2, R17, R33 ;  /* 0x0000001102217223 */ /* 0x000fce0000000021 */
.L_x_562:
[----:B------:R-:W-:Y:S05]  /*16640*/  BSYNC.RECONVERGENT B1 ;  /* 0x0000000000017941 */ /* 0x000fea0003800200 */
.L_x_560:
        /* <DEDUP_REMOVED lines=9> */
[----:B------:R-:W-:Y:S01]  /*166e0*/  LOP3.LUT R20, R2, R20, R17, 0x96, !PT ;  /* 0x0000001402147212 */ /* 0x000fe200078e9611 */
[----:B------:R-:W-:-:S03]  /*166f0*/  IMAD.SHL.U32 R2, R22, 0x2, RZ ;  /* 0x0000000216027824 */ /* 0x000fc600078e00ff */
[----:B------:R-:W-:-:S03]  /*16700*/  LOP3.LUT R21, R20, R19, RZ, 0x3c, !PT ;  /* 0x0000001314157212 */ /* 0x000fc600078e3cff */
        /* <DEDUP_REMOVED lines=20> */
.L_x_564:
[----:B------:R-:W-:Y:S01]  /*16850*/  FMUL.FTZ R33, R24, R29 ;  /* 0x0000001d18217220 */ /* 0x000fe20000410000 */
[----:B------:R-:W-:-:S03]  /*16860*/  FMUL.FTZ R20, R29, 0.5 ;  /* 0x3f0000001d147820 */ /* 0x000fc60000410000 */
[----:B------:R-:W-:-:S04]  /*16870*/  FFMA R2, -R33, R33, R24 ;  /* 0x0000002121027223 */ /* 0x000fc80000000118 */
[----:B------:R-:W-:-:S07]  /*16880*/  FFMA R33, R2, R20, R33 ;  /* 0x0000001402217223 */ /* 0x000fce0000000021 */
.L_x_565:
[----:B------:R-:W-:Y:S05]  /*16890*/  BSYNC.RECONVERGENT B1 ;  /* 0x0000000000017941 */ /* 0x000fea0003800200 */
.L_x_563:
[----:B------:R-:W-:-:S13]  /*168a0*/  FSETP.GTU.AND P0, PT, R33, 1, PT ;  /* 0x3f8000002100780b */ /* 0x000fda0003f0c000 */
[----:B------:R-:W-:Y:S01]  /*168b0*/  @!P0 FADD R18, R18, 1 ;  /* 0x3f80000012128421 */ /* 0x000fe20000000000 */
[----:B------:R-:W-:Y:S06]  /*168c0*/  @P1 BRA `(.L_x_566) ;  /* 0xfffffff400b01947 */ /* 0x000fec000383ffff */
.L_x_553:
[----:B------:R-:W-:-:S13]  /*168d0*/  ISETP.NE.AND P0, PT, R13, RZ, PT ;  /* 0x000000ff0d00720c */ /* 0x000fda0003f05270 */
[----:B------:R-:W-:Y:S05]  /*168e0*/  @!P0 BRA `(.L_x_567) ;  /* 0x0000000400c08947 */ /* 0x000fea0003800000 */
[----:B------:R-:W-:Y:S01]  /*168f0*/  SHF.R.U32.HI R2, RZ, 0x2, R23 ;  /* 0x00000002ff027819 */ /* 0x000fe20000011617 */
[----:B------:R-:W-:Y:S01]  /*16900*/  BSSY.RECONVERGENT B1, `(.L_x_568) ;  /* 0x0000021000017945 */ /* 0x000fe20003800200 */
[----:B------:R-:W-:Y:S02]  /*16910*/  SHF.R.U32.HI R22, RZ, 0x2, R27 ;  /* 0x00000002ff167819 */ /* 0x000fe4000001161b */
[----:B------:R-:W-:Y:S02]  /*16920*/  LOP3.LUT R2, R2, R23, RZ, 0x3c, !PT ;  /* 0x0000001702027212 */ /* 0x000fe400078e3cff */
[----:B------:R-:W-:Y:S02]  /*16930*/  SHF.L.U32 R23, R17, 0x4, RZ ;  /* 0x0000000411177819 */ /* 0x000fe400000006ff */
[----:B------:R-:W-:Y:S01]  /*16940*/  LOP3.LUT R22, R22, R27, RZ, 0x3c, !PT ;  /* 0x0000001b16167212 */ /* 0x000fe200078e3cff */
[----:B------:R-:W-:Y:S01]  /*16950*/  IMAD.SHL.U32 R20, R2, 0x2, RZ ;  /* 0x0000000202147824 */ /* 0x000fe200078e00ff */
[----:B------:R-:W-:Y:S01]  /*16960*/  ISETP.NE.AND P1, PT, R13, 0x1, PT ;  /* 0x000000010d00780c */ /* 0x000fe20003f25270 */
[----:B------:R-:W-:-:S03]  /*16970*/  IMAD.MOV.U32 R27, RZ, RZ, 0x2f800000 ;  /* 0x2f800000ff1b7424 */ /* 0x000fc600078e00ff */
        /* <DEDUP_REMOVED lines=21> */
.L_x_569:
[----:B------:R-:W-:Y:S01]  /*16ad0*/  FMUL.FTZ R33, R24, R27 ;  /* 0x0000001b18217220 */ /* 0x000fe20000410000 */
[----:B------:R-:W-:-:S03]  /*16ae0*/  FMUL.FTZ R20, R27, 0.5 ;  /* 0x3f0000001b147820 */ /* 0x000fc60000410000 */
[----:B------:R-:W-:-:S04]  /*16af0*/  FFMA R2, -R33, R33, R24 ;  /* 0x0000002121027223 */ /* 0x000fc80000000118 */
[----:B------:R-:W-:-:S07]  /*16b00*/  FFMA R33, R2, R20, R33 ;  /* 0x0000001402217223 */ /* 0x000fce0000000021 */
.L_x_570:
[----:B------:R-:W-:Y:S05]  /*16b10*/  BSYNC.RECONVERGENT B1 ;  /* 0x0000000000017941 */ /* 0x000fea0003800200 */
.L_x_568:
[----:B------:R-:W-:-:S13]  /*16b20*/  FSETP.GTU.AND P0, PT, R33, 1, PT ;  /* 0x3f8000002100780b */ /* 0x000fda0003f0c000 */
[----:B------:R-:W-:Y:S01]  /*16b30*/  @!P0 FADD R18, R18, 1 ;  /* 0x3f80000012128421 */ /* 0x000fe20000000000 */
[----:B------:R-:W-:Y:S06]  /*16b40*/  @!P1 BRA `(.L_x_567) ;  /* 0x0000000400289947 */ /* 0x000fec0003800000 */
[----:B------:R-:W-:Y:S01]  /*16b50*/  SHF.R.U32.HI R2, RZ, 0x2, R19 ;  /* 0x00000002ff027819 */ /* 0x000fe20000011613 */
[----:B------:R-:W-:Y:S01]  /*16b60*/  BSSY.RECONVERGENT B1, `(.L_x_571) ;  /* 0x0000021000017945 */ /* 0x000fe20003800200 */
[----:B------:R-:W-:Y:S02]  /*16b70*/  SHF.R.U32.HI R22, RZ, 0x2, R21 ;  /* 0x00000002ff167819 */ /* 0x000fe40000011615 */
[----:B------:R-:W-:Y:S01]  /*16b80*/  LOP3.LUT R2, R2, R19, RZ, 0x3c, !PT ;  /* 0x0000001302027212 */ /* 0x000fe200078e3cff */
[----:B------:R-:W-:Y:S01]  /*16b90*/  IMAD.SHL.U32 R19, R25, 0x10, RZ ;  /* 0x0000001019137824 */ /* 0x000fe200078e00ff */
[----:B------:R-:W-:Y:S02]  /*16ba0*/  LOP3.LUT R22, R22, R21, RZ, 0x3c, !PT ;  /* 0x0000001516167212 */ /* 0x000fe400078e3cff */
[----:B------:R-:W-:Y:S01]  /*16bb0*/  ISETP.NE.AND P1, PT, R13, 0x2, PT ;  /* 0x000000020d00780c */ /* 0x000fe20003f25270 */
[----:B------:R-:W-:-:S05]  /*16bc0*/  IMAD.SHL.U32 R20, R2, 0x2, RZ ;  /* 0x0000000202147824 */ /* 0x000fca00078e00ff */
[----:B------:R-:W-:Y:S01]  /*16bd0*/  LOP3.LUT R20, R2, R20, R19, 0x96, !PT ;  /* 0x0000001402147212 */ /* 0x000fe200078e9613 */
[----:B------:R-:W-:-:S03]  /*16be0*/  IMAD.SHL.U32 R2, R22, 0x2, RZ ;  /* 0x0000000216027824 */ /* 0x000fc600078e00ff */
[----:B------:R-:W-:Y:S01]  /*16bf0*/  LOP3.LUT R25, R20, R25, RZ, 0x3c, !PT ;  /* 0x0000001914197212 */ /* 0x000fe200078e3cff */
[----:B------:R-:W-:-:S04]  /*16c00*/  HFMA2 R20, -RZ, RZ, 0.1171875, 0 ;  /* 0x2f800000ff147431 */ /* 0x000fc800000001ff */
        /* <DEDUP_REMOVED lines=18> */
.L_x_572:
[----:B------:R-:W-:Y:S01]  /*16d30*/  FMUL.FTZ R33, R24, R21 ;  /* 0x0000001518217220 */ /* 0x000fe20000410000 */
[----:B------:R-:W-:-:S03]  /*16d40*/  FMUL.FTZ R20, R21, 0.5 ;  /* 0x3f00000015147820 */ /* 0x000fc60000410000 */
[----:B------:R-:W-:-:S04]  /*16d50*/  FFMA R2, -R33, R33, R24 ;  /* 0x0000002121027223 */ /* 0x000fc80000000118 */
[----:B------:R-:W-:-:S07]  /*16d60*/  FFMA R33, R2, R20, R33 ;  /* 0x0000001402217223 */ /* 0x000fce0000000021 */
.L_x_573:
[----:B------:R-:W-:Y:S05]  /*16d70*/  BSYNC.RECONVERGENT B1 ;  /* 0x0000000000017941 */ /* 0x000fea0003800200 */
.L_x_571:
        /* <DEDUP_REMOVED lines=8> */
[----:B------:R-:W-:-:S03]  /*16e00*/  LOP3.LUT R22, R22, R23, RZ, 0x3c, !PT ;  /* 0x0000001716167212 */ /* 0x000fc600078e3cff */
[----:B------:R-:W-:-:S05]  /*16e10*/  IMAD.SHL.U32 R20, R2, 0x2, RZ ;  /* 0x0000000202147824 */ /* 0x000fca00078e00ff */
[----:B------:R-:W-:Y:S01]  /*16e20*/  LOP3.LUT R20, R2, R20, R17, 0x96, !PT ;  /* 0x0000001402147212 */ /* 0x000fe200078e9611 */
[----:B------:R-:W-:-:S03]  /*16e30*/  IMAD.SHL.U32 R2, R22, 0x2, RZ ;  /* 0x0000000216027824 */ /* 0x000fc600078e00ff */
[----:B------:R-:W-:-:S04]  /*16e40*/  LOP3.LUT R19, R20, R19, RZ, 0x3c, !PT ;  /* 0x0000001314137212 */ /* 0x000fc800078e3cff */
        /* <DEDUP_REMOVED lines=19> */
.L_x_575:
[----:B------:R-:W-:Y:S01]  /*16f80*/  FMUL.FTZ R33, R24, R17 ;  /* 0x0000001118217220 */ /* 0x000fe20000410000 */
[----:B------:R-:W-:-:S03]  /*16f90*/  FMUL.FTZ R16, R17, 0.5 ;  /* 0x3f00000011107820 */ /* 0x000fc60000410000 */
[----:B------:R-:W-:-:S04]  /*16fa0*/  FFMA R2, -R33, R33, R24 ;  /* 0x0000002121027223 */ /* 0x000fc80000000118 */
[----:B------:R-:W-:-:S07]  /*16fb0*/  FFMA R33, R2, R16, R33 ;  /* 0x0000001002217223 */ /* 0x000fce0000000021 */
.L_x_576:
[----:B------:R-:W-:Y:S05]  /*16fc0*/  BSYNC.RECONVERGENT B1 ;  /* 0x0000000000017941 */ /* 0x000fea0003800200 */
.L_x_574:
[----:B------:R-:W-:-:S13]  /*16fd0*/  FSETP.GTU.AND P0, PT, R33, 1, PT ;  /* 0x3f8000002100780b */ /* 0x000fda0003f0c000 */
[----:B------:R-:W-:-:S07]  /*16fe0*/  @!P0 FADD R18, R18, 1 ;  /* 0x3f80000012128421 */ /* 0x000fce0000000000 */
.L_x_567:
[----:B------:R-:W-:Y:S01]  /*16ff0*/  VIADD R2, R38, 0x100 ;  /* 0x0000010026027836 */ /* 0x000fe20000000000 */
[----:B------:R-:W-:Y:S01]  /*17000*/  ISETP.GE.U32.AND P3, PT, R15, 0x3, PT ;  /* 0x000000030f00780c */ /* 0x000fe20003f66070 */
        /* <DEDUP_REMOVED lines=10> */
[----:B------:R-:W-:Y:S06]  /*170b0*/  @!P3 BRA `(.L_x_577) ;  /* 0x000000080060b947 */ /* 0x000fec0003800000 */
[----:B------:R-:W-:Y:S02]  /*170c0*/  HFMA2 R21, -RZ, RZ, 0, 0 ;  /* 0x00000000ff157431 */ /* 0x000fe400000001ff */
[----:B------:R-:W-:Y:S02]  /*170d0*/  IMAD.MOV.U32 R20, RZ, RZ, -0x75bd8fc ;  /* 0xf8a42704ff147424 */ /* 0x000fe400078e00ff */
[----:B------:R-:W-:Y:S02]  /*170e0*/  IMAD.MOV.U32 R26, RZ, RZ, -0x23270784 ;  /* 0xdcd8f87cff1a7424 */ /* 0x000fe400078e00ff */
[----:B------:R-:W-:-:S07]  /*170f0*/  IMAD.MOV.U32 R19, RZ, RZ, RZ ;  /* 0x000000ffff137224 */ /* 0x000fce00078e00ff */
.L_x_590:
        /* <DEDUP_REMOVED lines=31> */
.L_x_579:
[----:B------:R-:W-:Y:S01]  /*172f0*/  FMUL.FTZ R33, R24, R23 ;  /* 0x0000001718217220 */ /* 0x000fe20000410000 */
[----:B------:R-:W-:-:S03]  /*17300*/  FMUL.FTZ R22, R23, 0.5 ;  /* 0x3f00000017167820 */ /* 0x000fc60000410000 */
[----:B------:R-:W-:-:S04]  /*17310*/  FFMA R2, -R33, R33, R24 ;  /* 0x0000002121027223 */ /* 0x000fc80000000118 */
[----:B------:R-:W-:-:S07]  /*17320*/  FFMA R33, R2, R22, R33 ;  /* 0x0000001602217223 */ /* 0x000fce0000000021 */
.L_x_580:
[----:B------:R-:W-:Y:S05]  /*17330*/  BSYNC.RECONVERGENT B1 ;  /* 0x0000000000017941 */ /* 0x000fea0003800200 */
.L_x_578:
        /* <DEDUP_REMOVED lines=10> */
[----:B------:R-:W-:Y:S02]  /*173e0*/  LOP3.LUT R26, R23, R30, RZ, 0x3c, !PT ;  /* 0x0000001e171a7212 */ /* 0x000fe400078e3cff */
[----:B------:R-:W-:Y:S01]  /*173f0*/  MOV R23, 0x2f800000 ;  /* 0x2f80000000177802 */ /* 0x000fe20000000f00 */
        /* <DEDUP_REMOVED lines=19> */
.L_x_582:
[----:B------:R-:W-:Y:S01]  /*17530*/  FMUL.FTZ R33, R24, R23 ;  /* 0x0000001718217220 */ /* 0x000fe20000410000 */
[----:B------:R-:W-:-:S03]  /*17540*/  FMUL.FTZ R20, R23, 0.5 ;  /* 0x3f00000017147820 */ /* 0x000fc60000410000 */
[----:B------:R-:W-:-:S04]  /*17550*/  FFMA R2, -R33, R33, R24 ;  /* 0x0000002121027223 */ /* 0x000fc80000000118 */
[----:B------:R-:W-:-:S07]  /*17560*/  FFMA R33, R2, R20, R33 ;  /* 0x0000001402217223 */ /* 0x000fce0000000021 */
.L_x_583:
[----:B------:R-:W-:Y:S05]  /*17570*/  BSYNC.RECONVERGENT B1 ;  /* 0x0000000000017941 */ /* 0x000fea0003800200 */
.L_x_581:
        /* <DEDUP_REMOVED lines=31> */
.L_x_585:
[----:B------:R-:W-:Y:S01]  /*17770*/  FMUL.FTZ R33, R24, R23 ;  /* 0x0000001718217220 */ /* 0x000fe20000410000 */
[----:B------:R-:W-:-:S03]  /*17780*/  FMUL.FTZ R18, R23, 0.5 ;  /* 0x3f00000017127820 */ /* 0x000fc60000410000 */
[----:B------:R-:W-:-:S04]  /*17790*/  FFMA R2, -R33, R33, R24 ;  /* 0x0000002121027223 */ /* 0x000fc80000000118 */
[----:B------:R-:W-:-:S07]  /*177a0*/  FFMA R33, R2, R18, R33 ;  /* 0x0000001202217223 */ /* 0x000fce0000000021 */
.L_x_586:
[----:B------:R-:W-:Y:S05]  /*177b0*/  BSYNC.RECONVERGENT B1 ;  /* 0x0000000000017941 */ /* 0x000fea0003800200 */
.L_x_584:
        /* <DEDUP_REMOVED lines=32> */
.L_x_588:
[----:B------:R-:W-:Y:S01]  /*179c0*/  FMUL.FTZ R33, R24, R23 ;  /* 0x0000001718217220 */ /* 0x000fe20000410000 */
[----:B------:R-:W-:-:S03]  /*179d0*/  FMUL.FTZ R23, R23, 0.5 ;  /* 0x3f00000017177820 */ /* 0x000fc60000410000 */
[----:B------:R-:W-:-:S04]  /*179e0*/  FFMA R2, -R33, R33, R24 ;  /* 0x0000002121027223 */ /* 0x000fc80000000118 */
[----:B------:R-:W-:-:S07]  /*179f0*/  FFMA R33, R2, R23, R33 ;  /* 0x0000001702217223 */ /* 0x000fce0000000021 */
.L_x_589:
[----:B------:R-:W-:Y:S05]  /*17a00*/  BSYNC.RECONVERGENT B1 ;  /* 0x0000000000017941 */ /* 0x000fea0003800200 */
.L_x_587:
[----:B------:R-:W-:-:S13]  /*17a10*/  FSETP.GTU.AND P0, PT, R33, 1, PT ;  /* 0x3f8000002100780b */ /* 0x000fda0003f0c000 */
[----:B------:R-:W-:Y:S01]  /*17a20*/  @!P0 FADD R19, R19, 1 ;  /* 0x3f80000013138421 */ /* 0x000fe20000000000 */
[----:B------:R-:W-:Y:S06]  /*17a30*/  @P1 BRA `(.L_x_590) ;  /* 0xfffffff400b01947 */ /* 0x000fec000383ffff */
.L_x_577:
        /* <DEDUP_REMOVED lines=9> */
[----:B------:R-:W-:-:S05]  /*17ad0*/  IMAD.SHL.U32 R22, R21, 0x2, RZ ;  /* 0x0000000215167824 */ /* 0x000fca00078e00ff */
[----:B------:R-:W-:-:S04]  /*17ae0*/  LOP3.LUT R21, R21, R22, R2, 0x96, !PT ;  /* 0x0000001615157212 */ /* 0x000fc800078e9602 */
[----:B------:R-:W-:Y:S01]  /*17af0*/  LOP3.LUT R22, R21, R18, RZ, 0x3c, !PT ;  /* 0x0000001215167212 */ /* 0x000fe200078e3cff */
[----:B------:R-:W-:-:S04]  /*17b00*/  IMAD.SHL.U32 R21, R23, 0x2, RZ ;  /* 0x0000000217157824 */ /* 0x000fc800078e00ff */
[----:B------:R-:W-:-:S05]  /*17b10*/  IMAD.SHL.U32 R2, R22, 0x10, RZ ;  /* 0x0000001016027824 */ /* 0x000fca00078e00ff */
[----:B------:R-:W-:Y:S01]  /*17b20*/  LOP3.LUT R21, R23, R21, R2, 0x96, !PT ;  /* 0x0000001517157212 */ /* 0x000fe200078e9602 */
[----:B------:R-:W-:Y:S01]  /*17b30*/  HFMA2 R23, -RZ, RZ, 0.1171875, 0 ;  /* 0x2f800000ff177431 */ /* 0x000fe200000001ff */
        /* <DEDUP_REMOVED lines=16> */
.L_x_593:
[----:B------:R-:W-:Y:S01]  /*17c40*/  FMUL.FTZ R33, R24, R21 ;  /* 0x0000001518217220 */ /* 0x000fe20000410000 */
[----:B------:R-:W-:-:S03]  /*17c50*/  FMUL.FTZ R21, R21, 0.5 ;  /* 0x3f00000015157820 */ /* 0x000fc60000410000 */
[----:B------:R-:W-:-:S04]  /*17c60*/  FFMA R2, -R33, R33, R24 ;  /* 0x0000002121027223 */ /* 0x000fc80000000118 */
[----:B------:R-:W-:-:S07]  /*17c70*/  FFMA R33, R2, R21, R33 ;  /* 0x0000001502217223 */ /* 0x000fce0000000021 */
.L_x_594:
[----:B------:R-:W-:Y:S05]  /*17c80*/  BSYNC.RECONVERGENT B1 ;  /* 0x0000000000017941 */ /* 0x000fea0003800200 */
.L_x_592:
        /* <DEDUP_REMOVED lines=11> */
[----:B------:R-:W-:Y:S01]  /*17d40*/  LOP3.LUT R21, R21, R20, R2, 0x96, !PT ;  /* 0x0000001415157212 */ /* 0x000fe200078e9602 */
[----:B------:R-:W-:-:S03]  /*17d50*/  IMAD.SHL.U32 R20, R23, 0x2, RZ ;  /* 0x0000000217147824 */ /* 0x000fc600078e00ff */
[----:B------:R-:W-:Y:S01]  /*17d60*/  LOP3.LUT R28, R21, R28, RZ, 0x3c, !PT ;  /* 0x0000001c151c7212 */ /* 0x000fe200078e3cff */
[----:B------:R-:W-:-:S03]  /*17d70*/  IMAD.MOV.U32 R21, RZ, RZ, 0x2f800000 ;  /* 0x2f800000ff157424 */ /* 0x000fc600078e00ff */
        /* <DEDUP_REMOVED lines=18> */
.L_x_596:
[----:B------:R-:W-:Y:S01]  /*17ea0*/  FMUL.FTZ R33, R24, R21 ;  /* 0x0000001518217220 */ /* 0x000fe20000410000 */
[----:B------:R-:W-:-:S03]  /*17eb0*/  FMUL.FTZ R21, R21, 0.5 ;  /* 0x3f00000015157820 */ /* 0x000fc60000410000 */
[----:B------:R-:W-:-:S04]  /*17ec0*/  FFMA R2, -R33, R33, R24 ;  /* 0x0000002121027223 */ /* 0x000fc80000000118 */
[----:B------:R-:W-:-:S07]  /*17ed0*/  FFMA R33, R2, R21, R33 ;  /* 0x0000001502217223 */ /* 0x000fce0000000021 */
.L_x_597:
[----:B------:R-:W-:Y:S05]  /*17ee0*/  BSYNC.RECONVERGENT B1 ;  /* 0x0000000000017941 */ /* 0x000fea0003800200 */
.L_x_595:
        /* <DEDUP_REMOVED lines=8> */
[----:B------:R-:W-:-:S03]  /*17f70*/  LOP3.LUT R23, R23, R22, RZ, 0x3c, !PT ;  /* 0x0000001617177212 */ /* 0x000fc600078e3cff */
[----:B------:R-:W-:-:S05]  /*17f80*/  IMAD.SHL.U32 R18, R21, 0x2, RZ ;  /* 0x0000000215127824 */ /* 0x000fca00078e00ff */
[----:B------:R-:W-:Y:S02]  /*17f90*/  LOP3.LUT R21, R21, R18, R2, 0x96, !PT ;  /* 0x0000001215157212 */ /* 0x000fe400078e9602 */
[----:B------:R-:W-:Y:S02]  /*17fa0*/  SHF.L.U32 R18, R23, 0x1, RZ ;  /* 0x0000000117127819 */ /* 0x000fe400000006ff */
[----:B------:R-:W-:-:S05]  /*17fb0*/  LOP3.LUT R20, R21, R20, RZ, 0x3c, !PT ;  /* 0x0000001415147212 */ /* 0x000fca00078e3cff */
[----:B------:R-:W-:-:S05]  /*17fc0*/  IMAD.SHL.U32 R2, R20, 0x10, RZ ;  /* 0x0000001014027824 */ /* 0x000fca00078e00ff */
[----:B------:R-:W-:Y:S01]  /*17fd0*/  LOP3.LUT R23, R23, R18, R2, 0x96, !PT ;  /* 0x0000001217177212 */ /* 0x000fe200078e9602 */
[----:B------:R-:W-:-:S03]  /*17fe0*/  IMAD.MOV.U32 R18, RZ, RZ, 0x2f800000 ;  /* 0x2f800000ff127424 */ /* 0x000fc600078e00ff */
        /* <DEDUP_REMOVED lines=16> */
.L_x_599:
[----:B------:R-:W-:Y:S01]  /*180f0*/  FMUL.FTZ R33, R24, R17 ;  /* 0x0000001118217220 */ /* 0x000fe20000410000 */
[----:B------:R-:W-:-:S03]  /*18100*/  FMUL.FTZ R17, R17, 0.5 ;  /* 0x3f00000011117820 */ /* 0x000fc60000410000 */
[----:B------:R-:W-:-:S04]  /*18110*/  FFMA R2, -R33, R33, R24 ;  /* 0x0000002121027223 */ /* 0x000fc80000000118 */
[----:B------:R-:W-:-:S07]  /*18120*/  FFMA R33, R2, R17, R33 ;  /* 0x0000001102217223 */ /* 0x000fce0000000021 */
.L_x_600:
[----:B------:R-:W-:Y:S05]  /*18130*/  BSYNC.RECONVERGENT B1 ;  /* 0x0000000000017941 */ /* 0x000fea0003800200 */
.L_x_598:
[----:B------:R-:W-:-:S13]  /*18140*/  FSETP.GTU.AND P0, PT, R33, 1, PT ;  /* 0x3f8000002100780b */ /* 0x000fda0003f0c000 */
[----:B------:R-:W-:-:S07]  /*18150*/  @!P0 FADD R19, R19, 1 ;  /* 0x3f80000013138421 */ /* 0x000fce0000000000 */
.L_x_591:
        /* <DEDUP_REMOVED lines=11> */
[----:B------:R-:W-:Y:S06]  /*18210*/  @!P3 BRA `(.L_x_601) ;  /* 0x000000080064b947 */ /* 0x000fec0003800000 */
[----:B------:R-:W-:Y:S02]  /*18220*/  IMAD.MOV.U32 R19, RZ, RZ, RZ ;  /* 0x000000ffff137224 */ /* 0x000fe400078e00ff */
[----:B------:R-:W-:Y:S02]  /*18230*/  IMAD.MOV.U32 R26, RZ, RZ, -0x75bd8fc ;  /* 0xf8a42704ff1a7424 */ /* 0x000fe400078e00ff */
[----:B------:R-:W-:Y:S02]  /*18240*/  IMAD.MOV.U32 R28, RZ, RZ, -0x23270784 ;  /* 0xdcd8f87cff1c7424 */ /* 0x000fe400078e00ff */
[----:B------:R-:W-:-:S07]  /*18250*/  IMAD.MOV.U32 R23, RZ, RZ, RZ ;  /* 0x000000ffff177224 */ /* 0x000fce00078e00ff */
.L_x_614:
[----:B------:R-:W-:Y:S01]  /*18260*/  SHF.R.U32.HI R25, RZ, 0x2, R20 ;  /* 0x00000002ff197819 */ /* 0x000fe20000011614 */
[----:B------:R-:W-:Y:S01]  /*18270*/  BSSY.RECONVERGENT B1, `(.L_x_602) ;  /* 0x0000022000017945 */ /* 0x000fe20003800200 */
[----:B------:R-:W-:Y:S02]  /*18280*/  SHF.L.U32 R2, R22, 0x4, RZ ;  /* 0x0000000416027819 */ /* 0x000fe400000006ff */
[----:B------:R-:W-:Y:S02]  /*18290*/  LOP3.LUT R25, R25, R20, RZ, 0x3c, !PT ;  /* 0x0000001419197212 */ /* 0x000fe400078e3cff */
[----:B------:R-:W-:Y:S02]  /*182a0*/  SHF.R.U32.HI R27, RZ, 0x2, R30 ;  /* 0x00000002ff1b7819 */ /* 0x000fe4000001161e */
[----:B------:R-:W-:Y:S01]  /*182b0*/  IADD3 R19, PT, PT, R19, 0x4, RZ ;  /* 0x0000000413137810 */ /* 0x000fe20007ffe0ff */
[----:B------:R-:W-:Y:S01]  /*182c0*/  IMAD.SHL.U32 R18, R25, 0x2, RZ ;  /* 0x0000000219127824 */ /* 0x000fe200078e00ff */
[----:B------:R-:W-:-:S02]  /*182d0*/  LOP3.LUT R27, R27, R30, RZ, 0x3c, !PT ;  /* 0x0000001e1b1b7212 */ /* 0x000fc400078e3cff */
[----:B------:R-:W-:Y:S02]  /*182e0*/  ISETP.NE.AND P1, PT, R19, R14, PT ;  /* 0x0000000e1300720c */ /* 0x000fe40003f25270 */
        /* <DEDUP_REMOVED lines=22> */
.L_x_603:
[----:B------:R-:W-:Y:S01]  /*18450*/  FMUL.FTZ R33, R24, R25 ;  /* 0x0000001918217220 */ /* 0x000fe20000410000 */
[----:B------:R-:W-:-:S03]  /*18460*/  FMUL.FTZ R20, R25, 0.5 ;  /* 0x3f00000019147820 */ /* 0x000fc60000410000 */
[----:B------:R-:W-:-:S04]  /*18470*/  FFMA R2, -R33, R33, R24 ;  /* 0x0000002121027223 */ /* 0x000fc80000000118 */
[----:B------:R-:W-:-:S07]  /*18480*/  FFMA R33, R2, R20, R33 ;  /* 0x0000001402217223 */ /* 0x000fce0000000021 */
.L_x_604:
[----:B------:R-:W-:Y:S05]  /*18490*/  BSYNC.RECONVERGENT B1 ;  /* 0x0000000000017941 */ /* 0x000fea0003800200 */
.L_x_602:
        /* <DEDUP_REMOVED lines=32> */
.L_x_606:
[----:B------:R-:W-:Y:S01]  /*186a0*/  FMUL.FTZ R33, R2, R25 ;  /* 0x0000001902217220 */ /* 0x000fe20000410000 */
[----:B------:R-:W-:-:S03]  /*186b0*/  FMUL.FTZ R24, R25, 0.5 ;  /* 0x3f00000019187820 */ /* 0x000fc60000410000 */
[----:B------:R-:W-:-:S04]  /*186c0*/  FFMA R2, -R33, R33, R2 ;  /* 0x0000002121027223 */ /* 0x000fc80000000102 */
[----:B------:R-:W-:-:S07]  /*186d0*/  FFMA R33, R2, R24, R33 ;  /* 0x0000001802217223 */ /* 0x000fce0000000021 */
.L_x_607:
[----:B------:R-:W-:Y:S05]  /*186e0*/  BSYNC.RECONVERGENT B1 ;  /* 0x0000000000017941 */ /* 0x000fea0003800200 */
.L_x_605:
        /* <DEDUP_REMOVED lines=31> */
.L_x_609:
[----:B------:R-:W-:Y:S01]  /*188e0*/  FMUL.FTZ R33, R24, R25 ;  /* 0x0000001918217220 */ /* 0x000fe20000410000 */
[----:B------:R-:W-:-:S03]  /*188f0*/  FMUL.FTZ R22, R25, 0.5 ;  /* 0x3f00000019167820 */ /* 0x000fc60000410000 */
[----:B------:R-:W-:-:S04]  /*18900*/  FFMA R2, -R33, R33, R24 ;  /* 0x0000002121027223 */ /* 0x000fc80000000118 */
[----:B------:R-:W-:-:S07]  /*18910*/  FFMA R33, R2, R22, R33 ;  /* 0x0000001602217223 */ /* 0x000fce0000000021 */
.L_x_610:
[----:B------:R-:W-:Y:S05]  /*18920*/  BSYNC.RECONVERGENT B1 ;  /* 0x0000000000017941 */ /* 0x000fea0003800200 */
.L_x_608:
        /* <DEDUP_REMOVED lines=32> */
.L_x_612:
[----:B------:R-:W-:Y:S01]  /*18b30*/  FMUL.FTZ R33, R24, R25 ;  /* 0x0000001918217220 */ /* 0x000fe20000410000 */
[----:B------:R-:W-:-:S03]  /*18b40*/  FMUL.FTZ R18, R25, 0.5 ;  /* 0x3f00000019127820 */ /* 0x000fc60000410000 */
[----:B------:R-:W-:-:S04]  /*18b50*/  FFMA R2, -R33, R33, R24 ;  /* 0x0000002121027223 */ /* 0x000fc80000000118 */
[----:B------:R-:W-:-:S07]  /*18b60*/  FFMA R33, R2, R18, R33 ;  /* 0x0000001202217223 */ /* 0x000fce0000000021 */
.L_x_613:
[----:B------:R-:W-:Y:S05]  /*18b70*/  BSYNC.RECONVERGENT B1 ;  /* 0x0000000000017941 */ /* 0x000fea0003800200 */
.L_x_611:
[----:B------:R-:W-:-:S13]  /*18b80*/  FSETP.GTU.AND P0, PT, R33, 1, PT ;  /* 0x3f8000002100780b */ /* 0x000fda0003f0c000 */
[----:B------:R-:W-:Y:S01]  /*18b90*/  @!P0 FADD R23, R23, 1 ;  /* 0x3f80000017178421 */ /* 0x000fe20000000000 */
[----:B------:R-:W-:Y:S06]  /*18ba0*/  @P1 BRA `(.L_x_614) ;  /* 0xfffffff400ac1947 */ /* 0x000fec000383ffff */
.L_x_601:
        /* <DEDUP_REMOVED lines=8> */
[----:B------:R-:W-:Y:S01]  /*18c30*/  ISETP.NE.AND P1, PT, R13, 0x1, PT ;  /* 0x000000010d00780c */ /* 0x000fe20003f25270 */
        /* <DEDUP_REMOVED lines=22> */
.L_x_617:
[----:B------:R-:W-:Y:S01]  /*18da0*/  FMUL.FTZ R33, R24, R19 ;  /* 0x0000001318217220 */ /* 0x000fe20000410000 */
[----:B------:R-:W-:-:S03]  /*18db0*/  FMUL.FTZ R19, R19, 0.5 ;  /* 0x3f00000013137820 */ /* 0x000fc60000410000 */
[----:B------:R-:W-:-:S04]  /*18dc0*/  FFMA R2, -R33, R33, R24 ;  /* 0x0000002121027223 */ /* 0x000fc80000000118 */
[----:B------:R-:W-:-:S07]  /*18dd0*/  FFMA R33, R2, R19, R33 ;  /* 0x0000001302217223 */ /* 0x000fce0000000021 */
.L_x_618:
[----:B------:R-:W-:Y:S05]  /*18de0*/  BSYNC.RECONVERGENT B1 ;  /* 0x0000000000017941 */ /* 0x000fea0003800200 */
.L_x_616:
        /* <DEDUP_REMOVED lines=9> */
[----:B------:R-:W-:Y:S02]  /*18e80*/  SHF.L.U32 R24, R19, 0x1, RZ ;  /* 0x0000000113187819 */ /* 0x000fe400000006ff */
[----:B------:R-:W-:-:S02]  /*18e90*/  ISETP.NE.AND P1, PT, R13, 0x2, PT ;  /* 0x000000020d00780c */ /* 0x000fc40003f25270 */
        /* <DEDUP_REMOVED lines=22> */
.L_x_620:
[----:B------:R-:W-:Y:S01]  /*19000*/  FMUL.FTZ R33, R24, R19 ;  /* 0x0000001318217220 */ /* 0x000fe20000410000 */
[----:B------:R-:W-:-:S03]  /*19010*/  FMUL.FTZ R19, R19, 0.5 ;  /* 0x3f00000013137820 */ /* 0x000fc60000410000 */
[----:B------:R-:W-:-:S04]  /*19020*/  FFMA R2, -R33, R33, R24 ;  /* 0x0000002121027223 */ /* 0x000fc80000000118 */
[----:B------:R-:W-:-:S07]  /*19030*/  FFMA R33, R2, R19, R33 ;  /* 0x0000001302217223 */ /* 0x000fce0000000021 */
.L_x_621:
[----:B------:R-:W-:Y:S05]  /*19040*/  BSYNC.RECONVERGENT B1 ;  /* 0x0000000000017941 */ /* 0x000fea0003800200 */
.L_x_619:
        /* <DEDUP_REMOVED lines=11> */
[----:B------:R-:W-:-:S03]  /*19100*/  IMAD.SHL.U32 R18, R25, 0x2, RZ ;  /* 0x0000000219127824 */ /* 0x000fc600078e00ff */
[----:B------:R-:W-:Y:S01]  /*19110*/  LOP3.LUT R20, R19, R20, RZ, 0x3c, !PT ;  /* 0x0000001413147212 */ /* 0x000fe200078e3cff */
[----:B------:R-:W-:-:S04]  /*19120*/  IMAD.MOV.U32 R19, RZ, RZ, 0x2f800000 ;  /* 0x2f800000ff137424 */ /* 0x000fc800078e00ff */
        /* <DEDUP_REMOVED lines=18> */
.L_x_623:
[----:B------:R-:W-:Y:S01]  /*19250*/  FMUL.FTZ R33, R24, R19 ;  /* 0x0000001318217220 */ /* 0x000fe20000410000 */
[----:B------:R-:W-:-:S03]  /*19260*/  FMUL.FTZ R18, R19, 0.5 ;  /* 0x3f00000013127820 */ /* 0x000fc60000410000 */
[----:B------:R-:W-:-:S04]  /*19270*/  FFMA R2, -R33, R33, R24 ;  /* 0x0000002121027223 */ /* 0x000fc80000000118 */
[----:B------:R-:W-:-:S07]  /*19280*/  FFMA R33, R2, R18, R33 ;  /* 0x0000001202217223 */ /* 0x000fce0000000021 */
.L_x_624:
[----:B------:R-:W-:Y:S05]  /*19290*/  BSYNC.RECONVERGENT B1 ;  /* 0x0000000000017941 */ /* 0x000fea0003800200 */
.L_x_622:
[----:B------:R-:W-:-:S13]  /*192a0*/  FSETP.GTU.AND P0, PT, R33, 1, PT ;  /* 0x3f8000002100780b */ /* 0x000fda0003f0c000 */
[----:B------:R-:W-:-:S07]  /*192b0*/  @!P0 FADD R23, R23, 1 ;  /* 0x3f80000017178421 */ /* 0x000fce0000000000 */
.L_x_615:
        /* <DEDUP_REMOVED lines=11> */
[----:B------:R-:W-:Y:S06]  /*19370*/  @!P3 BRA `(.L_x_625) ;  /* 0x000000080068b947 */ /* 0x000fec0003800000 */
[----:B------:R-:W-:Y:S02]  /*19380*/  HFMA2 R37, -RZ, RZ, -310, -36736 ;  /* 0xdcd8f87cff257431 */ /* 0x000fe400000001ff */
[----:B------:R-:W-:Y:S02]  /*19390*/  IMAD.MOV.U32 R21, RZ, RZ, RZ ;  /* 0x000000ffff157224 */ /* 0x000fe400078e00ff */
[----:B------:R-:W-:Y:S02]  /*193a0*/  IMAD.MOV.U32 R27, RZ, RZ, -0x75bd8fc ;  /* 0xf8a42704ff1b7424 */ /* 0x000fe400078e00ff */
[----:B------:R-:W-:-:S07]  /*193b0*/  IMAD.MOV.U32 R22, RZ, RZ, RZ ;  /* 0x000000ffff167224 */ /* 0x000fce00078e00ff */
.L_x_638:
        /* <DEDUP_REMOVED lines=31> */
.L_x_627:
[----:B------:R-:W-:Y:S01]  /*195b0*/  FMUL.FTZ R33, R24, R23 ;  /* 0x0000001718217220 */ /* 0x000fe20000410000 */
[----:B------:R-:W-:-:S03]  /*195c0*/  FMUL.FTZ R23, R23, 0.5 ;  /* 0x3f00000017177820 */ /* 0x000fc60000410000 */
[----:B------:R-:W-:-:S04]  /*195d0*/  FFMA R2, -R33, R33, R24 ;  /* 0x0000002121027223 */ /* 0x000fc80000000118 */
[----:B------:R-:W-:-:S07]  /*195e0*/  FFMA R33, R2, R23, R33 ;  /* 0x0000001702217223 */ /* 0x000fce0000000021 */
.L_x_628:
[----:B------:R-:W-:Y:S05]  /*195f0*/  BSYNC.RECONVERGENT B1 ;  /* 0x0000000000017941 */ /* 0x000fea0003800200 */
.L_x_626:
[----:B------:R-:W-:Y:S01]  /*19600*/  SHF.R.U32.HI R2, RZ, 0x2, R27 ;  /* 0x00000002ff027819 */ /* 0x000fe2000001161b */
[----:B------:R-:W-:Y:S01]  /*19610*/  IMAD.SHL.U32 R23, R19, 0x10, RZ ;  /* 0x0000001013177824 */ /* 0x000fe200078e00ff */
[----:B------:R-:W-:Y:S01]  /*19620*/  SHF.R.U32.HI R26, RZ, 0x2, R37 ;  /* 0x00000002ff1a7819 */ /* 0x000fe20000011625 */
[----:B------:R-:W-:Y:S01]  /*19630*/  BSSY.RECONVERGENT B1, `(.L_x_629) ;  /* 0x0000021000017945 */ /* 0x000fe20003800200 */
[----:B------:R-:W-:Y:S01]  /*19640*/  LOP3.LUT R2, R2, R27, RZ, 0x3c, !PT ;  /* 0x0000001b02027212 */ /* 0x000fe200078e3cff */
[----:B------:R-:W-:Y:S01]  /*19650*/  IMAD.MOV.U32 R27, RZ, RZ, 0x2f800000 ;  /* 0x2f800000ff1b7424 */ /* 0x000fe200078e00ff */
        /* <DEDUP_REMOVED lines=26> */
.L_x_630:
[----:B------:R-:W-:Y:S01]  /*19800*/  FMUL.FTZ R33, R2, R27 ;  /* 0x0000001b02217220 */ /* 0x000fe20000410000 */
[----:B------:R-:W-:-:S03]  /*19810*/  FMUL.FTZ R24, R27, 0.5 ;  /* 0x3f0000001b187820 */ /* 0x000fc60000410000 */
[----:B------:R-:W-:-:S04]  /*19820*/  FFMA R2, -R33, R33, R2 ;  /* 0x0000002121027223 */ /* 0x000fc80000000102 */
[----:B------:R-:W-:-:S07]  /*19830*/  FFMA R33, R2, R24, R33 ;  /* 0x0000001802217223 */ /* 0x000fce0000000021 */
.L_x_631:
[----:B------:R-:W-:Y:S05]  /*19840*/  BSYNC.RECONVERGENT B1 ;  /* 0x0000000000017941 */ /* 0x000fea0003800200 */
.L_x_629:
        /* <DEDUP_REMOVED lines=32> */
.L_x_633:
[----:B------:R-:W-:Y:S01]  /*19a50*/  FMUL.FTZ R33, R2, R25 ;  /* 0x0000001902217220 */ /* 0x000fe20000410000 */
[----:B------:R-:W-:-:S03]  /*19a60*/  FMUL.FTZ R24, R25, 0.5 ;  /* 0x3f00000019187820 */ /* 0x000fc60000410000 */
[----:B------:R-:W-:-:S04]  /*19a70*/  FFMA R2, -R33, R33, R2 ;  /* 0x0000002121027223 */ /* 0x000fc80000000102 */
[----:B------:R-:W-:-:S07]  /*19a80*/  FFMA R33, R2, R24, R33 ;  /* 0x0000001802217223 */ /* 0x000fce0000000021 */
.L_x_634:
[----:B------:R-:W-:Y:S05]  /*19a90*/  BSYNC.RECONVERGENT B1 ;  /* 0x0000000000017941 */ /* 0x000fea0003800200 */
.L_x_632:
        /* <DEDUP_REMOVED lines=8> */
[----:B------:R-:W-:Y:S02]  /*19b20*/  LOP3.LUT R24, R2, R24, R19, 0x96, !PT ;  /* 0x0000001802187212 */ /* 0x000fe400078e9613 */
[----:B------:R-:W-:Y:S02]  /*19b30*/  SHF.L.U32 R2, R26, 0x1, RZ ;  /* 0x000000011a027819 */ /* 0x000fe400000006ff */
        /* <DEDUP_REMOVED lines=22> */
.L_x_636:
[----:B------:R-:W-:Y:S01]  /*19ca0*/  FMUL.FTZ R33, R24, R19 ;  /* 0x0000001318217220 */ /* 0x000fe20000410000 */
[----:B------:R-:W-:-:S03]  /*19cb0*/  FMUL.FTZ R19, R19, 0.5 ;  /* 0x3f00000013137820 */ /* 0x000fc60000410000 */
[----:B------:R-:W-:-:S04]  /*19cc0*/  FFMA R2, -R33, R33, R24 ;  /* 0x0000002121027223 */ /* 0x000fc80000000118 */
[----:B------:R-:W-:-:S07]  /*19cd0*/  FFMA R33, R2, R19, R33 ;  /* 0x0000001302217223 */ /* 0x000fce0000000021 */
.L_x_637:
[----:B------:R-:W-:Y:S05]  /*19ce0*/  BSYNC.RECONVERGENT B1 ;  /* 0x0000000000017941 */ /* 0x000fea0003800200 */
.L_x_635:
[----:B------:R-:W-:-:S13]  /*19cf0*/  FSETP.GTU.AND P0, PT, R33, 1, PT ;  /* 0x3f8000002100780b */ /* 0x000fda0003f0c000 */
[----:B------:R-:W-:Y:S01]  /*19d00*/  @!P0 FADD R22, R22, 1 ;  /* 0x3f80000016168421 */ /* 0x000fe20000000000 */
[----:B------:R-:W-:Y:S06]  /*19d10*/  @P1 BRA `(.L_x_638) ;  /* 0xfffffff400a81947 */ /* 0x000fec000383ffff */
.L_x_625:
        /* <DEDUP_REMOVED lines=31> */
.L_x_641:
[----:B------:R-:W-:Y:S01]  /*19f10*/  FMUL.FTZ R33, R24, R23 ;  /* 0x0000001718217220 */ /* 0x000fe20000410000 */
[----:B------:R-:W-:-:S03]  /*19f20*/  FMUL.FTZ R23, R23, 0.5 ;  /* 0x3f00000017177820 */ /* 0x000fc60000410000 */
[----:B------:R-:W-:-:S04]  /*19f30*/  FFMA R2, -R33, R33, R24 ;  /* 0x0000002121027223 */ /* 0x000fc80000000118 */
[----:B------:R-:W-:-:S07]  /*19f40*/  FFMA R33, R2, R23, R33 ;  /* 0x0000001702217223 */ /* 0x000fce0000000021 */
.L_x_642:
[----:B------:R-:W-:Y:S05]  /*19f50*/  BSYNC.RECONVERGENT B1 ;  /* 0x0000000000017941 */ /* 0x000fea0003800200 */
.L_x_640:
        /* <DEDUP_REMOVED lines=33> */
.L_x_644:
[----:B------:R-:W-:Y:S01]  /*1a170*/  FMUL.FTZ R33, R24, R23 ;  /* 0x0000001718217220 */ /* 0x000fe20000410000 */
[----:B------:R-:W-:-:S03]  /*1a180*/  FMUL.FTZ R23, R23, 0.5 ;  /* 0x3f00000017177820 */ /* 0x000fc60000410000 */
[----:B------:R-:W-:-:S04]  /*1a190*/  FFMA R2, -R33, R33, R24 ;  /* 0x0000002121027223 */ /* 0x000fc80000000118 */
[----:B------:R-:W-:-:S07]  /*1a1a0*/  FFMA R33, R2, R23, R33 ;  /* 0x0000001702217223 */ /* 0x000fce0000000021 */
.L_x_645:
[----:B------:R-:W-:Y:S05]  /*1a1b0*/  BSYNC.RECONVERGENT B1 ;  /* 0x0000000000017941 */ /* 0x000fea0003800200 */
.L_x_643:
        /* <DEDUP_REMOVED lines=32> */
.L_x_647:
[----:B------:R-:W-:Y:S01]  /*1a3c0*/  FMUL.FTZ R33, R24, R19 ;  /* 0x0000001318217220 */ /* 0x000fe20000410000 */
[----:B------:R-:W-:-:S03]  /*1a3d0*/  FMUL.FTZ R19, R19, 0.5 ;  /* 0x3f00000013137820 */ /* 0x000fc60000410000 */
[----:B------:R-:W-:-:S04]  /*1a3e0*/  FFMA R2, -R33, R33, R24 ;  /* 0x0000002121027223 */ /* 0x000fc80000000118 */
[----:B------:R-:W-:-:S07]  /*1a3f0*/  FFMA R33, R2, R19, R33 ;  /* 0x0000001302217223 */ /* 0x000fce0000000021 */
.L_x_648:
[----:B------:R-:W-:Y:S05]  /*1a400*/  BSYNC.RECONVERGENT B1 ;  /* 0x0000000000017941 */ /* 0x000fea0003800200 */
.L_x_646:
[----:B------:R-:W-:-:S13]  /*1a410*/  FSETP.GTU.AND P0, PT, R33, 1, PT ;  /* 0x3f8000002100780b */ /* 0x000fda0003f0c000 */
[----:B------:R-:W-:-:S07]  /*1a420*/  @!P0 FADD R22, R22, 1 ;  /* 0x3f80000016168421 */ /* 0x000fce0000000000 */
.L_x_639:
        /* <DEDUP_REMOVED lines=16> */
.L_x_662:
        /* <DEDUP_REMOVED lines=31> */
.L_x_651:
[----:B------:R-:W-:Y:S01]  /*1a720*/  FMUL.FTZ R33, R24, R27 ;  /* 0x0000001b18217220 */ /* 0x000fe20000410000 */
[----:B------:R-:W-:-:S03]  /*1a730*/  FMUL.FTZ R22, R27, 0.5 ;  /* 0x3f0000001b167820 */ /* 0x000fc60000410000 */
[----:B------:R-:W-:-:S04]  /*1a740*/  FFMA R2, -R33, R33, R24 ;  /* 0x0000002121027223 */ /* 0x000fc80000000118 */
[----:B------:R-:W-:-:S07]  /*1a750*/  FFMA R33, R2, R22, R33 ;  /* 0x0000001602217223 */ /* 0x000fce0000000021 */
.L_x_652:
[----:B------:R-:W-:Y:S05]  /*1a760*/  BSYNC.RECONVERGENT B1 ;  /* 0x0000000000017941 */ /* 0x000fea0003800200 */
.L_x_650:
        /* <DEDUP_REMOVED lines=32> */
.L_x_654:
[----:B------:R-:W-:Y:S01]  /*1a970*/  FMUL.FTZ R33, R2, R27 ;  /* 0x0000001b02217220 */ /* 0x000fe20000410000 */
[----:B------:R-:W-:-:S03]  /*1a980*/  FMUL.FTZ R24, R27, 0.5 ;  /* 0x3f0000001b187820 */ /* 0x000fc60000410000 */
[----:B------:R-:W-:-:S04]  /*1a990*/  FFMA R2, -R33, R33, R2 ;  /* 0x0000002121027223 */ /* 0x000fc80000000102 */
[----:B------:R-:W-:-:S07]  /*1a9a0*/  FFMA R33, R2, R24, R33 ;  /* 0x0000001802217223 */ /* 0x000fce0000000021 */
.L_x_655:
[----:B------:R-:W-:Y:S05]  /*1a9b0*/  BSYNC.RECONVERGENT B1 ;  /* 0x0000000000017941 */ /* 0x000fea0003800200 */
.L_x_653:
        /* <DEDUP_REMOVED lines=32> */
.L_x_657:
[----:B------:R-:W-:Y:S01]  /*1abc0*/  FMUL.FTZ R33, R2, R27 ;  /* 0x0000001b02217220 */ /* 0x000fe20000410000 */
[----:B------:R-:W-:-:S03]  /*1abd0*/  FMUL.FTZ R24, R27, 0.5 ;  /* 0x3f0000001b187820 */ /* 0x000fc60000410000 */
[----:B------:R-:W-:-:S04]  /*1abe0*/  FFMA R2, -R33, R33, R2 ;  /* 0x0000002121027223 */ /* 0x000fc80000000102 */
[----:B------:R-:W-:-:S07]  /*1abf0*/  FFMA R33, R2, R24, R33 ;  /* 0x0000001802217223 */ /* 0x000fce0000000021 */
.L_x_658:
[----:B------:R-:W-:Y:S05]  /*1ac00*/  BSYNC.RECONVERGENT B1 ;  /* 0x0000000000017941 */ /* 0x000fea0003800200 */
.L_x_656:
        /* <DEDUP_REMOVED lines=32> */
.L_x_660:
[----:B------:R-:W-:Y:S01]  /*1ae10*/  FMUL.FTZ R33, R24, R27 ;  /* 0x0000001b18217220 */ /* 0x000fe20000410000 */
[----:B------:R-:W-:-:S03]  /*1ae20*/  FMUL.FTZ R20, R27, 0.5 ;  /* 0x3f0000001b147820 */ /* 0x000fc60000410000 */
[----:B------:R-:W-:-:S04]  /*1ae30*/  FFMA R2, -R33, R33, R24 ;  /* 0x0000002121027223 */ /* 0x000fc80000000118 */
[----:B------:R-:W-:-:S07]  /*1ae40*/  FFMA R33, R2, R20, R33 ;  /* 0x0000001402217223 */ /* 0x000fce0000000021 */
.L_x_661:
[----:B------:R-:W-:Y:S05]  /*1ae50*/  BSYNC.RECONVERGENT B1 ;  /* 0x0000000000017941 */ /* 0x000fea0003800200 */
.L_x_659:
[----:B------:R-:W-:-:S13]  /*1ae60*/  FSETP.GTU.AND P0, PT, R33, 1, PT ;  /* 0x3f8000002100780b */ /* 0x000fda0003f0c000 */
[----:B------:R-:W-:Y:S01]  /*1ae70*/  @!P0 FADD R25, R25, 1 ;  /* 0x3f80000019198421 */ /* 0x000fe20000000000 */
[----:B------:R-:W-:Y:S06]  /*1ae80*/  @P1 BRA `(.L_x_662) ;  /* 0xfffffff400a81947 */ /* 0x000fec000383ffff */
.L_x_649:
        /* <DEDUP_REMOVED lines=9> */
[----:B------:R-:W-:-:S02]  /*1af20*/  ISETP.NE.AND P1, PT, R13, 0x1, PT ;  /* 0x000000010d00780c */ /* 0x000fc40003f25270 */
        /* <DEDUP_REMOVED lines=21> */
.L_x_665:
[----:B------:R-:W-:Y:S01]  /*1b080*/  FMUL.FTZ R33, R24, R21 ;  /* 0x0000001518217220 */ /* 0x000fe20000410000 */
[----:B------:R-:W-:-:S03]  /*1b090*/  FMUL.FTZ R21, R21, 0.5 ;  /* 0x3f00000015157820 */ /* 0x000fc60000410000 */
[----:B------:R-:W-:-:S04]  /*1b0a0*/  FFMA R2, -R33, R33, R24 ;  /* 0x0000002121027223 */ /* 0x000fc80000000118 */
[----:B------:R-:W-:-:S07]  /*1b0b0*/  FFMA R33, R2, R21, R33 ;  /* 0x0000001502217223 */ /* 0x000fce0000000021 */
.L_x_666:
[----:B------:R-:W-:Y:S05]  /*1b0c0*/  BSYNC.RECONVERGENT B1 ;  /* 0x0000000000017941 */ /* 0x000fea0003800200 */
.L_x_664:
[----:B------:R-:W-:-:S13]  /*1b0d0*/  FSETP.GTU.AND P0, PT, R33, 1, PT ;  /* 0x3f8000002100780b */ /* 0x000fda0003f0c000 */
[----:B------:R-:W-:Y:S01]  /*1b0e0*/  @!P0 FADD R25, R25, 1 ;  /* 0x3f80000019198421 */ /* 0x000fe20000000000 */
[----:B------:R-:W-:Y:S06]  /*1b0f0*/  @!P1 BRA `(.L_x_663) ;  /* 0x0000000400289947 */ /* 0x000fec0003800000 */
[----:B------:R-:W-:Y:S01]  /*1b100*/  SHF.R.U32.HI R21, RZ, 0x2, R28 ;  /* 0x00000002ff157819 */ /* 0x000fe2000001161c */
[----:B------:R-:W-:Y:S01]  /*1b110*/  BSSY.RECONVERGENT B1, `(.L_x_667) ;  /* 0x0000021000017945 */ /* 0x000fe20003800200 */
[----:B------:R-:W-:Y:S02]  /*1b120*/  SHF.L.U32 R2, R22, 0x4, RZ ;  /* 0x0000000416027819 */ /* 0x000fe400000006ff */
[----:B------:R-:W-:Y:S02]  /*1b130*/  LOP3.LUT R21, R21, R28, RZ, 0x3c, !PT ;  /* 0x0000001c15157212 */ /* 0x000fe400078e3cff */
[----:B------:R-:W-:Y:S02]  /*1b140*/  SHF.R.U32.HI R27, RZ, 0x2, R32 ;  /* 0x00000002ff1b7819 */ /* 0x000fe40000011620 */
[----:B------:R-:W-:Y:S01]  /*1b150*/  ISETP.NE.AND P1, PT, R13, 0x2, PT ;  /* 0x000000020d00780c */ /* 0x000fe20003f25270 */
        /* <DEDUP_REMOVED lines=24> */
.L_x_668:
[----:B------:R-:W-:Y:S01]  /*1b2e0*/  FMUL.FTZ R33, R24, R21 ;  /* 0x0000001518217220 */ /* 0x000fe20000410000 */
[----:B------:R-:W-:-:S03]  /*1b2f0*/  FMUL.FTZ R21, R21, 0.5 ;  /* 0x3f00000015157820 */ /* 0x000fc60000410000 */
[----:B------:R-:W-:-:S04]  /*1b300*/  FFMA R2, -R33, R33, R24 ;  /* 0x0000002121027223 */ /* 0x000fc80000000118 */
[----:B------:R-:W-:-:S07]  /*1b310*/  FFMA R33, R2, R21, R33 ;  /* 0x0000001502217223 */ /* 0x000fce0000000021 */
.L_x_669:
[----:B------:R-:W-:Y:S05]  /*1b320*/  BSYNC.RECONVERGENT B1 ;  /* 0x0000000000017941 */ /* 0x000fea0003800200 */
.L_x_667:
        /* <DEDUP_REMOVED lines=9> */
[----:B------:R-:W-:Y:S02]  /*1b3c0*/  IMAD.SHL.U32 R24, R21, 0x2, RZ ;  /* 0x0000000215187824 */ /* 0x000fe400078e00ff */
[----:B------:R-:W-:-:S03]  /*1b3d0*/  IMAD.SHL.U32 R20, R27, 0x2, RZ ;  /* 0x000000021b147824 */ /* 0x000fc600078e00ff */
[----:B------:R-:W-:-:S04]  /*1b3e0*/  LOP3.LUT R21, R21, R24, R2, 0x96, !PT ;  /* 0x0000001815157212 */ /* 0x000fc800078e9602 */
        /* <DEDUP_REMOVED lines=20> */
.L_x_671:
[----:B------:R-:W-:Y:S01]  /*1b530*/  FMUL.FTZ R33, R24, R21 ;  /* 0x0000001518217220 */ /* 0x000fe20000410000 */
[----:B------:R-:W-:-:S03]  /*1b540*/  FMUL.FTZ R20, R21, 0.5 ;  /* 0x3f00000015147820 */ /* 0x000fc60000410000 */
[----:B------:R-:W-:-:S04]  /*1b550*/  FFMA R2, -R33, R33, R24 ;  /* 0x0000002121027223 */ /* 0x000fc80000000118 */
[----:B------:R-:W-:-:S07]  /*1b560*/  FFMA R33, R2, R20, R33 ;  /* 0x0000001402217223 */ /* 0x000fce0000000021 */
.L_x_672:
[----:B------:R-:W-:Y:S05]  /*1b570*/  BSYNC.RECONVERGENT B1 ;  /* 0x0000000000017941 */ /* 0x000fea0003800200 */
.L_x_670:
[----:B------:R-:W-:-:S13]  /*1b580*/  FSETP.GTU.AND P0, PT, R33, 1, PT ;  /* 0x3f8000002100780b */ /* 0x000fda0003f0c000 */
[----:B------:R-:W-:-:S07]  /*1b590*/  @!P0 FADD R25, R25, 1 ;  /* 0x3f80000019198421 */ /* 0x000fce0000000000 */
.L_x_663:
        /* <DEDUP_REMOVED lines=16> */
.L_x_686:
        /* <DEDUP_REMOVED lines=8> */
[----:B------:R-:W-:Y:S01]  /*1b720*/  ISETP.NE.AND P1, PT, R23, R14, PT ;  /* 0x0000000e1700720c */ /* 0x000fe20003f25270 */
        /* <DEDUP_REMOVED lines=23> */
.L_x_675:
[----:B------:R-:W-:Y:S01]  /*1b8a0*/  FMUL.FTZ R33, R2, R25 ;  /* 0x0000001902217220 */ /* 0x000fe20000410000 */
[----:B------:R-:W-:-:S03]  /*1b8b0*/  FMUL.FTZ R24, R25, 0.5 ;  /* 0x3f00000019187820 */ /* 0x000fc60000410000 */
[----:B------:R-:W-:-:S04]  /*1b8c0*/  FFMA R2, -R33, R33, R2 ;  /* 0x0000002121027223 */ /* 0x000fc80000000102 */
[----:B------:R-:W-:-:S07]  /*1b8d0*/  FFMA R33, R2, R24, R33 ;  /* 0x0000001802217223 */ /* 0x000fce0000000021 */
.L_x_676:
[----:B------:R-:W-:Y:S05]  /*1b8e0*/  BSYNC.RECONVERGENT B1 ;  /* 0x0000000000017941 */ /* 0x000fea0003800200 */
.L_x_674:
[----:B------:R-:W-:Y:S01]  /*1b8f0*/  SHF.R.U32.HI R2, RZ, 0x2, R31 ;  /* 0x00000002ff027819 */ /* 0x000fe2000001161f */
[----:B------:R-:W-:Y:S01]  /*1b900*/  IMAD.SHL.U32 R25, R21, 0x10, RZ ;  /* 0x0000001015197824 */ /* 0x000fe200078e00ff */
[----:B------:R-:W-:Y:S01]  /*1b910*/  SHF.R.U32.HI R28, RZ, 0x2, R37 ;  /* 0x00000002ff1c7819 */ /* 0x000fe20000011625 */
[----:B------:R-:W-:Y:S01]  /*1b920*/  HFMA2 R29, -RZ, RZ, 0.1171875, 0 ;  /* 0x2f800000ff1d7431 */ /* 0x000fe200000001ff */
        /* <DEDUP_REMOVED lines=28> */
.L_x_678:
[----:B------:R-:W-:Y:S01]  /*1baf0*/  FMUL.FTZ R33, R2, R29 ;  /* 0x0000001d02217220 */ /* 0x000fe20000410000 */
[----:B------:R-:W-:-:S03]  /*1bb00*/  FMUL.FTZ R24, R29, 0.5 ;  /* 0x3f0000001d187820 */ /* 0x000fc60000410000 */
[----:B------:R-:W-:-:S04]  /*1bb10*/  FFMA R2, -R33, R33, R2 ;  /* 0x0000002121027223 */ /* 0x000fc80000000102 */
[----:B------:R-:W-:-:S07]  /*1bb20*/  FFMA R33, R2, R24, R33 ;  /* 0x0000001802217223 */ /* 0x000fce0000000021 */
.L_x_679:
[----:B------:R-:W-:Y:S05]  /*1bb30*/  BSYNC.RECONVERGENT B1 ;  /* 0x0000000000017941 */ /* 0x000fea0003800200 */
.L_x_677:
        /* <DEDUP_REMOVED lines=32> */
.L_x_681:
[----:B------:R-:W-:Y:S01]  /*1bd40*/  FMUL.FTZ R33, R2, R27 ;  /* 0x0000001b02217220 */ /* 0x000fe20000410000 */
[----:B------:R-:W-:-:S03]  /*1bd50*/  FMUL.FTZ R24, R27, 0.5 ;  /* 0x3f0000001b187820 */ /* 0x000fc60000410000 */
[----:B------:R-:W-:-:S04]  /*1bd60*/  FFMA R2, -R33, R33, R2 ;  /* 0x0000002121027223 */ /* 0x000fc80000000102 */
[----:B------:R-:W-:-:S07]  /*1bd70*/  FFMA R33, R2, R24, R33 ;  /* 0x0000001802217223 */ /* 0x000fce0000000021 */
.L_x_682:
[----:B------:R-:W-:Y:S05]  /*1bd80*/  BSYNC.RECONVERGENT B1 ;  /* 0x0000000000017941 */ /* 0x000fea0003800200 */
.L_x_680:
        /* <DEDUP_REMOVED lines=32> */
.L_x_684:
[----:B------:R-:W-:Y:S01]  /*1bf90*/  FMUL.FTZ R33, R24, R21 ;  /* 0x0000001518217220 */ /* 0x000fe20000410000 */
[----:B------:R-:W-:-:S03]  /*1bfa0*/  FMUL.FTZ R21, R21, 0.5 ;  /* 0x3f00000015157820 */ /* 0x000fc60000410000 */
[----:B------:R-:W-:-:S04]  /*1bfb0*/  FFMA R2, -R33, R33, R24 ;  /* 0x0000002121027223 */ /* 0x000fc80000000118 */
[----:B------:R-:W-:-:S07]  /*1bfc0*/  FFMA R33, R2, R21, R33 ;  /* 0x0000001502217223 */ /* 0x000fce0000000021 */
.L_x_685:
[----:B------:R-:W-:Y:S05]  /*1bfd0*/  BSYNC.RECONVERGENT B1 ;  /* 0x0000000000017941 */ /* 0x000fea0003800200 */
.L_x_683:
[----:B------:R-:W-:-:S13]  /*1bfe0*/  FSETP.GTU.AND P0, PT, R33, 1, PT ;  /* 0x3f8000002100780b */ /* 0x000fda0003f0c000 */
[----:B------:R-:W-:Y:S01]  /*1bff0*/  @!P0 FADD R26, R26, 1 ;  /* 0x3f8000001a1a8421 */ /* 0x000fe20000000000 */
[----:B------:R-:W-:Y:S06]  /*1c000*/  @P1 BRA `(.L_x_686) ;  /* 0xfffffff400a41947 */ /* 0x000fec000383ffff */
.L_x_673:
[----:B------:R-:W-:Y:S05]  /*1c010*/  @!P2 BRA `(.L_x_687) ;  /* 0x0000000400c8a947 */ /* 0x000fea0003800000 */
[----:B------:R-:W-:Y:S01]  /*1c020*/  SHF.R.U32.HI R2, RZ, 0x2, R25 ;  /* 0x00000002ff027819 */ /* 0x000fe20000011619 */
[----:B------:R-:W-:Y:S01]  /*1c030*/  IMAD.SHL.U32 R21, R27, 0x10, RZ ;  /* 0x000000101b157824 */ /* 0x000fe200078e00ff */
[----:B------:R-:W-:Y:S01]  /*1c040*/  SHF.R.U32.HI R24, RZ, 0x2, R39 ;  /* 0x00000002ff187819 */ /* 0x000fe20000011627 */
[----:B------:R-:W-:Y:S01]  /*1c050*/  BSSY.RECONVERGENT B1, `(.L_x_688) ;  /* 0x0000020000017945 */ /* 0x000fe20003800200 */
[----:B------:R-:W-:Y:S01]  /*1c060*/  LOP3.LUT R2, R2, R25, RZ, 0x3c, !PT ;  /* 0x0000001902027212 */ /* 0x000fe200078e3cff */
[----:B------:R-:W-:Y:S01]  /*1c070*/  IMAD.MOV.U32 R25, RZ, RZ, 0x2f800000 ;  /* 0x2f800000ff197424 */ /* 0x000fe200078e00ff */
[----:B------:R-:W-:Y:S02]  /*1c080*/  LOP3.LUT R24, R24, R39, RZ, 0x3c, !PT ;  /* 0x0000002718187212 */ /* 0x000fe400078e3cff */
[----:B------:R-:W-:Y:S01]  /*1c090*/  ISETP.NE.AND P1, PT, R13, 0x1, PT ;  /* 0x000000010d00780c */ /* 0x000fe20003f25270 */
        /* <DEDUP_REMOVED lines=23> */
.L_x_689:
[----:B------:R-:W-:Y:S01]  /*1c210*/  FMUL.FTZ R33, R2, R25 ;  /* 0x0000001902217220 */ /* 0x000fe20000410000 */
[----:B------:R-:W-:-:S03]  /*1c220*/  FMUL.FTZ R24, R25, 0.5 ;  /* 0x3f00000019187820 */ /* 0x000fc60000410000 */
[----:B------:R-:W-:-:S04]  /*1c230*/  FFMA R2, -R33, R33, R2 ;  /* 0x0000002121027223 */ /* 0x000fc80000000102 */
[----:B------:R-:W-:-:S07]  /*1c240*/  FFMA R33, R2, R24, R33 ;  /* 0x0000001802217223 */ /* 0x000fce0000000021 */
.L_x_690:
[----:B------:R-:W-:Y:S05]  /*1c250*/  BSYNC.RECONVERGENT B1 ;  /* 0x0000000000017941 */ /* 0x000fea0003800200 */
.L_x_688:
        /* <DEDUP_REMOVED lines=34> */
.L_x_692:
[----:B------:R-:W-:Y:S01]  /*1c480*/  FMUL.FTZ R33, R2, R25 ;  /* 0x0000001902217220 */ /* 0x000fe20000410000 */
[----:B------:R-:W-:-:S03]  /*1c490*/  FMUL.FTZ R24, R25, 0.5 ;  /* 0x3f00000019187820 */ /* 0x000fc60000410000 */
[----:B------:R-:W-:-:S04]  /*1c4a0*/  FFMA R2, -R33, R33, R2 ;  /* 0x0000002121027223 */ /* 0x000fc80000000102 */
[----:B------:R-:W-:-:S07]  /*1c4b0*/  FFMA R33, R2, R24, R33 ;  /* 0x0000001802217223 */ /* 0x000fce0000000021 */
.L_x_693:
[----:B------:R-:W-:Y:S05]  /*1c4c0*/  BSYNC.RECONVERGENT B1 ;  /* 0x0000000000017941 */ /* 0x000fea0003800200 */
.L_x_691:
        /* <DEDUP_REMOVED lines=32> */
.L_x_695:
[----:B------:R-:W-:Y:S01]  /*1c6d0*/  FMUL.FTZ R33, R24, R21 ;  /* 0x0000001518217220 */ /* 0x000fe20000410000 */
[----:B------:R-:W-:-:S03]  /*1c6e0*/  FMUL.FTZ R21, R21, 0.5 ;  /* 0x3f00000015157820 */ /* 0x000fc60000410000 */
[----:B------:R-:W-:-:S04]  /*1c6f0*/  FFMA R2, -R33, R33, R24 ;  /* 0x0000002121027223 */ /* 0x000fc80000000118 */
[----:B------:R-:W-:-:S07]  /*1c700*/  FFMA R33, R2, R21, R33 ;  /* 0x0000001502217223 */ /* 0x000fce0000000021 */
.L_x_696:
[----:B------:R-:W-:Y:S05]  /*1c710*/  BSYNC.RECONVERGENT B1 ;  /* 0x0000000000017941 */ /* 0x000fea0003800200 */
.L_x_694:
[----:B------:R-:W-:-:S13]  /*1c720*/  FSETP.GTU.AND P0, PT, R33, 1, PT ;  /* 0x3f8000002100780b */ /* 0x000fda0003f0c000 */
[----:B------:R-:W-:-:S07]  /*1c730*/  @!P0 FADD R26, R26, 1 ;  /* 0x3f8000001a1a8421 */ /* 0x000fce0000000000 */
.L_x_687:
[----:B------:R-:W-:Y:S02]  /*1c740*/  VIADD R2, R38, 0x600 ;  /* 0x0000060026027836 */ /* 0x000fe40000000000 */
        /* <DEDUP_REMOVED lines=15> */
.L_x_710:
[----:B------:R-:W-:Y:S01]  /*1c840*/  SHF.R.U32.HI R2, RZ, 0x2, R25 ;  /* 0x00000002ff027819 */ /* 0x000fe20000011619 */
[----:B------:R-:W-:Y:S01]  /*1c850*/  VIADD R27, R27, 0x4 ;  /* 0x000000041b1b7836 */ /* 0x000fe20000000000 */
[----:B------:R-:W-:Y:S01]  /*1c860*/  SHF.R.U32.HI R28, RZ, 0x2, R31 ;  /* 0x00000002ff1c7819 */ /* 0x000fe2000001161f */
[----:B------:R-:W-:Y:S01]  /*1c870*/  BSSY.RECONVERGENT B1, `(.L_x_698) ;  /* 0x0000022000017945 */ /* 0x000fe20003800200 */
[----:B------:R-:W-:Y:S01]  /*1c880*/  LOP3.LUT R2, R2, R25, RZ, 0x3c, !PT ;  /* 0x0000001902027212 */ /* 0x000fe200078e3cff */
[----:B------:R-:W-:Y:S01]  /*1c890*/  IMAD.SHL.U32 R25, R23, 0x10, RZ ;  /* 0x0000001017197824 */ /* 0x000fe200078e00ff */
[----:B------:R-:W-:Y:S02]  /*1c8a0*/  LOP3.LUT R31, R28, R31, RZ, 0x3c, !PT ;  /* 0x0000001f1c1f7212 */ /* 0x000fe400078e3cff */
[----:B------:R-:W-:Y:S02]  /*1c8b0*/  SHF.L.U32 R24, R2, 0x1, RZ ;  /* 0x0000000102187819 */ /* 0x000fe400000006ff */
[----:B------:R-:W-:-:S02]  /*1c8c0*/  ISETP.NE.AND P1, PT, R27, R14, PT ;  /* 0x0000000e1b00720c */ /* 0x000fc40003f25270 */
[----:B------:R-:W-:Y:S01]  /*1c8d0*/  LOP3.LUT R24, R2, R24, R25, 0x96, !PT ;  /* 0x0000001802187212 */ /* 0x000fe200078e9619 */
[----:B------:R-:W-:-:S03]  /*1c8e0*/  IMAD.MOV.U32 R25, RZ, RZ, 0x2f800000 ;  /* 0x2f800000ff197424 */ /* 0x000fc600078e00ff */
[----:B------:R-:W-:Y:S01]  /*1c8f0*/  LOP3.LUT R28, R24, R23, RZ, 0x3c, !PT ;  /* 0x00000017181c7212 */ /* 0x000fe200078e3cff */
[----:B------:R-:W-:-:S04]  /*1c900*/  IMAD.SHL.U32 R24, R31, 0x2, RZ ;  /* 0x000000021f187824 */ /* 0x000fc800078e00ff */
[----:B------:R-:W-:-:S05]  /*1c910*/  IMAD.SHL.U32 R2, R28, 0x10, RZ ;  /* 0x000000101c027824 */ /* 0x000fca00078e00ff */
[----:B------:R-:W-:Y:S02]  /*1c920*/  LOP3.LUT R31, R31, R24, R2, 0x96, !PT ;  /* 0x000000181f1f7212 */ /* 0x000fe400078e9602 */
[C---:B------:R-:W-:Y:S02]  /*1c930*/  IADD3 R2, PT, PT, R26.reuse, 0x587c5, R28 ;  /* 0x000587c51a027810 */ /* 0x040fe40007ffe01c */
[----:B------:R-:W-:Y:S01]  /*1c940*/  LOP3.LUT R30, R31, R28, RZ, 0x3c, !PT ;  /* 0x0000001c1f1e7212 */ /* 0x000fe200078e3cff */
[----:B------:R-:W-:Y:S01]  /*1c950*/  IMAD.MOV.U32 R31, RZ, RZ, R36 ;  /* 0x000000ffff1f7224 */ /* 0x000fe200078e0024 */
        /* <DEDUP_REMOVED lines=15> */
.L_x_699:
[----:B------:R-:W-:Y:S01]  /*1ca50*/  FMUL.FTZ R33, R2, R25 ;  /* 0x0000001902217220 */ /* 0x000fe20000410000 */
[----:B------:R-:W-:-:S03]  /*1ca60*/  FMUL.FTZ R24, R25, 0.5 ;  /* 0x3f00000019187820 */ /* 0x000fc60000410000 */
[----:B------:R-:W-:-:S04]  /*1ca70*/  FFMA R2, -R33, R33, R2 ;  /* 0x0000002121027223 */ /* 0x000fc80000000102 */
[----:B------:R-:W-:-:S07]  /*1ca80*/  FFMA R33, R2, R24, R33 ;  /* 0x0000001802217223 */ /* 0x000fce0000000021 */
.L_x_700:
[----:B------:R-:W-:Y:S05]  /*1ca90*/  BSYNC.RECONVERGENT B1 ;  /* 0x0000000000017941 */ /* 0x000fea0003800200 */
.L_x_698:
        /* <DEDUP_REMOVED lines=32> */
.L_x_702:
[----:B------:R-:W-:Y:S01]  /*1cca0*/  FMUL.FTZ R33, R24, R29 ;  /* 0x0000001d18217220 */ /* 0x000fe20000410000 */
[----:B------:R-:W-:-:S03]  /*1ccb0*/  FMUL.FTZ R22, R29, 0.5 ;  /* 0x3f0000001d167820 */ /* 0x000fc60000410000 */
[----:B------:R-:W-:-:S04]  /*1ccc0*/  FFMA R2, -R33, R33, R24 ;  /* 0x0000002121027223 */ /* 0x000fc80000000118 */
[----:B------:R-:W-:-:S07]  /*1ccd0*/  FFMA R33, R2, R22, R33 ;  /* 0x0000001602217223 */ /* 0x000fce0000000021 */
.L_x_703:
[----:B------:R-:W-:Y:S05]  /*1cce0*/  BSYNC.RECONVERGENT B1 ;  /* 0x0000000000017941 */ /* 0x000fea0003800200 */
.L_x_701:
[----:B------:R-:W-:Y:S01]  /*1ccf0*/  SHF.R.U32.HI R2, RZ, 0x2, R23 ;  /* 0x00000002ff027819 */ /* 0x000fe20000011617 */
[----:B------:R-:W-:Y:S01]  /*1cd00*/  IMAD.MOV.U32 R24, RZ, RZ, 0x2f800000 ;  /* 0x2f800000ff187424 */ /* 0x000fe200078e00ff */
[----:B------:R-:W-:Y:S01]  /*1cd10*/  SHF.R.U32.HI R29, RZ, 0x2, R28 ;  /* 0x00000002ff1d7819 */ /* 0x000fe2000001161c */
[----:B------:R-:W-:Y:S01]  /*1cd20*/  BSSY.RECONVERGENT B1, `(.L_x_704) ;  /* 0x0000021000017945 */ /* 0x000fe20003800200 */
[----:B------:R-:W-:Y:S02]  /*1cd30*/  LOP3.LUT R2, R2, R23, RZ, 0x3c, !PT ;  /* 0x0000001702027212 */ /* 0x000fe400078e3cff */
[----:B------:R-:W-:Y:S02]  /*1cd40*/  SHF.L.U32 R23, R25, 0x4, RZ ;  /* 0x0000000419177819 */ /* 0x000fe400000006ff */
[----:B------:R-:W-:Y:S01]  /*1cd50*/  LOP3.LUT R29, R29, R28, RZ, 0x3c, !PT ;  /* 0x0000001c1d1d7212 */ /* 0x000fe200078e3cff */
[----:B------:R-:W-:Y:S01]  /*1cd60*/  IMAD.SHL.U32 R22, R2, 0x2, RZ ;  /* 0x0000000202167824 */ /* 0x000fe200078e00ff */
[----:B------:R-:W-:-:S04]  /*1cd70*/  FSETP.GTU.AND P0, PT, R33, 1, PT ;  /* 0x3f8000002100780b */ /* 0x000fc80003f0c000 */
[----:B------:R-:W-:-:S04]  /*1cd80*/  LOP3.LUT R22, R2, R22, R23, 0x96, !PT ;  /* 0x0000001602167212 */ /* 0x000fc800078e9617 */
[----:B------:R-:W-:Y:S01]  /*1cd90*/  LOP3.LUT R31, R22, R25, RZ, 0x3c, !PT ;  /* 0x00000019161f7212 */ /* 0x000fe200078e3cff */
[----:B------:R-:W-:-:S04]  /*1cda0*/  IMAD.SHL.U32 R22, R29, 0x2, RZ ;  /* 0x000000021d167824 */ /* 0x000fc800078e00ff */
[----:B------:R-:W-:Y:S02]  /*1cdb0*/  IMAD.SHL.U32 R2, R31, 0x10, RZ ;  /* 0x000000101f027824 */ /* 0x000fe400078e00ff */
[----:B------:R-:W-:-:S03]  /*1cdc0*/  @!P0 FADD R36, R36, 1 ;  /* 0x3f80000024248421 */ /* 0x000fc60000000000 */
[----:B------:R-:W-:Y:S01]  /*1cdd0*/  LOP3.LUT R22, R29, R22, R2, 0x96, !PT ;  /* 0x000000161d167212 */ /* 0x000fe200078e9602 */
[----:B------:R-:W-:Y:S01]  /*1cde0*/  IMAD.MOV.U32 R28, RZ, RZ, R36 ;  /* 0x000000ffff1c7224 */ /* 0x000fe200078e0024 */
        /* <DEDUP_REMOVED lines=16> */
.L_x_705:
[----:B------:R-:W-:Y:S01]  /*1cef0*/  FMUL.FTZ R33, R24, R23 ;  /* 0x0000001718217220 */ /* 0x000fe20000410000 */
[----:B------:R-:W-:-:S03]  /*1cf00*/  FMUL.FTZ R23, R23, 0.5 ;  /* 0x3f00000017177820 */ /* 0x000fc60000410000 */
[----:B------:R-:W-:-:S04]  /*1cf10*/  FFMA R2, -R33, R33, R24 ;  /* 0x0000002121027223 */ /* 0x000fc80000000118 */
[----:B------:R-:W-:-:S07]  /*1cf20*/  FFMA R33, R2, R23, R33 ;  /* 0x0000001702217223 */ /* 0x000fce0000000021 */
.L_x_706:
[----:B------:R-:W-:Y:S05]  /*1cf30*/  BSYNC.RECONVERGENT B1 ;  /* 0x0000000000017941 */ /* 0x000fea0003800200 */
.L_x_704:
        /* <DEDUP_REMOVED lines=33> */
.L_x_708:
[----:B------:R-:W-:Y:S01]  /*1d150*/  FMUL.FTZ R33, R2, R29 ;  /* 0x0000001d02217220 */ /* 0x000fe20000410000 */
[----:B------:R-:W-:-:S03]  /*1d160*/  FMUL.FTZ R24, R29, 0.5 ;  /* 0x3f0000001d187820 */ /* 0x000fc60000410000 */
[----:B------:R-:W-:-:S04]  /*1d170*/  FFMA R2, -R33, R33, R2 ;  /* 0x0000002121027223 */ /* 0x000fc80000000102 */
[----:B------:R-:W-:-:S07]  /*1d180*/  FFMA R33, R2, R24, R33 ;  /* 0x0000001802217223 */ /* 0x000fce0000000021 */
.L_x_709:
[----:B------:R-:W-:Y:S05]  /*1d190*/  BSYNC.RECONVERGENT B1 ;  /* 0x0000000000017941 */ /* 0x000fea0003800200 */
.L_x_707:
[----:B------:R-:W-:-:S13]  /*1d1a0*/  FSETP.GTU.AND P0, PT, R33, 1, PT ;  /* 0x3f8000002100780b */ /* 0x000fda0003f0c000 */
[----:B------:R-:W-:-:S04]  /*1d1b0*/  @!P0 FADD R28, R28, 1 ;  /* 0x3f8000001c1c8421 */ /* 0x000fc80000000000 */
[----:B------:R-:W-:Y:S01]  /*1d1c0*/  IMAD.MOV.U32 R36, RZ, RZ, R28 ;  /* 0x000000ffff247224 */ /* 0x000fe200078e001c */
[----:B------:R-:W-:Y:S06]  /*1d1d0*/  @P1 BRA `(.L_x_710) ;  /* 0xfffffff400981947 */ /* 0x000fec000383ffff */
.L_x_697:
[----:B------:R-:W-:Y:S05]  /*1d1e0*/  @!P2 BRA `(.L_x_711) ;  /* 0x0000000400c4a947 */ /* 0x000fea0003800000 */
[----:B------:R-:W-:Y:S01]  /*1d1f0*/  SHF.R.U32.HI R2, RZ, 0x2, R25 ;  /* 0x00000002ff027819 */ /* 0x000fe20000011619 */
[----:B------:R-:W-:Y:S01]  /*1d200*/  IMAD.MOV.U32 R29, RZ, RZ, 0x2f800000 ;  /* 0x2f800000ff1d7424 */ /* 0x000fe200078e00ff */
[----:B------:R-:W-:Y:S01]  /*1d210*/  SHF.R.U32.HI R28, RZ, 0x2, R31 ;  /* 0x00000002ff1c7819 */ /* 0x000fe2000001161f */
[----:B------:R-:W-:Y:S01]  /*1d220*/  BSSY.RECONVERGENT B1, `(.L_x_712) ;  /* 0x0000020000017945 */ /* 0x000fe20003800200 */
[----:B------:R-:W-:Y:S01]  /*1d230*/  LOP3.LUT R2, R2, R25, RZ, 0x3c, !PT ;  /* 0x0000001902027212 */ /* 0x000fe200078e3cff */
[----:B------:R-:W-:Y:S01]  /*1d240*/  IMAD.SHL.U32 R25, R23, 0x10, RZ ;  /* 0x0000001017197824 */ /* 0x000fe200078e00ff */
[----:B------:R-:W-:Y:S02]  /*1d250*/  LOP3.LUT R28, R28, R31, RZ, 0x3c, !PT ;  /* 0x0000001f1c1c7212 */ /* 0x000fe400078e3cff */
[----:B------:R-:W-:Y:S01]  /*1d260*/  ISETP.NE.AND P1, PT, R13, 0x1, PT ;  /* 0x000000010d00780c */ /* 0x000fe20003f25270 */
[----:B------:R-:W-:-:S05]  /*1d270*/  IMAD.SHL.U32 R24, R2, 0x2, RZ ;  /* 0x0000000202187824 */ /* 0x000fca00078e00ff */
[----:B------:R-:W-:Y:S01]  /*1d280*/  LOP3.LUT R24, R2, R24, R25, 0x96, !PT ;  /* 0x0000001802187212 */ /* 0x000fe200078e9619 */
[----:B------:R-:W-:-:S03]  /*1d290*/  IMAD.SHL.U32 R2, R28, 0x2, RZ ;  /* 0x000000021c027824 */ /* 0x000fc600078e00ff */
[----:B------:R-:W-:-:S04]  /*1d2a0*/  LOP3.LUT R25, R24, R23, RZ, 0x3c, !PT ;  /* 0x0000001718197212 */ /* 0x000fc800078e3cff */
        /* <DEDUP_REMOVED lines=19> */
.L_x_713:
[----:B------:R-:W-:Y:S01]  /*1d3e0*/  FMUL.FTZ R33, R2, R29 ;  /* 0x0000001d02217220 */ /* 0x000fe20000410000 */
[----:B------:R-:W-:-:S03]  /*1d3f0*/  FMUL.FTZ R24, R29, 0.5 ;  /* 0x3f0000001d187820 */ /* 0x000fc60000410000 */
[----:B------:R-:W-:-:S04]  /*1d400*/  FFMA R2, -R33, R33, R2 ;  /* 0x0000002121027223 */ /* 0x000fc80000000102 */
[----:B------:R-:W-:-:S07]  /*1d410*/  FFMA R33, R2, R24, R33 ;  /* 0x0000001802217223 */ /* 0x000fce0000000021 */
.L_x_714:
[----:B------:R-:W-:Y:S05]  /*1d420*/  BSYNC.RECONVERGENT B1 ;  /* 0x0000000000017941 */ /* 0x000fea0003800200 */
.L_x_712:
        /* <DEDUP_REMOVED lines=12> */
[----:B------:R-:W-:-:S03]  /*1d4f0*/  IMAD.SHL.U32 R22, R31, 0x2, RZ ;  /* 0x000000021f167824 */ /* 0x000fc600078e00ff */
        /* <DEDUP_REMOVED lines=20> */
.L_x_716:
[----:B------:R-:W-:Y:S01]  /*1d640*/  FMUL.FTZ R33, R24, R29 ;  /* 0x0000001d18217220 */ /* 0x000fe20000410000 */
[----:B------:R-:W-:-:S03]  /*1d650*/  FMUL.FTZ R22, R29, 0.5 ;  /* 0x3f0000001d167820 */ /* 0x000fc60000410000 */
[----:B------:R-:W-:-:S04]  /*1d660*/  FFMA R2, -R33, R33, R24 ;  /* 0x0000002121027223 */ /* 0x000fc80000000118 */
[----:B------:R-:W-:-:S07]  /*1d670*/  FFMA R33, R2, R22, R33 ;  /* 0x0000001602217223 */ /* 0x000fce0000000021 */
.L_x_717:
[----:B------:R-:W-:Y:S05]  /*1d680*/  BSYNC.RECONVERGENT B1 ;  /* 0x0000000000017941 */ /* 0x000fea0003800200 */
.L_x_715:
[----:B------:R-:W-:-:S13]  /*1d690*/  FSETP.GTU.AND P0, PT, R33, 1, PT ;  /* 0x3f8000002100780b */ /* 0x000fda0003f0c000 */
[----:B------:R-:W-:Y:S01]  /*1d6a0*/  @!P0 FADD R36, R36, 1 ;  /* 0x3f80000024248421 */ /* 0x000fe20000000000 */
[----:B------:R-:W-:Y:S06]  /*1d6b0*/  @!P1 BRA `(.L_x_711) ;  /* 0x0000000000909947 */ /* 0x000fec0003800000 */
[----:B------:R-:W-:Y:S01]  /*1d6c0*/  SHF.R.U32.HI R2, RZ, 0x2, R23 ;  /* 0x00000002ff027819 */ /* 0x000fe20000011617 */
[----:B------:R-:W-:Y:S01]  /*1d6d0*/  BSSY.RECONVERGENT B1, `(.L_x_718) ;  /* 0x0000020000017945 */ /* 0x000fe20003800200 */
[----:B------:R-:W-:Y:S02]  /*1d6e0*/  SHF.R.U32.HI R24, RZ, 0x2, R25 ;  /* 0x00000002ff187819 */ /* 0x000fe40000011619 */
[----:B------:R-:W-:Y:S02]  /*1d6f0*/  LOP3.LUT R2, R2, R23, RZ, 0x3c, !PT ;  /* 0x0000001702027212 */ /* 0x000fe400078e3cff */
[----:B------:R-:W-:Y:S02]  /*1d700*/  SHF.L.U32 R23, R27, 0x4, RZ ;  /* 0x000000041b177819 */ /* 0x000fe400000006ff */
[----:B------:R-:W-:Y:S01]  /*1d710*/  LOP3.LUT R24, R24, R25, RZ, 0x3c, !PT ;  /* 0x0000001918187212 */ /* 0x000fe200078e3cff */
[----:B------:R-:W-:-:S05]  /*1d720*/  IMAD.SHL.U32 R22, R2, 0x2, RZ ;  /* 0x0000000202167824 */ /* 0x000fca00078e00ff */
[----:B------:R-:W-:Y:S01]  /*1d730*/  LOP3.LUT R22, R2, R22, R23, 0x96, !PT ;  /* 0x0000001602167212 */ /* 0x000fe200078e9617 */
[----:B------:R-:W-:-:S03]  /*1d740*/  IMAD.SHL.U32 R2, R24, 0x2, RZ ;  /* 0x0000000218027824 */ /* 0x000fc600078e00ff */
        /* <DEDUP_REMOVED lines=20> */
.L_x_719:
[----:B------:R-:W-:Y:S01]  /*1d890*/  FMUL.FTZ R33, R24, R23 ;  /* 0x0000001718217220 */ /* 0x000fe20000410000 */
[----:B------:R-:W-:-:S03]  /*1d8a0*/  FMUL.FTZ R22, R23, 0.5 ;  /* 0x3f00000017167820 */ /* 0x000fc60000410000 */
[----:B------:R-:W-:-:S04]  /*1d8b0*/  FFMA R2, -R33, R33, R24 ;  /* 0x0000002121027223 */ /* 0x000fc80000000118 */
[----:B------:R-:W-:-:S07]  /*1d8c0*/  FFMA R33, R2, R22, R33 ;  /* 0x0000001602217223 */ /* 0x000fce0000000021 */
.L_x_720:
[----:B------:R-:W-:Y:S05]  /*1d8d0*/  BSYNC.RECONVERGENT B1 ;  /* 0x0000000000017941 */ /* 0x000fea0003800200 */
.L_x_718:
[----:B------:R-:W-:-:S13]  /*1d8e0*/  FSETP.GTU.AND P0, PT, R33, 1, PT ;  /* 0x3f8000002100780b */ /* 0x000fda0003f0c000 */
[----:B------:R-:W-:-:S07]  /*1d8f0*/  @!P0 FADD R36, R36, 1 ;  /* 0x3f80000024248421 */ /* 0x000fce0000000000 */
.L_x_711:
        /* <DEDUP_REMOVED lines=16> */
.L_x_734:
        /* <DEDUP_REMOVED lines=33> */
.L_x_723:
[----:B------:R-:W-:Y:S01]  /*1dc10*/  FMUL.FTZ R33, R2, R25 ;  /* 0x0000001902217220 */ /* 0x000fe20000410000 */
[----:B------:R-:W-:-:S03]  /*1dc20*/  FMUL.FTZ R24, R25, 0.5 ;  /* 0x3f00000019187820 */ /* 0x000fc60000410000 */
[----:B------:R-:W-:-:S04]  /*1dc30*/  FFMA R2, -R33, R33, R2 ;  /* 0x0000002121027223 */ /* 0x000fc80000000102 */
[----:B------:R-:W-:-:S07]  /*1dc40*/  FFMA R33, R2, R24, R33 ;  /* 0x0000001802217223 */ /* 0x000fce0000000021 */
.L_x_724:
[----:B------:R-:W-:Y:S05]  /*1dc50*/  BSYNC.RECONVERGENT B1 ;  /* 0x0000000000017941 */ /* 0x000fea0003800200 */
.L_x_722:
        /* <DEDUP_REMOVED lines=32> */
.L_x_726:
[----:B------:R-:W-:Y:S01]  /*1de60*/  FMUL.FTZ R33, R24, R23 ;  /* 0x0000001718217220 */ /* 0x000fe20000410000 */
[----:B------:R-:W-:-:S03]  /*1de70*/  FMUL.FTZ R23, R23, 0.5 ;  /* 0x3f00000017177820 */ /* 0x000fc60000410000 */
[----:B------:R-:W-:-:S04]  /*1de80*/  FFMA R2, -R33, R33, R24 ;  /* 0x0000002121027223 */ /* 0x000fc80000000118 */
[----:B------:R-:W-:-:S07]  /*1de90*/  FFMA R33, R2, R23, R33 ;  /* 0x0000001702217223 */ /* 0x000fce0000000021 */
.L_x_727:
[----:B------:R-:W-:Y:S05]  /*1dea0*/  BSYNC.RECONVERGENT B1 ;  /* 0x0000000000017941 */ /* 0x000fea0003800200 */
.L_x_725:
        /* <DEDUP_REMOVED lines=33> */
.L_x_729:
[----:B------:R-:W-:Y:S01]  /*1e0c0*/  FMUL.FTZ R33, R2, R29 ;  /* 0x0000001d02217220 */ /* 0x000fe20000410000 */
[----:B------:R-:W-:-:S03]  /*1e0d0*/  FMUL.FTZ R24, R29, 0.5 ;  /* 0x3f0000001d187820 */ /* 0x000fc60000410000 */
[----:B------:R-:W-:-:S04]  /*1e0e0*/  FFMA R2, -R33, R33, R2 ;  /* 0x0000002121027223 */ /* 0x000fc80000000102 */
[----:B------:R-:W-:-:S07]  /*1e0f0*/  FFMA R33, R2, R24, R33 ;  /* 0x0000001802217223 */ /* 0x000fce0000000021 */
.L_x_730:
[----:B------:R-:W-:Y:S05]  /*1e100*/  BSYNC.RECONVERGENT B1 ;  /* 0x0000000000017941 */ /* 0x000fea0003800200 */
.L_x_728:
        /* <DEDUP_REMOVED lines=9> */
[----:B------:R-:W-:Y:S02]  /*1e1a0*/  IMAD.SHL.U32 R24, R35, 0x2, RZ ;  /* 0x0000000223187824 */ /* 0x000fe400078e00ff */
[----:B------:R-:W-:Y:S01]  /*1e1b0*/  IMAD.MOV.U32 R29, RZ, RZ, 0x2f800000 ;  /* 0x2f800000ff1d7424 */ /* 0x000fe200078e00ff */
        /* <DEDUP_REMOVED lines=22> */
.L_x_732:
[----:B------:R-:W-:Y:S01]  /*1e320*/  FMUL.FTZ R33, R2, R29 ;  /* 0x0000001d02217220 */ /* 0x000fe20000410000 */
[----:B------:R-:W-:-:S03]  /*1e330*/  FMUL.FTZ R24, R29, 0.5 ;  /* 0x3f0000001d187820 */ /* 0x000fc60000410000 */
[----:B------:R-:W-:-:S04]  /*1e340*/  FFMA R2, -R33, R33, R2 ;  /* 0x0000002121027223 */ /* 0x000fc80000000102 */
[----:B------:R-:W-:-:S07]  /*1e350*/  FFMA R33, R2, R24, R33 ;  /* 0x0000001802217223 */ /* 0x000fce0000000021 */
.L_x_733:
[----:B------:R-:W-:Y:S05]  /*1e360*/  BSYNC.RECONVERGENT B1 ;  /* 0x0000000000017941 */ /* 0x000fea0003800200 */
.L_x_731:
[----:B------:R-:W-:-:S13]  /*1e370*/  FSETP.GTU.AND P0, PT, R33, 1, PT ;  /* 0x3f8000002100780b */ /* 0x000fda0003f0c000 */
[----:B------:R-:W-:-:S05]  /*1e380*/  @!P0 FADD R28, R28, 1 ;  /* 0x3f8000001c1c8421 */ /* 0x000fca0000000000 */
[----:B------:R-:W-:Y:S01]  /*1e390*/  MOV R37, R28 ;  /* 0x0000001c00257202 */ /* 0x000fe20000000f00 */
[----:B------:R-:W-:Y:S06]  /*1e3a0*/  @P1 BRA `(.L_x_734) ;  /* 0xfffffff400941947 */ /* 0x000fec000383ffff */
.L_x_721:
[----:B------:R-:W-:Y:S05]  /*1e3b0*/  @!P2 BRA `(.L_x_735) ;  /* 0x0000000400c8a947 */ /* 0x000fea0003800000 */
[----:B------:R-:W-:Y:S01]  /*1e3c0*/  SHF.R.U32.HI R2, RZ, 0x2, R25 ;  /* 0x00000002ff027819 */ /* 0x000fe20000011619 */
[----:B------:R-:W-:Y:S01]  /*1e3d0*/  HFMA2 R29, -RZ, RZ, 0.1171875, 0 ;  /* 0x2f800000ff1d7431 */ /* 0x000fe200000001ff */
        /* <DEDUP_REMOVED lines=29> */
.L_x_737:
[----:B------:R-:W-:Y:S01]  /*1e5b0*/  FMUL.FTZ R33, R2, R29 ;  /* 0x0000001d02217220 */ /* 0x000fe20000410000 */
[----:B------:R-:W-:-:S03]  /*1e5c0*/  FMUL.FTZ R24, R29, 0.5 ;  /* 0x3f0000001d187820 */ /* 0x000fc60000410000 */
[----:B------:R-:W-:-:S04]  /*1e5d0*/  FFMA R2, -R33, R33, R2 ;  /* 0x0000002121027223 */ /* 0x000fc80000000102 */
[----:B------:R-:W-:-:S07]  /*1e5e0*/  FFMA R33, R2, R24, R33 ;  /* 0x0000001802217223 */ /* 0x000fce0000000021 */
.L_x_738:
[----:B------:R-:W-:Y:S05]  /*1e5f0*/  BSYNC.RECONVERGENT B1 ;  /* 0x0000000000017941 */ /* 0x000fea0003800200 */
.L_x_736:
        /* <DEDUP_REMOVED lines=11> */
[----:B------:R-:W-:Y:S02]  /*1e6b0*/  LOP3.LUT R24, R2, R24, R23, 0x96, !PT ;  /* 0x0000001802187212 */ /* 0x000fe400078e9617 */
[----:B------:R-:W-:Y:S02]  /*1e6c0*/  SHF.L.U32 R23, R29, 0x1, RZ ;  /* 0x000000011d177819 */ /* 0x000fe400000006ff */
        /* <DEDUP_REMOVED lines=21> */
.L_x_740:
[----:B------:R-:W-:Y:S01]  /*1e820*/  FMUL.FTZ R33, R2, R27 ;  /* 0x0000001b02217220 */ /* 0x000fe20000410000 */
[----:B------:R-:W-:-:S03]  /*1e830*/  FMUL.FTZ R24, R27, 0.5 ;  /* 0x3f0000001b187820 */ /* 0x000fc60000410000 */
[----:B------:R-:W-:-:S04]  /*1e840*/  FFMA R2, -R33, R33, R2 ;  /* 0x0000002121027223 */ /* 0x000fc80000000102 */
[----:B------:R-:W-:-:S07]  /*1e850*/  FFMA R33, R2, R24, R33 ;  /* 0x0000001802217223 */ /* 0x000fce0000000021 */
.L_x_741:
[----:B------:R-:W-:Y:S05]  /*1e860*/  BSYNC.RECONVERGENT B1 ;  /* 0x0000000000017941 */ /* 0x000fea0003800200 */
.L_x_739:
        /* <DEDUP_REMOVED lines=32> */
.L_x_743:
[----:B------:R-:W-:Y:S01]  /*1ea70*/  FMUL.FTZ R33, R24, R23 ;  /* 0x0000001718217220 */ /* 0x000fe20000410000 */
[----:B------:R-:W-:-:S03]  /*1ea80*/  FMUL.FTZ R23, R23, 0.5 ;  /* 0x3f00000017177820 */ /* 0x000fc60000410000 */
[----:B------:R-:W-:-:S04]  /*1ea90*/  FFMA R2, -R33, R33, R24 ;  /* 0x0000002121027223 */ /* 0x000fc80000000118 */
[----:B------:R-:W-:-:S07]  /*1eaa0*/  FFMA R33, R2, R23, R33 ;  /* 0x0000001702217223 */ /* 0x000fce0000000021 */
.L_x_744:
[----:B------:R-:W-:Y:S05]  /*1eab0*/  BSYNC.RECONVERGENT B1 ;  /* 0x0000000000017941 */ /* 0x000fea0003800200 */
.L_x_742:
[----:B------:R-:W-:-:S13]  /*1eac0*/  FSETP.GTU.AND P0, PT, R33, 1, PT ;  /* 0x3f8000002100780b */ /* 0x000fda0003f0c000 */
[----:B------:R-:W-:-:S07]  /*1ead0*/  @!P0 FADD R37, R37, 1 ;  /* 0x3f80000025258421 */ /* 0x000fce0000000000 */
.L_x_735:
        /* <DEDUP_REMOVED lines=12> */
[----:B------:R-:W-:Y:S01]  /*1eba0*/  IMAD.MOV.U32 R27, RZ, RZ, RZ ;  /* 0x000000ffff1b7224 */ /* 0x000fe200078e00ff */
[----:B------:R-:W-:Y:S01]  /*1ebb0*/  MOV R32, 0xdcd8f87c ;  /* 0xdcd8f87c00207802 */ /* 0x000fe20000000f00 */
[----:B------:R-:W-:Y:S02]  /*1ebc0*/  IMAD.MOV.U32 R25, RZ, RZ, -0x75bd8fc ;  /* 0xf8a42704ff197424 */ /* 0x000fe400078e00ff */
[----:B------:R-:W-:-:S07]  /*1ebd0*/  IMAD.MOV.U32 R39, RZ, RZ, RZ ;  /* 0x000000ffff277224 */ /* 0x000fce00078e00ff */
.L_x_758:
        /* <DEDUP_REMOVED lines=9> */
[----:B------:R-:W-:Y:S01]  /*1ec70*/  LOP3.LUT R2, R29, R24, R2, 0x96, !PT ;  /* 0x000000181d027212 */ /* 0x000fe200078e9602 */
[----:B------:R-:W-:Y:S02]  /*1ec80*/  IMAD.SHL.U32 R24, R31, 0x2, RZ ;  /* 0x000000021f187824 */ /* 0x000fe400078e00ff */
[----:B------:R-:W-:Y:S01]  /*1ec90*/  IMAD.MOV.U32 R29, RZ, RZ, 0x2f800000 ;  /* 0x2f800000ff1d7424 */ /* 0x000fe200078e00ff */
[----:B------:R-:W-:-:S04]  /*1eca0*/  LOP3.LUT R28, R2, R37, RZ, 0x3c, !PT ;  /* 0x00000025021c7212 */ /* 0x000fc800078e3cff */
        /* <DEDUP_REMOVED lines=20> */
.L_x_747:
[----:B------:R-:W-:Y:S01]  /*1edf0*/  FMUL.FTZ R33, R2, R29 ;  /* 0x0000001d02217220 */ /* 0x000fe20000410000 */
[----:B------:R-:W-:-:S03]  /*1ee00*/  FMUL.FTZ R24, R29, 0.5 ;  /* 0x3f0000001d187820 */ /* 0x000fc60000410000 */
[----:B------:R-:W-:-:S04]  /*1ee10*/  FFMA R2, -R33, R33, R2 ;  /* 0x0000002121027223 */ /* 0x000fc80000000102 */
[----:B------:R-:W-:-:S07]  /*1ee20*/  FFMA R33, R2, R24, R33 ;  /* 0x0000001802217223 */ /* 0x000fce0000000021 */
.L_x_748:
[----:B------:R-:W-:Y:S05]  /*1ee30*/  BSYNC.RECONVERGENT B1 ;  /* 0x0000000000017941 */ /* 0x000fea0003800200 */
.L_x_746:
        /* <DEDUP_REMOVED lines=33> */
.L_x_750:
[----:B------:R-:W-:Y:S01]  /*1f050*/  FMUL.FTZ R33, R2, R25 ;  /* 0x0000001902217220 */ /* 0x000fe20000410000 */
[----:B------:R-:W-:-:S03]  /*1f060*/  FMUL.FTZ R24, R25, 0.5 ;  /* 0x3f00000019187820 */ /* 0x000fc60000410000 */
[----:B------:R-:W-:-:S04]  /*1f070*/  FFMA R2, -R33, R33, R2 ;  /* 0x0000002121027223 */ /* 0x000fc80000000102 */
[----:B------:R-:W-:-:S07]  /*1f080*/  FFMA R33, R2, R24, R33 ;  /* 0x0000001802217223 */ /* 0x000fce0000000021 */
.L_x_751:
[----:B------:R-:W-:Y:S05]  /*1f090*/  BSYNC.RECONVERGENT B1 ;  /* 0x0000000000017941 */ /* 0x000fea0003800200 */
.L_x_749:
        /* <DEDUP_REMOVED lines=15> */
[----:B------:R-:W-:Y:S02]  /*1f190*/  MOV R28, R39 ;  /* 0x00000027001c7202 */ /* 0x000fe40000000f00 */
        /* <DEDUP_REMOVED lines=17> */
.L_x_753:
[----:B------:R-:W-:Y:S01]  /*1f2b0*/  FMUL.FTZ R33, R2, R29 ;  /* 0x0000001d02217220 */ /* 0x000fe20000410000 */
[----:B------:R-:W-:-:S03]  /*1f2c0*/  FMUL.FTZ R24, R29, 0.5 ;  /* 0x3f0000001d187820 */ /* 0x000fc60000410000 */
[----:B------:R-:W-:-:S04]  /*1f2d0*/  FFMA R2, -R33, R33, R2 ;  /* 0x0000002121027223 */ /* 0x000fc80000000102 */
[----:B------:R-:W-:-:S07]  /*1f2e0*/  FFMA R33, R2, R24, R33 ;  /* 0x0000001802217223 */ /* 0x000fce0000000021 */
.L_x_754:
[----:B------:R-:W-:Y:S05]  /*1f2f0*/  BSYNC.RECONVERGENT B1 ;  /* 0x0000000000017941 */ /* 0x000fea0003800200 */
.L_x_752:
        /* <DEDUP_REMOVED lines=33> */
.L_x_756:
[----:B------:R-:W-:Y:S01]  /*1f510*/  FMUL.FTZ R33, R2, R29 ;  /* 0x0000001d02217220 */ /* 0x000fe20000410000 */
[----:B------:R-:W-:-:S03]  /*1f520*/  FMUL.FTZ R24, R29, 0.5 ;  /* 0x3f0000001d187820 */ /* 0x000fc60000410000 */
[----:B------:R-:W-:-:S04]  /*1f530*/  FFMA R2, -R33, R33, R2 ;  /* 0x0000002121027223 */ /* 0x000fc80000000102 */
[----:B------:R-:W-:-:S07]  /*1f540*/  FFMA R33, R2, R24, R33 ;  /* 0x0000001802217223 */ /* 0x000fce0000000021 */
.L_x_757:
[----:B------:R-:W-:Y:S05]  /*1f550*/  BSYNC.RECONVERGENT B1 ;  /* 0x0000000000017941 */ /* 0x000fea0003800200 */
.L_x_755:
[----:B------:R-:W-:-:S13]  /*1f560*/  FSETP.GTU.AND P0, PT, R33, 1, PT ;  /* 0x3f8000002100780b */ /* 0x000fda0003f0c000 */
[----:B------:R-:W-:-:S04]  /*1f570*/  @!P0 FADD R28, R28, 1 ;  /* 0x3f8000001c1c8421 */ /* 0x000fc80000000000 */
[----:B------:R-:W-:Y:S01]  /*1f580*/  IMAD.MOV.U32 R39, RZ, RZ, R28 ;  /* 0x000000ffff277224 */ /* 0x000fe200078e001c */
[----:B------:R-:W-:Y:S06]  /*1f590*/  @P1 BRA `(.L_x_758) ;  /* 0xfffffff400901947 */ /* 0x000fec000383ffff */
.L_x_745:
        /* <DEDUP_REMOVED lines=32> */
.L_x_761:
[----:B------:R-:W-:Y:S01]  /*1f7a0*/  FMUL.FTZ R33, R2, R29 ;  /* 0x0000001d02217220 */ /* 0x000fe20000410000 */
[----:B------:R-:W-:-:S03]  /*1f7b0*/  FMUL.FTZ R24, R29, 0.5 ;  /* 0x3f0000001d187820 */ /* 0x000fc60000410000 */
[----:B------:R-:W-:-:S04]  /*1f7c0*/  FFMA R2, -R33, R33, R2 ;  /* 0x0000002121027223 */ /* 0x000fc80000000102 */
[----:B------:R-:W-:-:S07]  /*1f7d0*/  FFMA R33, R2, R24, R33 ;  /* 0x0000001802217223 */ /* 0x000fce0000000021 */
.L_x_762:
[----:B------:R-:W-:Y:S05]  /*1f7e0*/  BSYNC.RECONVERGENT B1 ;  /* 0x0000000000017941 */ /* 0x000fea0003800200 */
.L_x_760:
        /* <DEDUP_REMOVED lines=9> */
[----:B------:R-:W-:Y:S02]  /*1f880*/  SHF.L.U32 R24, R2, 0x1, RZ ;  /* 0x0000000102187819 */ /* 0x000fe400000006ff */
[----:B------:R-:W-:-:S02]  /*1f890*/  ISETP.NE.AND P1, PT, R13, 0x2, PT ;  /* 0x000000020d00780c */ /* 0x000fc40003f25270 */
[----:B------:R-:W-:-:S04]  /*1f8a0*/  LOP3.LUT R24, R2, R24, R25, 0x96, !PT ;  /* 0x0000001802187212 */ /* 0x000fc800078e9619 */
[----:B------:R-:W-:Y:S01]  /*1f8b0*/  LOP3.LUT R31, R24, R31, RZ, 0x3c, !PT ;  /* 0x0000001f181f7212 */ /* 0x000fe200078e3cff */
[----:B------:R-:W-:-:S04]  /*1f8c0*/  IMAD.SHL.U32 R24, R29, 0x2, RZ ;  /* 0x000000021d187824 */ /* 0x000fc800078e00ff */
        /* <DEDUP_REMOVED lines=20> */
.L_x_764:
[----:B------:R-:W-:Y:S01]  /*1fa10*/  FMUL.FTZ R33, R2, R29 ;  /* 0x0000001d02217220 */ /* 0x000fe20000410000 */
[----:B------:R-:W-:-:S03]  /*1fa20*/  FMUL.FTZ R24, R29, 0.5 ;  /* 0x3f0000001d187820 */ /* 0x000fc60000410000 */
[----:B------:R-:W-:-:S04]  /*1fa30*/  FFMA R2, -R33, R33, R2 ;  /* 0x0000002121027223 */ /* 0x000fc80000000102 */
[----:B------:R-:W-:-:S07]  /*1fa40*/  FFMA R33, R2, R24, R33 ;  /* 0x0000001802217223 */ /* 0x000fce0000000021 */
.L_x_765:
[----:B------:R-:W-:Y:S05]  /*1fa50*/  BSYNC.RECONVERGENT B1 ;  /* 0x0000000000017941 */ /* 0x000fea0003800200 */
.L_x_763:
        /* <DEDUP_REMOVED lines=33> */
.L_x_767:
[----:B------:R-:W-:Y:S01]  /*1fc70*/  FMUL.FTZ R33, R2, R25 ;  /* 0x0000001902217220 */ /* 0x000fe20000410000 */
[----:B------:R-:W-:-:S03]  /*1fc80*/  FMUL.FTZ R24, R25, 0.5 ;  /* 0x3f00000019187820 */ /* 0x000fc60000410000 */
[----:B------:R-:W-:-:S04]  /*1fc90*/  FFMA R2, -R33, R33, R2 ;  /* 0x0000002121027223 */ /* 0x000fc80000000102 */
[----:B------:R-:W-:-:S07]  /*1fca0*/  FFMA R33, R2, R24, R33 ;  /* 0x0000001802217223 */ /* 0x000fce0000000021 */
.L_x_768:
[----:B------:R-:W-:Y:S05]  /*1fcb0*/  BSYNC.RECONVERGENT B1 ;  /* 0x0000000000017941 */ /* 0x000fea0003800200 */
.L_x_766:
[----:B------:R-:W-:-:S13]  /*1fcc0*/  FSETP.GTU.AND P0, PT, R33, 1, PT ;  /* 0x3f8000002100780b */ /* 0x000fda0003f0c000 */
[----:B------:R-:W-:-:S07]  /*1fcd0*/  @!P0 FADD R39, R39, 1 ;  /* 0x3f80000027278421 */ /* 0x000fce0000000000 */
.L_x_759:
        /* <DEDUP_REMOVED lines=16> */
.L_x_782:
        /* <DEDUP_REMOVED lines=33> */
.L_x_771:
[----:B------:R-:W-:Y:S01]  /*1fff0*/  FMUL.FTZ R33, R2, R29 ;  /* 0x0000001d02217220 */ /* 0x000fe20000410000 */
[----:B------:R-:W-:-:S03]  /*20000*/  FMUL.FTZ R24, R29, 0.5 ;  /* 0x3f0000001d187820 */ /* 0x000fc60000410000 */
[----:B------:R-:W-:-:S04]  /*20010*/  FFMA R2, -R33, R33, R2 ;  /* 0x0000002121027223 */ /* 0x000fc80000000102 */
[----:B------:R-:W-:-:S07]  /*20020*/  FFMA R33, R2, R24, R33 ;  /* 0x0000001802217223 */ /* 0x000fce0000000021 */
.L_x_772:
[----:B------:R-:W-:Y:S05]  /*20030*/  BSYNC.RECONVERGENT B1 ;  /* 0x0000000000017941 */ /* 0x000fea0003800200 */
.L_x_770:
        /* <DEDUP_REMOVED lines=33> */
.L_x_774:
[----:B------:R-:W-:Y:S01]  /*20250*/  FMUL.FTZ R33, R2, R25 ;  /* 0x0000001902217220 */ /* 0x000fe20000410000 */
[----:B------:R-:W-:-:S03]  /*20260*/  FMUL.FTZ R24, R25, 0.5 ;  /* 0x3f00000019187820 */ /* 0x000fc60000410000 */
[----:B------:R-:W-:-:S04]  /*20270*/  FFMA R2, -R33, R33, R2 ;  /* 0x0000002121027223 */ /* 0x000fc80000000102 */
[----:B------:R-:W-:-:S07]  /*20280*/  FFMA R33, R2, R24, R33 ;  /* 0x0000001802217223 */ /* 0x000fce0000000021 */
.L_x_775:
[----:B------:R-:W-:Y:S05]  /*20290*/  BSYNC.RECONVERGENT B1 ;  /* 0x0000000000017941 */ /* 0x000fea0003800200 */
.L_x_773:
        /* <DEDUP_REMOVED lines=11> */
[----:B------:R-:W-:Y:S02]  /*20350*/  @!P0 FADD R40, R40, 1 ;  /* 0x3f80000028288421 */ /* 0x000fe40000000000 */
[----:B------:R-:W-:Y:S02]  /*20360*/  IMAD.SHL.U32 R2, R31, 0x10, RZ ;  /* 0x000000101f027824 */ /* 0x000fe400078e00ff */
[----:B------:R-:W-:-:S03]  /*20370*/  IMAD.MOV.U32 R28, RZ, RZ, R40 ;  /* 0x000000ffff1c7224 */ /* 0x000fc600078e0028 */
        /* <DEDUP_REMOVED lines=19> */
.L_x_777:
[----:B------:R-:W-:Y:S01]  /*204b0*/  FMUL.FTZ R33, R2, R29 ;  /* 0x0000001d02217220 */ /* 0x000fe20000410000 */
[----:B------:R-:W-:-:S03]  /*204c0*/  FMUL.FTZ R24, R29, 0.5 ;  /* 0x3f0000001d187820 */ /* 0x000fc60000410000 */
[----:B------:R-:W-:-:S04]  /*204d0*/  FFMA R2, -R33, R33, R2 ;  /* 0x0000002121027223 */ /* 0x000fc80000000102 */
[----:B------:R-:W-:-:S07]  /*204e0*/  FFMA R33, R2, R24, R33 ;  /* 0x0000001802217223 */ /* 0x000fce0000000021 */
.L_x_778:
[----:B------:R-:W-:Y:S05]  /*204f0*/  BSYNC.RECONVERGENT B1 ;  /* 0x0000000000017941 */ /* 0x000fea0003800200 */
.L_x_776:
        /* <DEDUP_REMOVED lines=9> */
[----:B------:R-:W-:Y:S01]  /*20590*/  IMAD.SHL.U32 R24, R35, 0x2, RZ ;  /* 0x0000000223187824 */ /* 0x000fe200078e00ff */
[----:B------:R-:W-:Y:S02]  /*205a0*/  MOV R29, 0x2f800000 ;  /* 0x2f800000001d7802 */ /* 0x000fe40000000f00 */
[----:B------:R-:W-:-:S05]  /*205b0*/  LOP3.LUT R32, R2, R25, RZ, 0x3c, !PT ;  /* 0x0000001902207212 */ /* 0x000fca00078e3cff */
        /* <DEDUP_REMOVED lines=21> */
.L_x_780:
[----:B------:R-:W-:Y:S01]  /*20710*/  FMUL.FTZ R33, R2, R29 ;  /* 0x0000001d02217220 */ /* 0x000fe20000410000 */
[----:B------:R-:W-:-:S03]  /*20720*/  FMUL.FTZ R24, R29, 0.5 ;  /* 0x3f0000001d187820 */ /* 0x000fc60000410000 */
[----:B------:R-:W-:-:S04]  /*20730*/  FFMA R2, -R33, R33, R2 ;  /* 0x0000002121027223 */ /* 0x000fc80000000102 */
[----:B------:R-:W-:-:S07]  /*20740*/  FFMA R33, R2, R24, R33 ;  /* 0x0000001802217223 */ /* 0x000fce0000000021 */
.L_x_781:
[----:B------:R-:W-:Y:S05]  /*20750*/  BSYNC.RECONVERGENT B1 ;  /* 0x0000000000017941 */ /* 0x000fea0003800200 */
.L_x_779:
[----:B------:R-:W-:-:S13]  /*20760*/  FSETP.GTU.AND P0, PT, R33, 1, PT ;  /* 0x3f8000002100780b */ /* 0x000fda0003f0c000 */
[----:B------:R-:W-:-:S04]  /*20770*/  @!P0 FADD R28, R28, 1 ;  /* 0x3f8000001c1c8421 */ /* 0x000fc80000000000 */
[----:B------:R-:W-:Y:S01]  /*20780*/  IMAD.MOV.U32 R40, RZ, RZ, R28 ;  /* 0x000000ffff287224 */ /* 0x000fe200078e001c */
[----:B------:R-:W-:Y:S06]  /*20790*/  @P1 BRA `(.L_x_782) ;  /* 0xfffffff400901947 */ /* 0x000fec000383ffff */
.L_x_769:
        /* <DEDUP_REMOVED lines=32> */
.L_x_785:
[----:B------:R-:W-:Y:S01]  /*209a0*/  FMUL.FTZ R33, R2, R29 ;  /* 0x0000001d02217220 */ /* 0x000fe20000410000 */
[----:B------:R-:W-:-:S03]  /*209b0*/  FMUL.FTZ R24, R29, 0.5 ;  /* 0x3f0000001d187820 */ /* 0x000fc60000410000 */
[----:B------:R-:W-:-:S04]  /*209c0*/  FFMA R2, -R33, R33, R2 ;  /* 0x0000002121027223 */ /* 0x000fc80000000102 */
[----:B------:R-:W-:-:S07]  /*209d0*/  FFMA R33, R2, R24, R33 ;  /* 0x0000001802217223 */ /* 0x000fce0000000021 */
.L_x_786:
[----:B------:R-:W-:Y:S05]  /*209e0*/  BSYNC.RECONVERGENT B1 ;  /* 0x0000000000017941 */ /* 0x000fea0003800200 */
.L_x_784:
        /* <DEDUP_REMOVED lines=34> */
.L_x_788:
[----:B------:R-:W-:Y:S01]  /*20c10*/  FMUL.FTZ R33, R2, R27 ;  /* 0x0000001b02217220 */ /* 0x000fe20000410000 */
[----:B------:R-:W-:-:S03]  /*20c20*/  FMUL.FTZ R24, R27, 0.5 ;  /* 0x3f0000001b187820 */ /* 0x000fc60000410000 */
[----:B------:R-:W-:-:S04]  /*20c30*/  FFMA R2, -R33, R33, R2 ;  /* 0x0000002121027223 */ /* 0x000fc80000000102 */
[----:B------:R-:W-:-:S07]  /*20c40*/  FFMA R33, R2, R24, R33 ;  /* 0x0000001802217223 */ /* 0x000fce0000000021 */
.L_x_789:
[----:B------:R-:W-:Y:S05]  /*20c50*/  BSYNC.RECONVERGENT B1 ;  /* 0x0000000000017941 */ /* 0x000fea0003800200 */
.L_x_787:
        /* <DEDUP_REMOVED lines=33> */
.L_x_791:
[----:B------:R-:W-:Y:S01]  /*20e70*/  FMUL.FTZ R33, R2, R25 ;  /* 0x0000001902217220 */ /* 0x000fe20000410000 */
[----:B------:R-:W-:-:S03]  /*20e80*/  FMUL.FTZ R24, R25, 0.5 ;  /* 0x3f00000019187820 */ /* 0x000fc60000410000 */
[----:B------:R-:W-:-:S04]  /*20e90*/  FFMA R2, -R33, R33, R2 ;  /* 0x0000002121027223 */ /* 0x000fc80000000102 */
[----:B------:R-:W-:-:S07]  /*20ea0*/  FFMA R33, R2, R24, R33 ;  /* 0x0000001802217223 */ /* 0x000fce0000000021 */
.L_x_792:
[----:B------:R-:W-:Y:S05]  /*20eb0*/  BSYNC.RECONVERGENT B1 ;  /* 0x0000000000017941 */ /* 0x000fea0003800200 */
.L_x_790:
[----:B------:R-:W-:-:S13]  /*20ec0*/  FSETP.GTU.AND P0, PT, R33, 1, PT ;  /* 0x3f8000002100780b */ /* 0x000fda0003f0c000 */
[----:B------:R-:W-:-:S07]  /*20ed0*/  @!P0 FADD R40, R40, 1 ;  /* 0x3f80000028288421 */ /* 0x000fce0000000000 */
.L_x_783:
        /* <DEDUP_REMOVED lines=11> */
[----:B------:R-:W-:Y:S06]  /*20f90*/  @!P3 BRA `(.L_x_793) ;  /* 0x000000080080b947 */ /* 0x000fec0003800000 */
[----:B------:R-:W-:Y:S01]  /*20fa0*/  IMAD.MOV.U32 R25, RZ, RZ, RZ ;  /* 0x000000ffff197224 */ /* 0x000fe200078e00ff */
[----:B------:R-:W-:Y:S01]  /*20fb0*/  MOV R41, RZ ;  /* 0x000000ff00297202 */ /* 0x000fe20000000f00 */
[----:B------:R-:W-:Y:S02]  /*20fc0*/  IMAD.MOV.U32 R36, RZ, RZ, -0x75bd8fc ;  /* 0xf8a42704ff247424 */ /* 0x000fe400078e00ff */
[----:B------:R-:W-:-:S07]  /*20fd0*/  IMAD.MOV.U32 R32, RZ, RZ, -0x23270784 ;  /* 0xdcd8f87cff207424 */ /* 0x000fce00078e00ff */
.L_x_806:
        /* <DEDUP_REMOVED lines=10> */
[----:B------:R-:W-:-:S03]  /*21080*/  IMAD.SHL.U32 R24, R31, 0x2, RZ ;  /* 0x000000021f187824 */ /* 0x000fc600078e00ff */
[----:B------:R-:W-:Y:S01]  /*21090*/  LOP3.LUT R28, R29, R40, RZ, 0x3c, !PT ;  /* 0x000000281d1c7212 */ /* 0x000fe200078e3cff */
[----:B------:R-:W-:-:S04]  /*210a0*/  HFMA2 R29, -RZ, RZ, 0.1171875, 0 ;  /* 0x2f800000ff1d7431 */ /* 0x000fc800000001ff */
[----:B------:R-:W-:-:S05]  /*210b0*/  IMAD.SHL.U32 R2, R28, 0x10, RZ ;  /* 0x000000101c027824 */ /* 0x000fca00078e00ff */
[----:B------:R-:W-:Y:S02]  /*210c0*/  LOP3.LUT R31, R31, R24, R2, 0x96, !PT ;  /* 0x000000181f1f7212 */ /* 0x000fe400078e9602 */
[----:B------:R-:W-:Y:S02]  /*210d0*/  IADD3 R2, PT, PT, R37, 0x587c5, R28 ;  /* 0x000587c525027810 */ /* 0x000fe40007ffe01c */
        /* <DEDUP_REMOVED lines=17> */
.L_x_795:
[----:B------:R-:W-:Y:S01]  /*211f0*/  FMUL.FTZ R33, R2, R29 ;  /* 0x0000001d02217220 */ /* 0x000fe20000410000 */
[----:B------:R-:W-:-:S03]  /*21200*/  FMUL.FTZ R24, R29, 0.5 ;  /* 0x3f0000001d187820 */ /* 0x000fc60000410000 */
[----:B------:R-:W-:-:S04]  /*21210*/  FFMA R2, -R33, R33, R2 ;  /* 0x0000002121027223 */ /* 0x000fc80000000102 */
[----:B------:R-:W-:-:S07]  /*21220*/  FFMA R33, R2, R24, R33 ;  /* 0x0000001802217223 */ /* 0x000fce0000000021 */
.L_x_796:
[----:B------:R-:W-:Y:S05]  /*21230*/  BSYNC.RECONVERGENT B1 ;  /* 0x0000000000017941 */ /* 0x000fea0003800200 */
.L_x_794:
        /* <DEDUP_REMOVED lines=13> */
[----:B------:R-:W-:Y:S02]  /*21310*/  IMAD.SHL.U32 R2, R32, 0x10, RZ ;  /* 0x0000001020027824 */ /* 0x000fe400078e00ff */
[----:B------:R-:W-:-:S03]  /*21320*/  IMAD.MOV.U32 R41, RZ, RZ, R31 ;  /* 0x000000ffff297224 */ /* 0x000fc600078e001f */
        /* <DEDUP_REMOVED lines=18> */
.L_x_798:
[----:B------:R-:W-:Y:S01]  /*21450*/  FMUL.FTZ R33, R2, R29 ;  /* 0x0000001d02217220 */ /* 0x000fe20000410000 */
[----:B------:R-:W-:-:S03]  /*21460*/  FMUL.FTZ R24, R29, 0.5 ;  /* 0x3f0000001d187820 */ /* 0x000fc60000410000 */
[----:B------:R-:W-:-:S04]  /*21470*/  FFMA R2, -R33, R33, R2 ;  /* 0x0000002121027223 */ /* 0x000fc80000000102 */
[----:B------:R-:W-:-:S07]  /*21480*/  FFMA R33, R2, R24, R33 ;  /* 0x0000001802217223 */ /* 0x000fce0000000021 */
.L_x_799:
[----:B------:R-:W-:Y:S05]  /*21490*/  BSYNC.RECONVERGENT B1 ;  /* 0x0000000000017941 */ /* 0x000fea0003800200 */
.L_x_797:
        /* <DEDUP_REMOVED lines=14> */
[----:B------:R-:W-:Y:S02]  /*21580*/  IMAD.MOV.U32 R29, RZ, RZ, 0x2f800000 ;  /* 0x2f800000ff1d7424 */ /* 0x000fe400078e00ff */
[----:B------:R-:W-:Y:S01]  /*21590*/  IMAD.MOV.U32 R28, RZ, RZ, R41 ;  /* 0x000000ffff1c7224 */ /* 0x000fe200078e0029 */
        /* <DEDUP_REMOVED lines=17> */
.L_x_801:
[----:B------:R-:W-:Y:S01]  /*216b0*/  FMUL.FTZ R33, R2, R29 ;  /* 0x0000001d02217220 */ /* 0x000fe20000410000 */
[----:B------:R-:W-:-:S03]  /*216c0*/  FMUL.FTZ R24, R29, 0.5 ;  /* 0x3f0000001d187820 */ /* 0x000fc60000410000 */
[----:B------:R-:W-:-:S04]  /*216d0*/  FFMA R2, -R33, R33, R2 ;  /* 0x0000002121027223 */ /* 0x000fc80000000102 */
[----:B------:R-:W-:-:S07]  /*216e0*/  FFMA R33, R2, R24, R33 ;  /* 0x0000001802217223 */ /* 0x000fce0000000021 */
.L_x_802:
[----:B------:R-:W-:Y:S05]  /*216f0*/  BSYNC.RECONVERGENT B1 ;  /* 0x0000000000017941 */ /* 0x000fea0003800200 */
.L_x_800:
        /* <DEDUP_REMOVED lines=33> */
.L_x_804:
[----:B------:R-:W-:Y:S01]  /*21910*/  FMUL.FTZ R33, R2, R29 ;  /* 0x0000001d02217220 */ /* 0x000fe20000410000 */
[----:B------:R-:W-:-:S03]  /*21920*/  FMUL.FTZ R24, R29, 0.5 ;  /* 0x3f0000001d187820 */ /* 0x000fc60000410000 */
[----:B------:R-:W-:-:S04]  /*21930*/  FFMA R2, -R33, R33, R2 ;  /* 0x0000002121027223 */ /* 0x000fc80000000102 */
[----:B------:R-:W-:-:S07]  /*21940*/  FFMA R33, R2, R24, R33 ;  /* 0x0000001802217223 */ /* 0x000fce0000000021 */
.L_x_805:
[----:B------:R-:W-:Y:S05]  /*21950*/  BSYNC.RECONVERGENT B1 ;  /* 0x0000000000017941 */ /* 0x000fea0003800200 */
.L_x_803:
[----:B------:R-:W-:-:S13]  /*21960*/  FSETP.GTU.AND P0, PT, R33, 1, PT ;  /* 0x3f8000002100780b */ /* 0x000fda0003f0c000 */
[----:B------:R-:W-:-:S05]  /*21970*/  @!P0 FADD R28, R28, 1 ;  /* 0x3f8000001c1c8421 */ /* 0x000fca0000000000 */
[----:B------:R-:W-:Y:S01]  /*21980*/  MOV R41, R28 ;  /* 0x0000001c00297202 */ /* 0x000fe20000000f00 */
[----:B------:R-:W-:Y:S06]  /*21990*/  @P1 BRA `(.L_x_806) ;  /* 0xfffffff400901947 */ /* 0x000fec000383ffff */
.L_x_793:
[----:B------:R-:W-:Y:S05]  /*219a0*/  @!P2 BRA `(.L_x_807) ;  /* 0x0000000400cca947 */ /* 0x000fea0003800000 */
[----:B------:R-:W-:Y:S01]  /*219b0*/  SHF.R.U32.HI R2, RZ, 0x2, R39 ;  /* 0x00000002ff027819 */ /* 0x000fe20000011627 */
[----:B------:R-:W-:Y:S01]  /*219c0*/  IMAD.SHL.U32 R25, R40, 0x10, RZ ;  /* 0x0000001028197824 */ /* 0x000fe200078e00ff */
[----:B------:R-:W-:Y:S01]  /*219d0*/  SHF.R.U32.HI R28, RZ, 0x2, R31 ;  /* 0x00000002ff1c7819 */ /* 0x000fe2000001161f */
[----:B------:R-:W-:Y:S01]  /*219e0*/  HFMA2 R29, -RZ, RZ, 0.1171875, 0 ;  /* 0x2f800000ff1d7431 */ /* 0x000fe200000001ff */
[----:B------:R-:W-:Y:S01]  /*219f0*/  LOP3.LUT R2, R2, R39, RZ, 0x3c, !PT ;  /* 0x0000002702027212 */ /* 0x000fe200078e3cff */
[----:B------:R-:W-:Y:S01]  /*21a00*/  BSSY.RECONVERGENT B1, `(.L_x_808) ;  /* 0x000001e000017945 */ /* 0x000fe20003800200 */
[----:B------:R-:W-:Y:S02]  /*21a10*/  LOP3.LUT R31, R28, R31, RZ, 0x3c, !PT ;  /* 0x0000001f1c1f7212 */ /* 0x000fe400078e3cff */
[----:B------:R-:W-:Y:S01]  /*21a20*/  ISETP.NE.AND P1, PT, R13, 0x1, PT ;  /* 0x000000010d00780c */ /* 0x000fe20003f25270 */
[----:B------:R-:W-:-:S05]  /*21a30*/  IMAD.SHL.U32 R24, R2, 0x2, RZ ;  /* 0x0000000202187824 */ /* 0x000fca00078e00ff */
[----:B------:R-:W-:Y:S01]  /*21a40*/  LOP3.LUT R25, R2, R24, R25, 0x96, !PT ;  /* 0x0000001802197212 */ /* 0x000fe200078e9619 */
[----:B------:R-:W-:-:S03]  /*21a50*/  IMAD.SHL.U32 R24, R31, 0x2, RZ ;  /* 0x000000021f187824 */ /* 0x000fc600078e00ff */
[----:B------:R-:W-:-:S05]  /*21a60*/  LOP3.LUT R28, R25, R40, RZ, 0x3c, !PT ;  /* 0x00000028191c7212 */ /* 0x000fca00078e3cff */
        /* <DEDUP_REMOVED lines=19> */
.L_x_809:
[----:B------:R-:W-:Y:S01]  /*21ba0*/  FMUL.FTZ R33, R2, R29 ;  /* 0x0000001d02217220 */ /* 0x000fe20000410000 */
[----:B------:R-:W-:-:S03]  /*21bb0*/  FMUL.FTZ R24, R29, 0.5 ;  /* 0x3f0000001d187820 */ /* 0x000fc60000410000 */
[----:B------:R-:W-:-:S04]  /*21bc0*/  FFMA R2, -R33, R33, R2 ;  /* 0x0000002121027223 */ /* 0x000fc80000000102 */
[----:B------:R-:W-:-:S07]  /*21bd0*/  FFMA R33, R2, R24, R33 ;  /* 0x0000001802217223 */ /* 0x000fce0000000021 */
.L_x_810:
[----:B------:R-:W-:Y:S05]  /*21be0*/  BSYNC.RECONVERGENT B1 ;  /* 0x0000000000017941 */ /* 0x000fea0003800200 */
.L_x_808:
        /* <DEDUP_REMOVED lines=34> */
.L_x_812:
[----:B------:R-:W-:Y:S01]  /*21e10*/  FMUL.FTZ R33, R2, R25 ;  /* 0x0000001902217220 */ /* 0x000fe20000410000 */
[----:B------:R-:W-:-:S03]  /*21e20*/  FMUL.FTZ R24, R25, 0.5 ;  /* 0x3f00000019187820 */ /* 0x000fc60000410000 */
[----:B------:R-:W-:-:S04]  /*21e30*/  FFMA R2, -R33, R33, R2 ;  /* 0x0000002121027223 */ /* 0x000fc80000000102 */
[----:B------:R-:W-:-:S07]  /*21e40*/  FFMA R33, R2, R24, R33 ;  /* 0x0000001802217223 */ /* 0x000fce0000000021 */
.L_x_813:
[----:B------:R-:W-:Y:S05]  /*21e50*/  BSYNC.RECONVERGENT B1 ;  /* 0x0000000000017941 */ /* 0x000fea0003800200 */
.L_x_811:
        /* <DEDUP_REMOVED lines=33> */
.L_x_815:
[----:B------:R-:W-:Y:S01]  /*22070*/  FMUL.FTZ R33, R2, R25 ;  /* 0x0000001902217220 */ /* 0x000fe20000410000 */
[----:B------:R-:W-:-:S03]  /*22080*/  FMUL.FTZ R24, R25, 0.5 ;  /* 0x3f00000019187820 */ /* 0x000fc60000410000 */
[----:B------:R-:W-:-:S04]  /*22090*/  FFMA R2, -R33, R33, R2 ;  /* 0x0000002121027223 */ /* 0x000fc80000000102 */
[----:B------:R-:W-:-:S07]  /*220a0*/  FFMA R33, R2, R24, R33 ;  /* 0x0000001802217223 */ /* 0x000fce0000000021 */
.L_x_816:
[----:B------:R-:W-:Y:S05]  /*220b0*/  BSYNC.RECONVERGENT B1 ;  /* 0x0000000000017941 */ /* 0x000fea0003800200 */
.L_x_814:
[----:B------:R-:W-:-:S13]  /*220c0*/  FSETP.GTU.AND P0, PT, R33, 1, PT ;  /* 0x3f8000002100780b */ /* 0x000fda0003f0c000 */
[----:B------:R-:W-:-:S07]  /*220d0*/  @!P0 FADD R41, R41, 1 ;  /* 0x3f80000029298421 */ /* 0x000fce0000000000 */
.L_x_807:
        /* <DEDUP_REMOVED lines=16> */
.L_x_830:
        /* <DEDUP_REMOVED lines=9> */
[----:B------:R-:W-:-:S04]  /*22270*/  MOV R31, R42 ;  /* 0x0000002a001f7202 */ /* 0x000fc80000000f00 */
[----:B------:R-:W-:-:S04]  /*22280*/  LOP3.LUT R2, R25, R24, R2, 0x96, !PT ;  /* 0x0000001819027212 */ /* 0x000fc800078e9602 */
[----:B------:R-:W-:Y:S02]  /*22290*/  LOP3.LUT R25, R2, R41, RZ, 0x3c, !PT ;  /* 0x0000002902197212 */ /* 0x000fe400078e3cff */
[----:B------:R-:W-:-:S03]  /*222a0*/  SHF.L.U32 R2, R30, 0x1, RZ ;  /* 0x000000011e027819 */ /* 0x000fc600000006ff */
[----:B------:R-:W-:-:S05]  /*222b0*/  IMAD.SHL.U32 R29, R25, 0x10, RZ ;  /* 0x00000010191d7824 */ /* 0x000fca00078e00ff */
        /* <DEDUP_REMOVED lines=19> */
.L_x_819:
[----:B------:R-:W-:Y:S01]  /*223f0*/  FMUL.FTZ R33, R2, R29 ;  /* 0x0000001d02217220 */ /* 0x000fe20000410000 */
[----:B------:R-:W-:-:S03]  /*22400*/  FMUL.FTZ R24, R29, 0.5 ;  /* 0x3f0000001d187820 */ /* 0x000fc60000410000 */
[----:B------:R-:W-:-:S04]  /*22410*/  FFMA R2, -R33, R33, R2 ;  /* 0x0000002121027223 */ /* 0x000fc80000000102 */
[----:B------:R-:W-:-:S07]  /*22420*/  FFMA R33, R2, R24, R33 ;  /* 0x0000001802217223 */ /* 0x000fce0000000021 */
.L_x_820:
[----:B------:R-:W-:Y:S05]  /*22430*/  BSYNC.RECONVERGENT B1 ;  /* 0x0000000000017941 */ /* 0x000fea0003800200 */
.L_x_818:
        /* <DEDUP_REMOVED lines=13> */
[----:B------:R-:W-:-:S03]  /*22510*/  SHF.L.U32 R2, R32, 0x4, RZ ;  /* 0x0000000420027819 */ /* 0x000fc600000006ff */
[----:B------:R-:W-:Y:S01]  /*22520*/  IMAD.MOV.U32 R42, RZ, RZ, R31 ;  /* 0x000000ffff2a7224 */ /* 0x000fe200078e001f */
        /* <DEDUP_REMOVED lines=18> */
.L_x_822:
[----:B------:R-:W-:Y:S01]  /*22650*/  FMUL.FTZ R33, R2, R29 ;  /* 0x0000001d02217220 */ /* 0x000fe20000410000 */
[----:B------:R-:W-:-:S03]  /*22660*/  FMUL.FTZ R24, R29, 0.5 ;  /* 0x3f0000001d187820 */ /* 0x000fc60000410000 */
[----:B------:R-:W-:-:S04]  /*22670*/  FFMA R2, -R33, R33, R2 ;  /* 0x0000002121027223 */ /* 0x000fc80000000102 */
[----:B------:R-:W-:-:S07]  /*22680*/  FFMA R33, R2, R24, R33 ;  /* 0x0000001802217223 */ /* 0x000fce0000000021 */
.L_x_823:
[----:B------:R-:W-:Y:S05]  /*22690*/  BSYNC.RECONVERGENT B1 ;  /* 0x0000000000017941 */ /* 0x000fea0003800200 */
.L_x_821:
        /* <DEDUP_REMOVED lines=23> */
[----:B------:R-:W-:Y:S01]  /*22810*/  FFMA R2, R2, R2, R25 ;  /* 0x0000000202027223 */ /* 0x000fe20000000019 */
[----:B------:R-:W-:-:S03]  /*22820*/  IMAD.MOV.U32 R25, RZ, RZ, R42 ;  /* 0x000000ffff197224 */ /* 0x000fc600078e002a */
        /* <DEDUP_REMOVED lines=8> */
.L_x_825:
[----:B------:R-:W-:Y:S01]  /*228b0*/  FMUL.FTZ R33, R2, R29 ;  /* 0x0000001d02217220 */ /* 0x000fe20000410000 */
[----:B------:R-:W-:-:S03]  /*228c0*/  FMUL.FTZ R24, R29, 0.5 ;  /* 0x3f0000001d187820 */ /* 0x000fc60000410000 */
[----:B------:R-:W-:-:S04]  /*228d0*/  FFMA R2, -R33, R33, R2 ;  /* 0x0000002121027223 */ /* 0x000fc80000000102 */
[----:B------:R-:W-:-:S07]  /*228e0*/  FFMA R33, R2, R24, R33 ;  /* 0x0000001802217223 */ /* 0x000fce0000000021 */
.L_x_826:
[----:B------:R-:W-:Y:S05]  /*228f0*/  BSYNC.RECONVERGENT B1 ;  /* 0x0000000000017941 */ /* 0x000fea0003800200 */
.L_x_824:
        /* <DEDUP_REMOVED lines=9> */
[----:B------:R-:W-:Y:S01]  /*22990*/  IMAD.MOV.U32 R29, RZ, RZ, 0x2f800000 ;  /* 0x2f800000ff1d7424 */ /* 0x000fe200078e00ff */
        /* <DEDUP_REMOVED lines=23> */
.L_x_828:
[----:B------:R-:W-:Y:S01]  /*22b10*/  FMUL.FTZ R33, R2, R29 ;  /* 0x0000001d02217220 */ /* 0x000fe20000410000 */
[----:B------:R-:W-:-:S03]  /*22b20*/  FMUL.FTZ R24, R29, 0.5 ;  /* 0x3f0000001d187820 */ /* 0x000fc60000410000 */
[----:B------:R-:W-:-:S04]  /*22b30*/  FFMA R2, -R33, R33, R2 ;  /* 0x0000002121027223 */ /* 0x000fc80000000102 */
[----:B------:R-:W-:-:S07]  /*22b40*/  FFMA R33, R2, R24, R33 ;  /* 0x0000001802217223 */ /* 0x000fce0000000021 */
.L_x_829:
[----:B------:R-:W-:Y:S05]  /*22b50*/  BSYNC.RECONVERGENT B1 ;  /* 0x0000000000017941 */ /* 0x000fea0003800200 */
.L_x_827:
[----:B------:R-:W-:-:S13]  /*22b60*/  FSETP.GTU.AND P0, PT, R33, 1, PT ;  /* 0x3f8000002100780b */ /* 0x000fda0003f0c000 */
[----:B------:R-:W-:-:S04]  /*22b70*/  @!P0 FADD R25, R25, 1 ;  /* 0x3f80000019198421 */ /* 0x000fc80000000000 */
[----:B------:R-:W-:Y:S01]  /*22b80*/  IMAD.MOV.U32 R42, RZ, RZ, R25 ;  /* 0x000000ffff2a7224 */ /* 0x000fe200078e0019 */
[----:B------:R-:W-:Y:S06]  /*22b90*/  @P1 BRA `(.L_x_830) ;  /* 0xfffffff400901947 */ /* 0x000fec000383ffff */
.L_x_817:
        /* <DEDUP_REMOVED lines=10> */
[----:B------:R-:W-:Y:S02]  /*22c40*/  LOP3.LUT R2, R25, R24, R2, 0x96, !PT ;  /* 0x0000001819027212 */ /* 0x000fe400078e9602 */
[----:B------:R-:W-:Y:S02]  /*22c50*/  SHF.L.U32 R24, R31, 0x1, RZ ;  /* 0x000000011f187819 */ /* 0x000fe400000006ff */
        /* <DEDUP_REMOVED lines=20> */
.L_x_833:
[----:B------:R-:W-:Y:S01]  /*22da0*/  FMUL.FTZ R33, R2, R29 ;  /* 0x0000001d02217220 */ /* 0x000fe20000410000 */
[----:B------:R-:W-:-:S03]  /*22db0*/  FMUL.FTZ R24, R29, 0.5 ;  /* 0x3f0000001d187820 */ /* 0x000fc60000410000 */
[----:B------:R-:W-:-:S04]  /*22dc0*/  FFMA R2, -R33, R33, R2 ;  /* 0x0000002121027223 */ /* 0x000fc80000000102 */
[----:B------:R-:W-:-:S07]  /*22dd0*/  FFMA R33, R2, R24, R33 ;  /* 0x0000001802217223 */ /* 0x000fce0000000021 */
.L_x_834:
[----:B------:R-:W-:Y:S05]  /*22de0*/  BSYNC.RECONVERGENT B1 ;  /* 0x0000000000017941 */ /* 0x000fea0003800200 */
.L_x_832:
        /* <DEDUP_REMOVED lines=34> */
.L_x_836:
[----:B------:R-:W-:Y:S01]  /*23010*/  FMUL.FTZ R33, R2, R29 ;  /* 0x0000001d02217220 */ /* 0x000fe20000410000 */
[----:B------:R-:W-:-:S03]  /*23020*/  FMUL.FTZ R24, R29, 0.5 ;  /* 0x3f0000001d187820 */ /* 0x000fc60000410000 */
[----:B------:R-:W-:-:S04]  /*23030*/  FFMA R2, -R33, R33, R2 ;  /* 0x0000002121027223 */ /* 0x000fc80000000102 */
[----:B------:R-:W-:-:S07]  /*23040*/  FFMA R33, R2, R24, R33 ;  /* 0x0000001802217223 */ /* 0x000fce0000000021 */
.L_x_837:
[----:B------:R-:W-:Y:S05]  /*23050*/  BSYNC.RECONVERGENT B1 ;  /* 0x0000000000017941 */ /* 0x000fea0003800200 */
.L_x_835:
        /* <DEDUP_REMOVED lines=33> */
.L_x_839:
[----:B------:R-:W-:Y:S01]  /*23270*/  FMUL.FTZ R33, R2, R25 ;  /* 0x0000001902217220 */ /* 0x000fe20000410000 */
[----:B------:R-:W-:-:S03]  /*23280*/  FMUL.FTZ R24, R25, 0.5 ;  /* 0x3f00000019187820 */ /* 0x000fc60000410000 */
[----:B------:R-:W-:-:S04]  /*23290*/  FFMA R2, -R33, R33, R2 ;  /* 0x0000002121027223 */ /* 0x000fc80000000102 */
[----:B------:R-:W-:-:S07]  /*232a0*/  FFMA R33, R2, R24, R33 ;  /* 0x0000001802217223 */ /* 0x000fce0000000021 */
.L_x_840:
[----:B------:R-:W-:Y:S05]  /*232b0*/  BSYNC.RECONVERGENT B1 ;  /* 0x0000000000017941 */ /* 0x000fea0003800200 */
.L_x_838:
[----:B------:R-:W-:-:S13]  /*232c0*/  FSETP.GTU.AND P0, PT, R33, 1, PT ;  /* 0x3f8000002100780b */ /* 0x000fda0003f0c000 */
[----:B------:R-:W-:-:S07]  /*232d0*/  @!P0 FADD R42, R42, 1 ;  /* 0x3f8000002a2a8421 */ /* 0x000fce0000000000 */
.L_x_831:
        /* <DEDUP_REMOVED lines=16> */
.L_x_854:
        /* <DEDUP_REMOVED lines=33> */
.L_x_843:
[----:B------:R-:W-:Y:S01]  /*235f0*/  FMUL.FTZ R33, R2, R29 ;  /* 0x0000001d02217220 */ /* 0x000fe20000410000 */
[----:B------:R-:W-:-:S03]  /*23600*/  FMUL.FTZ R24, R29, 0.5 ;  /* 0x3f0000001d187820 */ /* 0x000fc60000410000 */
[----:B------:R-:W-:-:S04]  /*23610*/  FFMA R2, -R33, R33, R2 ;  /* 0x0000002121027223 */ /* 0x000fc80000000102 */
[----:B------:R-:W-:-:S07]  /*23620*/  FFMA R33, R2, R24, R33 ;  /* 0x0000001802217223 */ /* 0x000fce0000000021 */
.L_x_844:
[----:B------:R-:W-:Y:S05]  /*23630*/  BSYNC.RECONVERGENT B1 ;  /* 0x0000000000017941 */ /* 0x000fea0003800200 */
.L_x_842:
        /* <DEDUP_REMOVED lines=14> */
[----:B------:R-:W-:Y:S02]  /*23720*/  LOP3.LUT R35, R35, R24, R2, 0x96, !PT ;  /* 0x0000001823237212 */ /* 0x000fe400078e9602 */
        /* <DEDUP_REMOVED lines=18> */
.L_x_846:
[----:B------:R-:W-:Y:S01]  /*23850*/  FMUL.FTZ R33, R2, R29 ;  /* 0x0000001d02217220 */ /* 0x000fe20000410000 */
[----:B------:R-:W-:-:S03]  /*23860*/  FMUL.FTZ R24, R29, 0.5 ;  /* 0x3f0000001d187820 */ /* 0x000fc60000410000 */
[----:B------:R-:W-:-:S04]  /*23870*/  FFMA R2, -R33, R33, R2 ;  /* 0x0000002121027223 */ /* 0x000fc80000000102 */
[----:B------:R-:W-:-:S07]  /*23880*/  FFMA R33, R2, R24, R33 ;  /* 0x0000001802217223 */ /* 0x000fce0000000021 */
.L_x_847:
[----:B------:R-:W-:Y:S05]  /*23890*/  BSYNC.RECONVERGENT B1 ;  /* 0x0000000000017941 */ /* 0x000fea0003800200 */
.L_x_845:
        /* <DEDUP_REMOVED lines=12> */
[----:B------:R-:W-:-:S03]  /*23960*/  SHF.L.U32 R29, R36, 0x4, RZ ;  /* 0x00000004241d7819 */ /* 0x000fc600000006ff */
[----:B------:R-:W-:Y:S01]  /*23970*/  IMAD.MOV.U32 R31, RZ, RZ, R43 ;  /* 0x000000ffff1f7224 */ /* 0x000fe200078e002b */
[----:B------:R-:W-:Y:S02]  /*23980*/  LOP3.LUT R29, R34, R2, R29, 0x96, !PT ;  /* 0x00000002221d7212 */ /* 0x000fe400078e961d */
[C---:B------:R-:W-:Y:S02]  /*23990*/  IADD3 R2, PT, PT, R40.reuse, 0x1ba6d9, R36 ;  /* 0x001ba6d928027810 */ /* 0x040fe40007ffe024 */
[----:B------:R-:W-:Y:S01]  /*239a0*/  LOP3.LUT R39, R29, R36, RZ, 0x3c, !PT ;  /* 0x000000241d277212 */ /* 0x000fe200078e3cff */
[----:B------:R-:W-:Y:S01]  /*239b0*/  IMAD.MOV.U32 R29, RZ, RZ, 0x2f800000 ;  /* 0x2f800000ff1d7424 */ /* 0x000fe200078e00ff */
        /* <DEDUP_REMOVED lines=15> */
.L_x_849:
[----:B------:R-:W-:Y:S01]  /*23ab0*/  FMUL.FTZ R33, R2, R29 ;  /* 0x0000001d02217220 */ /* 0x000fe20000410000 */
[----:B------:R-:W-:-:S03]  /*23ac0*/  FMUL.FTZ R24, R29, 0.5 ;  /* 0x3f0000001d187820 */ /* 0x000fc60000410000 */
[----:B------:R-:W-:-:S04]  /*23ad0*/  FFMA R2, -R33, R33, R2 ;  /* 0x0000002121027223 */ /* 0x000fc80000000102 */
[----:B------:R-:W-:-:S07]  /*23ae0*/  FFMA R33, R2, R24, R33 ;  /* 0x0000001802217223 */ /* 0x000fce0000000021 */
.L_x_850:
[----:B------:R-:W-:Y:S05]  /*23af0*/  BSYNC.RECONVERGENT B1 ;  /* 0x0000000000017941 */ /* 0x000fea0003800200 */
.L_x_848:
        /* <DEDUP_REMOVED lines=9> */
[----:B------:R-:W-:-:S03]  /*23b90*/  IMAD.MOV.U32 R25, RZ, RZ, 0x2f800000 ;  /* 0x2f800000ff197424 */ /* 0x000fc600078e00ff */
        /* <DEDUP_REMOVED lines=23> */
.L_x_852:
[----:B------:R-:W-:Y:S01]  /*23d10*/  FMUL.FTZ R33, R2, R25 ;  /* 0x0000001902217220 */ /* 0x000fe20000410000 */
[----:B------:R-:W-:-:S03]  /*23d20*/  FMUL.FTZ R24, R25, 0.5 ;  /* 0x3f00000019187820 */ /* 0x000fc60000410000 */
[----:B------:R-:W-:-:S04]  /*23d30*/  FFMA R2, -R33, R33, R2 ;  /* 0x0000002121027223 */ /* 0x000fc80000000102 */
[----:B------:R-:W-:-:S07]  /*23d40*/  FFMA R33, R2, R24, R33 ;  /* 0x0000001802217223 */ /* 0x000fce0000000021 */
.L_x_853:
[----:B------:R-:W-:Y:S05]  /*23d50*/  BSYNC.RECONVERGENT B1 ;  /* 0x0000000000017941 */ /* 0x000fea0003800200 */
.L_x_851:
[----:B------:R-:W-:-:S13]  /*23d60*/  FSETP.GTU.AND P0, PT, R33, 1, PT ;  /* 0x3f8000002100780b */ /* 0x000fda0003f0c000 */
[----:B------:R-:W-:-:S04]  /*23d70*/  @!P0 FADD R31, R31, 1 ;  /* 0x3f8000001f1f8421 */ /* 0x000fc80000000000 */
[----:B------:R-:W-:Y:S01]  /*23d80*/  IMAD.MOV.U32 R43, RZ, RZ, R31 ;  /* 0x000000ffff2b7224 */ /* 0x000fe200078e001f */
[----:B------:R-:W-:Y:S06]  /*23d90*/  @P1 BRA `(.L_x_854) ;  /* 0xfffffff400901947 */ /* 0x000fec000383ffff */
.L_x_841:
[----:B------:R-:W-:Y:S05]  /*23da0*/  @!P2 BRA `(.L_x_855) ;  /* 0x0000000400cca947 */ /* 0x000fea0003800000 */
        /* <DEDUP_REMOVED lines=31> */
.L_x_857:
[----:B------:R-:W-:Y:S01]  /*23fa0*/  FMUL.FTZ R33, R2, R29 ;  /* 0x0000001d02217220 */ /* 0x000fe20000410000 */
[----:B------:R-:W-:-:S03]  /*23fb0*/  FMUL.FTZ R24, R29, 0.5 ;  /* 0x3f0000001d187820 */ /* 0x000fc60000410000 */
[----:B------:R-:W-:-:S04]  /*23fc0*/  FFMA R2, -R33, R33, R2 ;  /* 0x0000002121027223 */ /* 0x000fc80000000102 */
[----:B------:R-:W-:-:S07]  /*23fd0*/  FFMA R33, R2, R24, R33 ;  /* 0x0000001802217223 */ /* 0x000fce0000000021 */
.L_x_858:
[----:B------:R-:W-:Y:S05]  /*23fe0*/  BSYNC.RECONVERGENT B1 ;  /* 0x0000000000017941 */ /* 0x000fea0003800200 */
.L_x_856:
        /* <DEDUP_REMOVED lines=34> */
.L_x_860:
[----:B------:R-:W-:Y:S01]  /*24210*/  FMUL.FTZ R33, R2, R29 ;  /* 0x0000001d02217220 */ /* 0x000fe20000410000 */
[----:B------:R-:W-:-:S03]  /*24220*/  FMUL.FTZ R24, R29, 0.5 ;  /* 0x3f0000001d187820 */ /* 0x000fc60000410000 */
[----:B------:R-:W-:-:S04]  /*24230*/  FFMA R2, -R33, R33, R2 ;  /* 0x0000002121027223 */ /* 0x000fc80000000102 */
[----:B------:R-:W-:-:S07]  /*24240*/  FFMA R33, R2, R24, R33 ;  /* 0x0000001802217223 */ /* 0x000fce0000000021 */
.L_x_861:
[----:B------:R-:W-:Y:S05]  /*24250*/  BSYNC.RECONVERGENT B1 ;  /* 0x0000000000017941 */ /* 0x000fea0003800200 */
.L_x_859:
        /* <DEDUP_REMOVED lines=33> */
.L_x_863:
[----:B------:R-:W-:Y:S01]  /*24470*/  FMUL.FTZ R33, R2, R25 ;  /* 0x0000001902217220 */ /* 0x000fe20000410000 */
[----:B------:R-:W-:-:S03]  /*24480*/  FMUL.FTZ R24, R25, 0.5 ;  /* 0x3f00000019187820 */ /* 0x000fc60000410000 */
[----:B------:R-:W-:-:S04]  /*24490*/  FFMA R2, -R33, R33, R2 ;  /* 0x0000002121027223 */ /* 0x000fc80000000102 */
[----:B------:R-:W-:-:S07]  /*244a0*/  FFMA R33, R2, R24, R33 ;  /* 0x0000001802217223 */ /* 0x000fce0000000021 */
.L_x_864:
[----:B------:R-:W-:Y:S05]  /*244b0*/  BSYNC.RECONVERGENT B1 ;  /* 0x0000000000017941 */ /* 0x000fea0003800200 */
.L_x_862:
[----:B------:R-:W-:-:S13]  /*244c0*/  FSETP.GTU.AND P0, PT, R33, 1, PT ;  /* 0x3f8000002100780b */ /* 0x000fda0003f0c000 */
[----:B------:R-:W-:-:S07]  /*244d0*/  @!P0 FADD R43, R43, 1 ;  /* 0x3f8000002b2b8421 */ /* 0x000fce0000000000 */
.L_x_855:
        /* <DEDUP_REMOVED lines=16> */
.L_x_878:
[----:B------:R-:W-:Y:S01]  /*245e0*/  SHF.R.U32.HI R25, RZ, 0x2, R42 ;  /* 0x00000002ff197819 */ /* 0x000fe2000001162a */
[----:B------:R-:W-:Y:S01]  /*245f0*/  IMAD.SHL.U32 R2, R43, 0x10, RZ ;  /* 0x000000102b027824 */ /* 0x000fe200078e00ff */
[----:B------:R-:W-:Y:S01]  /*24600*/  SHF.R.U32.HI R34, RZ, 0x2, R37 ;  /* 0x00000002ff227819 */ /* 0x000fe20000011625 */
[----:B------:R-:W-:Y:S01]  /*24610*/  IMAD.MOV.U32 R29, RZ, RZ, 0x2f800000 ;  /* 0x2f800000ff1d7424 */ /* 0x000fe200078e00ff */
[----:B------:R-:W-:Y:S01]  /*24620*/  LOP3.LUT R25, R25, R42, RZ, 0x3c, !PT ;  /* 0x0000002a19197212 */ /* 0x000fe200078e3cff */
[----:B------:R-:W-:Y:S01]  /*24630*/  VIADD R39, R39, 0x4 ;  /* 0x0000000427277836 */ /* 0x000fe20000000000 */
[----:B------:R-:W-:Y:S01]  /*24640*/  LOP3.LUT R34, R34, R37, RZ, 0x3c, !PT ;  /* 0x0000002522227212 */ /* 0x000fe200078e3cff */
[----:B------:R-:W-:Y:S01]  /*24650*/  BSSY.RECONVERGENT B1, `(.L_x_866) ;  /* 0x000001e000017945 */ /* 0x000fe20003800200 */
[----:B------:R-:W-:Y:S02]  /*24660*/  IMAD.MOV.U32 R37, RZ, RZ, R44 ;  /* 0x000000ffff257224 */ /* 0x000fe400078e002c */
[----:B------:R-:W-:Y:S01]  /*24670*/  IMAD.SHL.U32 R24, R25, 0x2, RZ ;  /* 0x0000000219187824 */ /* 0x000fe200078e00ff */
[----:B------:R-:W-:-:S04]  /*24680*/  ISETP.NE.AND P1, PT, R39, R14, PT ;  /* 0x0000000e2700720c */ /* 0x000fc80003f25270 */
        /* <DEDUP_REMOVED lines=22> */
.L_x_867:
[----:B------:R-:W-:Y:S01]  /*247f0*/  FMUL.FTZ R33, R2, R29 ;  /* 0x0000001d02217220 */ /* 0x000fe20000410000 */
[----:B------:R-:W-:-:S03]  /*24800*/  FMUL.FTZ R24, R29, 0.5 ;  /* 0x3f0000001d187820 */ /* 0x000fc60000410000 */
[----:B------:R-:W-:-:S04]  /*24810*/  FFMA R2, -R33, R33, R2 ;  /* 0x0000002121027223 */ /* 0x000fc80000000102 */
[----:B------:R-:W-:-:S07]  /*24820*/  FFMA R33, R2, R24, R33 ;  /* 0x0000001802217223 */ /* 0x000fce0000000021 */
.L_x_868:
[----:B------:R-:W-:Y:S05]  /*24830*/  BSYNC.RECONVERGENT B1 ;  /* 0x0000000000017941 */ /* 0x000fea0003800200 */
.L_x_866:
        /* <DEDUP_REMOVED lines=10> */
[----:B------:R-:W-:Y:S01]  /*248e0*/  HFMA2 R29, -RZ, RZ, 0.1171875, 0 ;  /* 0x2f800000ff1d7431 */ /* 0x000fe200000001ff */
[----:B------:R-:W-:-:S03]  /*248f0*/  LOP3.LUT R32, R2, R25, RZ, 0x3c, !PT ;  /* 0x0000001902207212 */ /* 0x000fc600078e3cff */
        /* <DEDUP_REMOVED lines=21> */
.L_x_870:
[----:B------:R-:W-:Y:S01]  /*24a50*/  FMUL.FTZ R33, R2, R29 ;  /* 0x0000001d02217220 */ /* 0x000fe20000410000 */
[----:B------:R-:W-:-:S03]  /*24a60*/  FMUL.FTZ R24, R29, 0.5 ;  /* 0x3f0000001d187820 */ /* 0x000fc60000410000 */
[----:B------:R-:W-:-:S04]  /*24a70*/  FFMA R2, -R33, R33, R2 ;  /* 0x0000002121027223 */ /* 0x000fc80000000102 */
[----:B------:R-:W-:-:S07]  /*24a80*/  FFMA R33, R2, R24, R33 ;  /* 0x0000001802217223 */ /* 0x000fce0000000021 */
.L_x_871:
[----:B------:R-:W-:Y:S05]  /*24a90*/  BSYNC.RECONVERGENT B1 ;  /* 0x0000000000017941 */ /* 0x000fea0003800200 */
.L_x_869:
        /* <DEDUP_REMOVED lines=33> */
.L_x_873:
[----:B------:R-:W-:Y:S01]  /*24cb0*/  FMUL.FTZ R33, R2, R29 ;  /* 0x0000001d02217220 */ /* 0x000fe20000410000 */
[----:B------:R-:W-:-:S03]  /*24cc0*/  FMUL.FTZ R24, R29, 0.5 ;  /* 0x3f0000001d187820 */ /* 0x000fc60000410000 */
[----:B------:R-:W-:-:S04]  /*24cd0*/  FFMA R2, -R33, R33, R2 ;  /* 0x0000002121027223 */ /* 0x000fc80000000102 */
[----:B------:R-:W-:-:S07]  /*24ce0*/  FFMA R33, R2, R24, R33 ;  /* 0x0000001802217223 */ /* 0x000fce0000000021 */
.L_x_874:
[----:B------:R-:W-:Y:S05]  /*24cf0*/  BSYNC.RECONVERGENT B1 ;  /* 0x0000000000017941 */ /* 0x000fea0003800200 */
.L_x_872:
        /* <DEDUP_REMOVED lines=33> */
.L_x_876:
[----:B------:R-:W-:Y:S01]  /*24f10*/  FMUL.FTZ R33, R2, R25 ;  /* 0x0000001902217220 */ /* 0x000fe20000410000 */
[----:B------:R-:W-:-:S03]  /*24f20*/  FMUL.FTZ R24, R25, 0.5 ;  /* 0x3f00000019187820 */ /* 0x000fc60000410000 */
[----:B------:R-:W-:-:S04]  /*24f30*/  FFMA R2, -R33, R33, R2 ;  /* 0x0000002121027223 */ /* 0x000fc80000000102 */
[----:B------:R-:W-:-:S07]  /*24f40*/  FFMA R33, R2, R24, R33 ;  /* 0x0000001802217223 */ /* 0x000fce0000000021 */
.L_x_877:
[----:B------:R-:W-:Y:S05]  /*24f50*/  BSYNC.RECONVERGENT B1 ;  /* 0x0000000000017941 */ /* 0x000fea0003800200 */
.L_x_875:
[----:B------:R-:W-:-:S13]  /*24f60*/  FSETP.GTU.AND P0, PT, R33, 1, PT ;  /* 0x3f8000002100780b */ /* 0x000fda0003f0c000 */
[----:B------:R-:W-:-:S04]  /*24f70*/  @!P0 FADD R36, R36, 1 ;  /* 0x3f80000024248421 */ /* 0x000fc80000000000 */
[----:B------:R-:W-:Y:S01]  /*24f80*/  IMAD.MOV.U32 R44, RZ, RZ, R36 ;  /* 0x000000ffff2c7224 */ /* 0x000fe200078e0024 */
[----:B------:R-:W-:Y:S06]  /*24f90*/  @P1 BRA `(.L_x_878) ;  /* 0xfffffff400901947 */ /* 0x000fec000383ffff */
.L_x_865:
        /* <DEDUP_REMOVED lines=32> */
.L_x_881:
[----:B------:R-:W-:Y:S01]  /*251a0*/  FMUL.FTZ R33, R2, R29 ;  /* 0x0000001d02217220 */ /* 0x000fe20000410000 */
[----:B------:R-:W-:-:S03]  /*251b0*/  FMUL.FTZ R24, R29, 0.5 ;  /* 0x3f0000001d187820 */ /* 0x000fc60000410000 */
[----:B------:R-:W-:-:S04]  /*251c0*/  FFMA R2, -R33, R33, R2 ;  /* 0x0000002121027223 */ /* 0x000fc80000000102 */
[----:B------:R-:W-:-:S07]  /*251d0*/  FFMA R33, R2, R24, R33 ;  /* 0x0000001802217223 */ /* 0x000fce0000000021 */
.L_x_882:
[----:B------:R-:W-:Y:S05]  /*251e0*/  BSYNC.RECONVERGENT B1 ;  /* 0x0000000000017941 */ /* 0x000fea0003800200 */
.L_x_880:
        /* <DEDUP_REMOVED lines=34> */
.L_x_884:
[----:B------:R-:W-:Y:S01]  /*25410*/  FMUL.FTZ R33, R2, R29 ;  /* 0x0000001d02217220 */ /* 0x000fe20000410000 */
[----:B------:R-:W-:-:S03]  /*25420*/  FMUL.FTZ R24, R29, 0.5 ;  /* 0x3f0000001d187820 */ /* 0x000fc60000410000 */
[----:B------:R-:W-:-:S04]  /*25430*/  FFMA R2, -R33, R33, R2 ;  /* 0x0000002121027223 */ /* 0x000fc80000000102 */
[----:B------:R-:W-:-:S07]  /*25440*/  FFMA R33, R2, R24, R33 ;  /* 0x0000001802217223 */ /* 0x000fce0000000021 */
.L_x_885:
[----:B------:R-:W-:Y:S05]  /*25450*/  BSYNC.RECONVERGENT B1 ;  /* 0x0000000000017941 */ /* 0x000fea0003800200 */
.L_x_883:
        /* <DEDUP_REMOVED lines=33> */
.L_x_887:
[----:B------:R-:W-:Y:S01]  /*25670*/  FMUL.FTZ R33, R2, R25 ;  /* 0x0000001902217220 */ /* 0x000fe20000410000 */
[----:B------:R-:W-:-:S03]  /*25680*/  FMUL.FTZ R24, R25, 0.5 ;  /* 0x3f00000019187820 */ /* 0x000fc60000410000 */
[----:B------:R-:W-:-:S04]  /*25690*/  FFMA R2, -R33, R33, R2 ;  /* 0x0000002121027223 */ /* 0x000fc80000000102 */
[----:B------:R-:W-:-:S07]  /*256a0*/  FFMA R33, R2, R24, R33 ;  /* 0x0000001802217223 */ /* 0x000fce0000000021 */
.L_x_888:
[----:B------:R-:W-:Y:S05]  /*256b0*/  BSYNC.RECONVERGENT B1 ;  /* 0x0000000000017941 */ /* 0x000fea0003800200 */
.L_x_886:
[----:B------:R-:W-:-:S13]  /*256c0*/  FSETP.GTU.AND P0, PT, R33, 1, PT ;  /* 0x3f8000002100780b */ /* 0x000fda0003f0c000 */
[----:B------:R-:W-:-:S07]  /*256d0*/  @!P0 FADD R44, R44, 1 ;  /* 0x3f8000002c2c8421 */ /* 0x000fce0000000000 */
.L_x_879:
        /* <DEDUP_REMOVED lines=16> */
.L_x_902:
        /* <DEDUP_REMOVED lines=8> */
[----:B------:R-:W-:Y:S01]  /*25860*/  SHF.L.U32 R24, R2, 0x1, RZ ;  /* 0x0000000102187819 */ /* 0x000fe200000006ff */
[----:B------:R-:W-:Y:S01]  /*25870*/  IMAD.MOV.U32 R39, RZ, RZ, R45 ;  /* 0x000000ffff277224 */ /* 0x000fe200078e002d */
[----:B------:R-:W-:-:S02]  /*25880*/  ISETP.NE.AND P1, PT, R40, R14, PT ;  /* 0x0000000e2800720c */ /* 0x000fc40003f25270 */
        /* <DEDUP_REMOVED lines=22> */
.L_x_891:
[----:B------:R-:W-:Y:S01]  /*259f0*/  FMUL.FTZ R33, R2, R29 ;  /* 0x0000001d02217220 */ /* 0x000fe20000410000 */
[----:B------:R-:W-:-:S03]  /*25a00*/  FMUL.FTZ R24, R29, 0.5 ;  /* 0x3f0000001d187820 */ /* 0x000fc60000410000 */
[----:B------:R-:W-:-:S04]  /*25a10*/  FFMA R2, -R33, R33, R2 ;  /* 0x0000002121027223 */ /* 0x000fc80000000102 */
[----:B------:R-:W-:-:S07]  /*25a20*/  FFMA R33, R2, R24, R33 ;  /* 0x0000001802217223 */ /* 0x000fce0000000021 */
.L_x_892:
[----:B------:R-:W-:Y:S05]  /*25a30*/  BSYNC.RECONVERGENT B1 ;  /* 0x0000000000017941 */ /* 0x000fea0003800200 */
.L_x_890:
[----:B------:R-:W-:Y:S01]  /*25a40*/  SHF.R.U32.HI R2, RZ, 0x2, R41 ;  /* 0x00000002ff027819 */ /* 0x000fe20000011629 */
[----:B------:R-:W-:Y:S01]  /*25a50*/  IMAD.SHL.U32 R29, R25, 0x10, RZ ;  /* 0x00000010191d7824 */ /* 0x000fe200078e00ff */
[----:B------:R-:W-:Y:S01]  /*25a60*/  FSETP.GTU.AND P0, PT, R33, 1, PT ;  /* 0x3f8000002100780b */ /* 0x000fe20003f0c000 */
[----:B------:R-:W-:Y:S01]  /*25a70*/  BSSY.RECONVERGENT B1, `(.L_x_893) ;  /* 0x0000022000017945 */ /* 0x000fe20003800200 */
[----:B------:R-:W-:-:S05]  /*25a80*/  LOP3.LUT R2, R2, R41, RZ, 0x3c, !PT ;  /* 0x0000002902027212 */ /* 0x000fca00078e3cff */
[----:B------:R-:W-:-:S05]  /*25a90*/  IMAD.SHL.U32 R24, R2, 0x2, RZ ;  /* 0x0000000202187824 */ /* 0x000fca00078e00ff */
[----:B------:R-:W-:Y:S01]  /*25aa0*/  LOP3.LUT R24, R2, R24, R29, 0x96, !PT ;  /* 0x0000001802187212 */ /* 0x000fe200078e961d */
[----:B------:R-:W-:Y:S01]  /*25ab0*/  @!P0 FADD R39, R39, 1 ;  /* 0x3f80000027278421 */ /* 0x000fe20000000000 */
[----:B------:R-:W-:-:S03]  /*25ac0*/  SHF.R.U32.HI R29, RZ, 0x2, R36 ;  /* 0x00000002ff1d7819 */ /* 0x000fc60000011624 */
[----:B------:R-:W-:Y:S01]  /*25ad0*/  IMAD.MOV.U32 R45, RZ, RZ, R39 ;  /* 0x000000ffff2d7224 */ /* 0x000fe200078e0027 */
[----:B------:R-:W-:Y:S02]  /*25ae0*/  LOP3.LUT R29, R29, R36, RZ, 0x3c, !PT ;  /* 0x000000241d1d7212 */ /* 0x000fe400078e3cff */
[----:B------:R-:W-:Y:S02]  /*25af0*/  LOP3.LUT R36, R24, R25, RZ, 0x3c, !PT ;  /* 0x0000001918247212 */ /* 0x000fe400078e3cff */
[----:B------:R-:W-:-:S03]  /*25b00*/  SHF.L.U32 R24, R29, 0x1, RZ ;  /* 0x000000011d187819 */ /* 0x000fc600000006ff */
[----:B------:R-:W-:-:S05]  /*25b10*/  IMAD.SHL.U32 R2, R36, 0x10, RZ ;  /* 0x0000001024027824 */ /* 0x000fca00078e00ff */
[----:B------:R-:W-:-:S04]  /*25b20*/  LOP3.LUT R29, R29, R24, R2, 0x96, !PT ;  /* 0x000000181d1d7212 */ /* 0x000fc800078e9602 */
[----:B------:R-:W-:Y:S01]  /*25b30*/  LOP3.LUT R43, R29, R36, RZ, 0x3c, !PT ;  /* 0x000000241d2b7212 */ /* 0x000fe200078e3cff */
[----:B------:R-:W-:-:S03]  /*25b40*/  IMAD.MOV.U32 R29, RZ, RZ, 0x2f800000 ;  /* 0x2f800000ff1d7424 */ /* 0x000fc600078e00ff */
[----:B------:R-:W-:-:S04]  /*25b50*/  IADD3 R2, PT, PT, R42, 0x161f14, R43 ;  /* 0x00161f142a027810 */ /* 0x000fc80007ffe02b */
[----:B------:R-:W-:Y:S02]  /*25b60*/  I2FP.F32.U32 R24, R2 ;  /* 0x0000000200187245 */ /* 0x000fe40000201000 */
[----:B------:R-:W-:-:S03]  /*25b70*/  IADD3 R2, PT, PT, R42, 0x10974f, R36 ;  /* 0x0010974f2a027810 */ /* 0x000fc60007ffe024 */
[----:B------:R-:W-:Y:S01]  /*25b80*/  FFMA R24, R24, R29, 1.1641532182693481445e-10 ;  /* 0x2f00000018187423 */ /* 0x000fe2000000001d */
[----:B------:R-:W-:-:S05]  /*25b90*/  I2FP.F32.U32 R2, R2 ;  /* 0x0000000200027245 */ /* 0x000fca0000201000 */
[----:B------:R-:W-:Y:S01]  /*25ba0*/  FFMA R2, R2, R29, 1.1641532182693481445e-10 ;  /* 0x2f00000002027423 */ /* 0x000fe2000000001d */
        /* <DEDUP_REMOVED lines=10> */
.L_x_894:
[----:B------:R-:W-:Y:S01]  /*25c50*/  FMUL.FTZ R33, R2, R29 ;  /* 0x0000001d02217220 */ /* 0x000fe20000410000 */
[----:B------:R-:W-:-:S03]  /*25c60*/  FMUL.FTZ R24, R29, 0.5 ;  /* 0x3f0000001d187820 */ /* 0x000fc60000410000 */
[----:B------:R-:W-:-:S04]  /*25c70*/  FFMA R2, -R33, R33, R2 ;  /* 0x0000002121027223 */ /* 0x000fc80000000102 */
[----:B------:R-:W-:-:S07]  /*25c80*/  FFMA R33, R2, R24, R33 ;  /* 0x0000001802217223 */ /* 0x000fce0000000021 */
.L_x_895:
[----:B------:R-:W-:Y:S05]  /*25c90*/  BSYNC.RECONVERGENT B1 ;  /* 0x0000000000017941 */ /* 0x000fea0003800200 */
.L_x_893:
        /* <DEDUP_REMOVED lines=8> */
[----:B------:R-:W-:Y:S02]  /*25d20*/  SHF.R.U32.HI R24, RZ, 0x2, R37 ;  /* 0x00000002ff187819 */ /* 0x000fe40000011625 */
[----:B------:R-:W-:Y:S02]  /*25d30*/  LOP3.LUT R39, R2, R43, RZ, 0x3c, !PT ;  /* 0x0000002b02277212 */ /* 0x000fe400078e3cff */
[----:B------:R-:W-:Y:S01]  /*25d40*/  LOP3.LUT R24, R24, R37, RZ, 0x3c, !PT ;  /* 0x0000002518187212 */ /* 0x000fe200078e3cff */
[----:B------:R-:W-:Y:S02]  /*25d50*/  IMAD.MOV.U32 R37, RZ, RZ, R45 ;  /* 0x000000ffff257224 */ /* 0x000fe400078e002d */
[----:B------:R-:W-:Y:S02]  /*25d60*/  IMAD.SHL.U32 R29, R39, 0x10, RZ ;  /* 0x00000010271d7824 */ /* 0x000fe400078e00ff */
[----:B------:R-:W-:-:S05]  /*25d70*/  IMAD.SHL.U32 R2, R24, 0x2, RZ ;  /* 0x0000000218027824 */ /* 0x000fca00078e00ff */
[----:B------:R-:W-:Y:S01]  /*25d80*/  LOP3.LUT R2, R24, R2, R29, 0x96, !PT ;  /* 0x0000000218027212 */ /* 0x000fe200078e961d */
[----:B------:R-:W-:-:S03]  /*25d90*/  HFMA2 R29, -RZ, RZ, 0.1171875, 0 ;  /* 0x2f800000ff1d7431 */ /* 0x000fc600000001ff */
[----:B------:R-:W-:-:S04]  /*25da0*/  LOP3.LUT R41, R2, R39, RZ, 0x3c, !PT ;  /* 0x0000002702297212 */ /* 0x000fc800078e3cff */
        /* <DEDUP_REMOVED lines=16> */
.L_x_897:
[----:B------:R-:W-:Y:S01]  /*25eb0*/  FMUL.FTZ R33, R2, R29 ;  /* 0x0000001d02217220 */ /* 0x000fe20000410000 */
[----:B------:R-:W-:-:S03]  /*25ec0*/  FMUL.FTZ R24, R29, 0.5 ;  /* 0x3f0000001d187820 */ /* 0x000fc60000410000 */
[----:B------:R-:W-:-:S04]  /*25ed0*/  FFMA R2, -R33, R33, R2 ;  /* 0x0000002121027223 */ /* 0x000fc80000000102 */
[----:B------:R-:W-:-:S07]  /*25ee0*/  FFMA R33, R2, R24, R33 ;  /* 0x0000001802217223 */ /* 0x000fce0000000021 */
.L_x_898:
[----:B------:R-:W-:Y:S05]  /*25ef0*/  BSYNC.RECONVERGENT B1 ;  /* 0x0000000000017941 */ /* 0x000fea0003800200 */
.L_x_896:
[----:B------:R-:W-:Y:S01]  /*25f00*/  SHF.R.U32.HI R2, RZ, 0x2, R25 ;  /* 0x00000002ff027819 */ /* 0x000fe20000011619 */
[----:B------:R-:W-:Y:S01]  /*25f10*/  BSSY.RECONVERGENT B1, `(.L_x_899) ;  /* 0x0000024000017945 */ /* 0x000fe20003800200 */
[----:B------:R-:W-:Y:S02]  /*25f20*/  FSETP.GTU.AND P0, PT, R33, 1, PT ;  /* 0x3f8000002100780b */ /* 0x000fe40003f0c000 */
[----:B------:R-:W-:Y:S01]  /*25f30*/  LOP3.LUT R2, R2, R25, RZ, 0x3c, !PT ;  /* 0x0000001902027212 */ /* 0x000fe200078e3cff */
[----:B------:R-:W-:-:S03]  /*25f40*/  IMAD.SHL.U32 R25, R41, 0x10, RZ ;  /* 0x0000001029197824 */ /* 0x000fc600078e00ff */
[----:B------:R-:W-:-:S04]  /*25f50*/  SHF.L.U32 R24, R2, 0x1, RZ ;  /* 0x0000000102187819 */ /* 0x000fc800000006ff */
[----:B------:R-:W-:Y:S02]  /*25f60*/  LOP3.LUT R24, R2, R24, R25, 0x96, !PT ;  /* 0x0000001802187212 */ /* 0x000fe400078e9619 */
[----:B------:R-:W-:Y:S01]  /*25f70*/  SHF.R.U32.HI R25, RZ, 0x2, R36 ;  /* 0x00000002ff197819 */ /* 0x000fe20000011624 */
[----:B------:R-:W-:-:S03]  /*25f80*/  @!P0 FADD R37, R37, 1 ;  /* 0x3f80000025258421 */ /* 0x000fc60000000000 */
[----:B------:R-:W-:Y:S02]  /*25f90*/  LOP3.LUT R25, R25, R36, RZ, 0x3c, !PT ;  /* 0x0000002419197212 */ /* 0x000fe400078e3cff */
[----:B------:R-:W-:-:S03]  /*25fa0*/  LOP3.LUT R36, R24, R41, RZ, 0x3c, !PT ;  /* 0x0000002918247212 */ /* 0x000fc600078e3cff */
[----:B------:R-:W-:Y:S02]  /*25fb0*/  IMAD.SHL.U32 R24, R25, 0x2, RZ ;  /* 0x0000000219187824 */ /* 0x000fe400078e00ff */
[----:B------:R-:W-:-:S05]  /*25fc0*/  IMAD.SHL.U32 R2, R36, 0x10, RZ ;  /* 0x0000001024027824 */ /* 0x000fca00078e00ff */
        /* <DEDUP_REMOVED lines=20> */
.L_x_900:
[----:B------:R-:W-:Y:S01]  /*26110*/  FMUL.FTZ R33, R2, R25 ;  /* 0x0000001902217220 */ /* 0x000fe20000410000 */
[----:B------:R-:W-:-:S03]  /*26120*/  FMUL.FTZ R24, R25, 0.5 ;  /* 0x3f00000019187820 */ /* 0x000fc60000410000 */
[----:B------:R-:W-:-:S04]  /*26130*/  FFMA R2, -R33, R33, R2 ;  /* 0x0000002121027223 */ /* 0x000fc80000000102 */
[----:B------:R-:W-:-:S07]  /*26140*/  FFMA R33, R2, R24, R33 ;  /* 0x0000001802217223 */ /* 0x000fce0000000021 */
.L_x_901:
[----:B------:R-:W-:Y:S05]  /*26150*/  BSYNC.RECONVERGENT B1 ;  /* 0x0000000000017941 */ /* 0x000fea0003800200 */
.L_x_899:
[----:B------:R-:W-:-:S13]  /*26160*/  FSETP.GTU.AND P0, PT, R33, 1, PT ;  /* 0x3f8000002100780b */ /* 0x000fda0003f0c000 */
[----:B------:R-:W-:-:S04]  /*26170*/  @!P0 FADD R37, R37, 1 ;  /* 0x3f80000025258421 */ /* 0x000fc80000000000 */
[----:B------:R-:W-:Y:S01]  /*26180*/  IMAD.MOV.U32 R45, RZ, RZ, R37 ;  /* 0x000000ffff2d7224 */ /* 0x000fe200078e0025 */
[----:B------:R-:W-:Y:S06]  /*26190*/  @P1 BRA `(.L_x_902) ;  /* 0xfffffff400901947 */ /* 0x000fec000383ffff */
.L_x_889:
        /* <DEDUP_REMOVED lines=32> */
.L_x_905:
[----:B------:R-:W-:Y:S01]  /*263a0*/  FMUL.FTZ R33, R2, R29 ;  /* 0x0000001d02217220 */ /* 0x000fe20000410000 */
[----:B------:R-:W-:-:S03]  /*263b0*/  FMUL.FTZ R24, R29, 0.5 ;  /* 0x3f0000001d187820 */ /* 0x000fc60000410000 */
[----:B------:R-:W-:-:S04]  /*263c0*/  FFMA R2, -R33, R33, R2 ;  /* 0x0000002121027223 */ /* 0x000fc80000000102 */
[----:B------:R-:W-:-:S07]  /*263d0*/  FFMA R33, R2, R24, R33 ;  /* 0x0000001802217223 */ /* 0x000fce0000000021 */
.L_x_906:
[----:B------:R-:W-:Y:S05]  /*263e0*/  BSYNC.RECONVERGENT B1 ;  /* 0x0000000000017941 */ /* 0x000fea0003800200 */
.L_x_904:
        /* <DEDUP_REMOVED lines=34> */
.L_x_908:
[----:B------:R-:W-:Y:S01]  /*26610*/  FMUL.FTZ R33, R2, R29 ;  /* 0x0000001d02217220 */ /* 0x000fe20000410000 */
[----:B------:R-:W-:-:S03]  /*26620*/  FMUL.FTZ R24, R29, 0.5 ;  /* 0x3f0000001d187820 */ /* 0x000fc60000410000 */
[----:B------:R-:W-:-:S04]  /*26630*/  FFMA R2, -R33, R33, R2 ;  /* 0x0000002121027223 */ /* 0x000fc80000000102 */
[----:B------:R-:W-:-:S07]  /*26640*/  FFMA R33, R2, R24, R33 ;  /* 0x0000001802217223 */ /* 0x000fce0000000021 */
.L_x_909:
[----:B------:R-:W-:Y:S05]  /*26650*/  BSYNC.RECONVERGENT B1 ;  /* 0x0000000000017941 */ /* 0x000fea0003800200 */
.L_x_907:
        /* <DEDUP_REMOVED lines=33> */
.L_x_911:
[----:B------:R-:W-:Y:S01]  /*26870*/  FMUL.FTZ R33, R2, R25 ;  /* 0x0000001902217220 */ /* 0x000fe20000410000 */
[----:B------:R-:W-:-:S03]  /*26880*/  FMUL.FTZ R24, R25, 0.5 ;  /* 0x3f00000019187820 */ /* 0x000fc60000410000 */
[----:B------:R-:W-:-:S04]  /*26890*/  FFMA R2, -R33, R33, R2 ;  /* 0x0000002121027223 */ /* 0x000fc80000000102 */
[----:B------:R-:W-:-:S07]  /*268a0*/  FFMA R33, R2, R24, R33 ;  /* 0x0000001802217223 */ /* 0x000fce0000000021 */
.L_x_912:
[----:B------:R-:W-:Y:S05]  /*268b0*/  BSYNC.RECONVERGENT B1 ;  /* 0x0000000000017941 */ /* 0x000fea0003800200 */
.L_x_910:
[----:B------:R-:W-:-:S13]  /*268c0*/  FSETP.GTU.AND P0, PT, R33, 1, PT ;  /* 0x3f8000002100780b */ /* 0x000fda0003f0c000 */
[----:B------:R-:W-:-:S07]  /*268d0*/  @!P0 FADD R45, R45, 1 ;  /* 0x3f8000002d2d8421 */ /* 0x000fce0000000000 */
.L_x_903:
        /* <DEDUP_REMOVED lines=16> */
.L_x_926:
        /* <DEDUP_REMOVED lines=12> */
[----:B------:R-:W-:-:S05]  /*26aa0*/  LOP3.LUT R38, R29, R44, RZ, 0x3c, !PT ;  /* 0x0000002c1d267212 */ /* 0x000fca00078e3cff */
[----:B------:R-:W-:-:S05]  /*26ab0*/  IMAD.SHL.U32 R29, R38, 0x10, RZ ;  /* 0x00000010261d7824 */ /* 0x000fca00078e00ff */
[----:B------:R-:W-:Y:S02]  /*26ac0*/  LOP3.LUT R29, R34, R2, R29, 0x96, !PT ;  /* 0x00000002221d7212 */ /* 0x000fe400078e961d */
[C---:B------:R-:W-:Y:S02]  /*26ad0*/  IADD3 R2, PT, PT, R42.reuse, 0x587c5, R38 ;  /* 0x000587c52a027810 */ /* 0x040fe40007ffe026 */
[----:B------:R-:W-:Y:S01]  /*26ae0*/  LOP3.LUT R37, R29, R38, RZ, 0x3c, !PT ;  /* 0x000000261d257212 */ /* 0x000fe200078e3cff */
[----:B------:R-:W-:Y:S01]  /*26af0*/  HFMA2 R29, -RZ, RZ, 0.1171875, 0 ;  /* 0x2f800000ff1d7431 */ /* 0x000fe200000001ff */
[----:B------:R-:W-:Y:S02]  /*26b00*/  I2FP.F32.U32 R2, R2 ;  /* 0x0000000200027245 */ /* 0x000fe40000201000 */
[----:B------:R-:W-:-:S04]  /*26b10*/  IADD3 R24, PT, PT, R42, 0xb0f8a, R37 ;  /* 0x000b0f8a2a187810 */ /* 0x000fc80007ffe025 */
[----:B------:R-:W-:Y:S01]  /*26b20*/  I2FP.F32.U32 R24, R24 ;  /* 0x0000001800187245 */ /* 0x000fe20000201000 */
[----:B------:R-:W-:-:S04]  /*26b30*/  FFMA R2, R2, R29, 1.1641532182693481445e-10 ;  /* 0x2f00000002027423 */ /* 0x000fc8000000001d */
        /* <DEDUP_REMOVED lines=11> */
.L_x_915:
[----:B------:R-:W-:Y:S01]  /*26bf0*/  FMUL.FTZ R33, R2, R29 ;  /* 0x0000001d02217220 */ /* 0x000fe20000410000 */
[----:B------:R-:W-:-:S03]  /*26c00*/  FMUL.FTZ R24, R29, 0.5 ;  /* 0x3f0000001d187820 */ /* 0x000fc60000410000 */
[----:B------:R-:W-:-:S04]  /*26c10*/  FFMA R2, -R33, R33, R2 ;  /* 0x0000002121027223 */ /* 0x000fc80000000102 */
[----:B------:R-:W-:-:S07]  /*26c20*/  FFMA R33, R2, R24, R33 ;  /* 0x0000001802217223 */ /* 0x000fce0000000021 */
.L_x_916:
[----:B------:R-:W-:Y:S05]  /*26c30*/  BSYNC.RECONVERGENT B1 ;  /* 0x0000000000017941 */ /* 0x000fea0003800200 */
.L_x_914:
[----:B------:R-:W-:Y:S01]  /*26c40*/  SHF.R.U32.HI R2, RZ, 0x2, R41 ;  /* 0x00000002ff027819 */ /* 0x000fe20000011629 */
[----:B------:R-:W-:Y:S01]  /*26c50*/  BSSY.RECONVERGENT B1, `(.L_x_917) ;  /* 0x0000024000017945 */ /* 0x000fe20003800200 */
[----:B------:R-:W-:Y:S02]  /*26c60*/  SHF.L.U32 R29, R37, 0x4, RZ ;  /* 0x00000004251d7819 */ /* 0x000fe400000006ff */
[----:B------:R-:W-:Y:S02]  /*26c70*/  LOP3.LUT R2, R2, R41, RZ, 0x3c, !PT ;  /* 0x0000002902027212 */ /* 0x000fe400078e3cff */
[----:B------:R-:W-:-:S03]  /*26c80*/  FSETP.GTU.AND P0, PT, R33, 1, PT ;  /* 0x3f8000002100780b */ /* 0x000fc60003f0c000 */
[----:B------:R-:W-:-:S05]  /*26c90*/  IMAD.SHL.U32 R24, R2, 0x2, RZ ;  /* 0x0000000202187824 */ /* 0x000fca00078e00ff */
[----:B------:R-:W-:Y:S02]  /*26ca0*/  LOP3.LUT R24, R2, R24, R29, 0x96, !PT ;  /* 0x0000001802187212 */ /* 0x000fe400078e961d */
[----:B------:R-:W-:-:S03]  /*26cb0*/  SHF.R.U32.HI R29, RZ, 0x2, R36 ;  /* 0x00000002ff1d7819 */ /* 0x000fc60000011624 */
[----:B------:R-:W-:Y:S01]  /*26cc0*/  @!P0 FADD R39, R39, 1 ;  /* 0x3f80000027278421 */ /* 0x000fe20000000000 */
[----:B------:R-:W-:Y:S02]  /*26cd0*/  LOP3.LUT R29, R29, R36, RZ, 0x3c, !PT ;  /* 0x000000241d1d7212 */ /* 0x000fe400078e3cff */
[----:B------:R-:W-:Y:S01]  /*26ce0*/  LOP3.LUT R36, R24, R37, RZ, 0x3c, !PT ;  /* 0x0000002518247212 */ /* 0x000fe200078e3cff */
[----:B------:R-:W-:Y:S02]  /*26cf0*/  IMAD.MOV.U32 R45, RZ, RZ, R39 ;  /* 0x000000ffff2d7224 */ /* 0x000fe400078e0027 */
[----:B------:R-:W-:Y:S02]  /*26d00*/  IMAD.SHL.U32 R24, R29, 0x2, RZ ;  /* 0x000000021d187824 */ /* 0x000fe400078e00ff */
        /* <DEDUP_REMOVED lines=20> */
.L_x_918:
[----:B------:R-:W-:Y:S01]  /*26e50*/  FMUL.FTZ R33, R2, R29 ;  /* 0x0000001d02217220 */ /* 0x000fe20000410000 */
[----:B------:R-:W-:-:S03]  /*26e60*/  FMUL.FTZ R24, R29, 0.5 ;  /* 0x3f0000001d187820 */ /* 0x000fc60000410000 */
[----:B------:R-:W-:-:S04]  /*26e70*/  FFMA R2, -R33, R33, R2 ;  /* 0x0000002121027223 */ /* 0x000fc80000000102 */
[----:B------:R-:W-:-:S07]  /*26e80*/  FFMA R33, R2, R24, R33 ;  /* 0x0000001802217223 */ /* 0x000fce0000000021 */
.L_x_919:
[----:B------:R-:W-:Y:S05]  /*26e90*/  BSYNC.RECONVERGENT B1 ;  /* 0x0000000000017941 */ /* 0x000fea0003800200 */
.L_x_917:
        /* <DEDUP_REMOVED lines=12> */
[----:B------:R-:W-:Y:S01]  /*26f60*/  IMAD.SHL.U32 R2, R39, 0x10, RZ ;  /* 0x0000001027027824 */ /* 0x000fe200078e00ff */
[----:B------:R-:W-:-:S04]  /*26f70*/  SHF.L.U32 R24, R29, 0x1, RZ ;  /* 0x000000011d187819 */ /* 0x000fc800000006ff */
[----:B------:R-:W-:Y:S01]  /*26f80*/  LOP3.LUT R2, R29, R24, R2, 0x96, !PT ;  /* 0x000000181d027212 */ /* 0x000fe200078e9602 */
[----:B------:R-:W-:-:S03]  /*26f90*/  IMAD.MOV.U32 R29, RZ, RZ, 0x2f800000 ;  /* 0x2f800000ff1d7424 */ /* 0x000fc600078e00ff */
        /* <DEDUP_REMOVED lines=17> */
.L_x_921:
[----:B------:R-:W-:Y:S01]  /*270b0*/  FMUL.FTZ R33, R2, R29 ;  /* 0x0000001d02217220 */ /* 0x000fe20000410000 */
[----:B------:R-:W-:-:S03]  /*270c0*/  FMUL.FTZ R24, R29, 0.5 ;  /* 0x3f0000001d187820 */ /* 0x000fc60000410000 */
[----:B------:R-:W-:-:S04]  /*270d0*/  FFMA R2, -R33, R33, R2 ;  /* 0x0000002121027223 */ /* 0x000fc80000000102 */
[----:B------:R-:W-:-:S07]  /*270e0*/  FFMA R33, R2, R24, R33 ;  /* 0x0000001802217223 */ /* 0x000fce0000000021 */
.L_x_922:
[----:B------:R-:W-:Y:S05]  /*270f0*/  BSYNC.RECONVERGENT B1 ;  /* 0x0000000000017941 */ /* 0x000fea0003800200 */
.L_x_920:
        /* <DEDUP_REMOVED lines=8> */
[----:B------:R-:W-:-:S04]  /*27180*/  SHF.R.U32.HI R29, RZ, 0x2, R36 ;  /* 0x00000002ff1d7819 */ /* 0x000fc80000011624 */
[----:B------:R-:W-:Y:S02]  /*27190*/  LOP3.LUT R29, R29, R36, RZ, 0x3c, !PT ;  /* 0x000000241d1d7212 */ /* 0x000fe400078e3cff */
[----:B------:R-:W-:-:S03]  /*271a0*/  LOP3.LUT R36, R24, R41, RZ, 0x3c, !PT ;  /* 0x0000002918247212 */ /* 0x000fc600078e3cff */
[----:B------:R-:W-:Y:S02]  /*271b0*/  IMAD.SHL.U32 R24, R29, 0x2, RZ ;  /* 0x000000021d187824 */ /* 0x000fe400078e00ff */
[----:B------:R-:W-:-:S05]  /*271c0*/  IMAD.SHL.U32 R2, R36, 0x10, RZ ;  /* 0x0000001024027824 */ /* 0x000fca00078e00ff */
[----:B------:R-:W-:Y:S02]  /*271d0*/  LOP3.LUT R29, R29, R24, R2, 0x96, !PT ;  /* 0x000000181d1d7212 */ /* 0x000fe400078e9602 */
[C---:B------:R-:W-:Y:S02]  /*271e0*/  IADD3 R2, PT, PT, R42.reuse, 0x26b663, R36 ;  /* 0x0026b6632a027810 */ /* 0x040fe40007ffe024 */
[----:B------:R-:W-:Y:S02]  /*271f0*/  IADD3 R42, PT, PT, R42, 0x2c3e28, RZ ;  /* 0x002c3e282a2a7810 */ /* 0x000fe40007ffe0ff */
[----:B------:R-:W-:Y:S01]  /*27200*/  LOP3.LUT R44, R29, R36, RZ, 0x3c, !PT ;  /* 0x000000241d2c7212 */ /* 0x000fe200078e3cff */
[----:B------:R-:W-:Y:S01]  /*27210*/  IMAD.MOV.U32 R29, RZ, RZ, 0x2f800000 ;  /* 0x2f800000ff1d7424 */ /* 0x000fe200078e00ff */
        /* <DEDUP_REMOVED lines=15> */
.L_x_924:
[----:B------:R-:W-:Y:S01]  /*27310*/  FMUL.FTZ R33, R2, R29 ;  /* 0x0000001d02217220 */ /* 0x000fe20000410000 */
[----:B------:R-:W-:-:S03]  /*27320*/  FMUL.FTZ R24, R29, 0.5 ;  /* 0x3f0000001d187820 */ /* 0x000fc60000410000 */
[----:B------:R-:W-:-:S04]  /*27330*/  FFMA R2, -R33, R33, R2 ;  /* 0x0000002121027223 */ /* 0x000fc80000000102 */
[----:B------:R-:W-:-:S07]  /*27340*/  FFMA R33, R2, R24, R33 ;  /* 0x0000001802217223 */ /* 0x000fce0000000021 */
.L_x_925:
[----:B------:R-:W-:Y:S05]  /*27350*/  BSYNC.RECONVERGENT B1 ;  /* 0x0000000000017941 */ /* 0x000fea0003800200 */
.L_x_923:
[----:B------:R-:W-:-:S13]  /*27360*/  FSETP.GTU.AND P0, PT, R33, 1, PT ;  /* 0x3f8000002100780b */ /* 0x000fda0003f0c000 */
[----:B------:R-:W-:-:S05]  /*27370*/  @!P0 FADD R38, R38, 1 ;  /* 0x3f80000026268421 */ /* 0x000fca0000000000 */
[----:B------:R-:W-:Y:S01]  /*27380*/  MOV R45, R38 ;  /* 0x00000026002d7202 */ /* 0x000fe20000000f00 */
[----:B------:R-:W-:Y:S06]  /*27390*/  @P1 BRA `(.L_x_926) ;  /* 0xfffffff400901947 */ /* 0x000fec000383ffff */
.L_x_913:
        /* <DEDUP_REMOVED lines=32> */
.L_x_929:
[----:B------:R-:W-:Y:S01]  /*275a0*/  FMUL.FTZ R33, R2, R29 ;  /* 0x0000001d02217220 */ /* 0x000fe20000410000 */
[----:B------:R-:W-:-:S03]  /*275b0*/  FMUL.FTZ R24, R29, 0.5 ;  /* 0x3f0000001d187820 */ /* 0x000fc60000410000 */
[----:B------:R-:W-:-:S04]  /*275c0*/  FFMA R2, -R33, R33, R2 ;  /* 0x0000002121027223 */ /* 0x000fc80000000102 */
[----:B------:R-:W-:-:S07]  /*275d0*/  FFMA R33, R2, R24, R33 ;  /* 0x0000001802217223 */ /* 0x000fce0000000021 */
.L_x_930:
[----:B------:R-:W-:Y:S05]  /*275e0*/  BSYNC.RECONVERGENT B1 ;  /* 0x0000000000017941 */ /* 0x000fea0003800200 */
.L_x_928:
        /* <DEDUP_REMOVED lines=34> */
.L_x_932:
[----:B------:R-:W-:Y:S01]  /*27810*/  FMUL.FTZ R33, R2, R29 ;  /* 0x0000001d02217220 */ /* 0x000fe20000410000 */
[----:B------:R-:W-:-:S03]  /*27820*/  FMUL.FTZ R24, R29, 0.5 ;  /* 0x3f0000001d187820 */ /* 0x000fc60000410000 */
[----:B------:R-:W-:-:S04]  /*27830*/  FFMA R2, -R33, R33, R2 ;  /* 0x0000002121027223 */ /* 0x000fc80000000102 */
[----:B------:R-:W-:-:S07]  /*27840*/  FFMA R33, R2, R24, R33 ;  /* 0x0000001802217223 */ /* 0x000fce0000000021 */
.L_x_933:
[----:B------:R-:W-:Y:S05]  /*27850*/  BSYNC.RECONVERGENT B1 ;  /* 0x0000000000017941 */ /* 0x000fea0003800200 */
.L_x_931:
        /* <DEDUP_REMOVED lines=33> */
.L_x_935:
[----:B------:R-:W-:Y:S01]  /*27a70*/  FMUL.FTZ R33, R2, R29 ;  /* 0x0000001d02217220 */ /* 0x000fe20000410000 */
[----:B------:R-:W-:-:S03]  /*27a80*/  FMUL.FTZ R24, R29, 0.5 ;  /* 0x3f0000001d187820 */ /* 0x000fc60000410000 */
[----:B------:R-:W-:-:S04]  /*27a90*/  FFMA R2, -R33, R33, R2 ;  /* 0x0000002121027223 */ /* 0x000fc80000000102 */
[----:B------:R-:W-:-:S07]  /*27aa0*/  FFMA R33, R2, R24, R33 ;  /* 0x0000001802217223 */ /* 0x000fce0000000021 */
.L_x_936:
[----:B------:R-:W-:Y:S05]  /*27ab0*/  BSYNC.RECONVERGENT B1 ;  /* 0x0000000000017941 */ /* 0x000fea0003800200 */
.L_x_934:
[----:B------:R-:W-:-:S13]  /*27ac0*/  FSETP.GTU.AND P0, PT, R33, 1, PT ;  /* 0x3f8000002100780b */ /* 0x000fda0003f0c000 */
[----:B------:R-:W-:-:S07]  /*27ad0*/  @!P0 FADD R45, R45, 1 ;  /* 0x3f8000002d2d8421 */ /* 0x000fce0000000000 */
.L_x_927:
        /* <DEDUP_REMOVED lines=13> */
[----:B------:R-:W-:-:S07]  /*27bb0*/  IMAD.MOV.U32 R29, RZ, RZ, R2 ;  /* 0x000000ffff1d7224 */ /* 0x000fce00078e0002 */
.L_x_938:
[----:B------:R-:W-:Y:S05]  /*27bc0*/  BSYNC.RECONVERGENT B1 ;  /* 0x0000000000017941 */ /* 0x000fea0003800200 */
.L_x_937:
[----:B------:R-:W0:Y:S01]  /*27bd0*/  MUFU.RCP R33, R0 ;  /* 0x0000000000217308 */ /* 0x000e220000001000 */
[----:B------:R-:W-:Y:S07]  /*27be0*/  BSSY.RECONVERGENT B1, `(.L_x_939) ;  /* 0x000000c000017945 */ /* 0x000fee0003800200 */
        /* <DEDUP_REMOVED lines=11> */
.L_x_940:
[----:B------:R-:W-:Y:S05]  /*27ca0*/  BSYNC.RECONVERGENT B1 ;  /* 0x0000000000017941 */ /* 0x000fea0003800200 */
.L_x_939:
        /* <DEDUP_REMOVED lines=13> */
.L_x_942:
[----:B------:R-:W-:Y:S05]  /*27d80*/  BSYNC.RECONVERGENT B1 ;  /* 0x0000000000017941 */ /* 0x000fea0003800200 */
.L_x_941:
        /* <DEDUP_REMOVED lines=14> */
.L_x_944:
[----:B------:R-:W-:Y:S05]  /*27e70*/  BSYNC.RECONVERGENT B1 ;  /* 0x0000000000017941 */ /* 0x000fea0003800200 */
.L_x_943:
        /* <DEDUP_REMOVED lines=13> */
.L_x_946:
[----:B------:R-:W-:Y:S05]  /*27f50*/  BSYNC.RECONVERGENT B1 ;  /* 0x0000000000017941 */ /* 0x000fea0003800200 */
.L_x_945:
        /* <DEDUP_REMOVED lines=14> */
.L_x_948:
[----:B------:R-:W-:Y:S05]  /*28040*/  BSYNC.RECONVERGENT B1 ;  /* 0x0000000000017941 */ /* 0x000fea0003800200 */
.L_x_947:
        /* <DEDUP_REMOVED lines=13> */
.L_x_950:
[----:B------:R-:W-:Y:S05]  /*28120*/  BSYNC.RECONVERGENT B1 ;  /* 0x0000000000017941 */ /* 0x000fea0003800200 */
.L_x_949:
        /* <DEDUP_REMOVED lines=14> */
.L_x_952:
[----:B------:R-:W-:Y:S05]  /*28210*/  BSYNC.RECONVERGENT B1 ;  /* 0x0000000000017941 */ /* 0x000fea0003800200 */
.L_x_951:
        /* <DEDUP_REMOVED lines=13> */
.L_x_954:
[----:B------:R-:W-:Y:S05]  /*282f0*/  BSYNC.RECONVERGENT B1 ;  /* 0x0000000000017941 */ /* 0x000fea0003800200 */
.L_x_953:
        /* <DEDUP_REMOVED lines=14> */
.L_x_956:
[----:B------:R-:W-:Y:S05]  /*283e0*/  BSYNC.RECONVERGENT B1 ;  /* 0x0000000000017941 */ /* 0x000fea0003800200 */
.L_x_955:
        /* <DEDUP_REMOVED lines=13> */
.L_x_958:
[----:B------:R-:W-:Y:S05]  /*284c0*/  BSYNC.RECONVERGENT B1 ;  /* 0x0000000000017941 */ /* 0x000fea0003800200 */
.L_x_957:
        /* <DEDUP_REMOVED lines=13> */
.L_x_960:
[----:B------:R-:W-:Y:S05]  /*285a0*/  BSYNC.RECONVERGENT B1 ;  /* 0x0000000000017941 */ /* 0x000fea0003800200 */
.L_x_959:
[----:B------:R-:W0:Y:S01]  /*285b0*/  MUFU.RCP R33, R0 ;  /* 0x0000000000217308 */ /* 0x000e220000001000 */
[----:B------:R-:W-:Y:S01]  /*285c0*/  BSSY.RECONVERGENT B1, `(.L_x_961) ;  /* 0x000000d000017945 */ /* 0x000fe20003800200 */
[----:B------:R-:W-:-:S06]  /*285d0*/  MOV R28, R2 ;  /* 0x00000002001c7202 */ /* 0x000fcc0000000f00 */
        /* <DEDUP_REMOVED lines=11> */
.L_x_962:
[----:B------:R-:W-:Y:S05]  /*28690*/  BSYNC.RECONVERGENT B1 ;  /* 0x0000000000017941 */ /* 0x000fea0003800200 */
.L_x_961:
        /* <DEDUP_REMOVED lines=13> */
.L_x_964:
[----:B------:R-:W-:Y:S05]  /*28770*/  BSYNC.RECONVERGENT B1 ;  /* 0x0000000000017941 */ /* 0x000fea0003800200 */
.L_x_963:
        /* <DEDUP_REMOVED lines=14> */
.L_x_966:
[----:B------:R-:W-:Y:S05]  /*28860*/  BSYNC.RECONVERGENT B1 ;  /* 0x0000000000017941 */ /* 0x000fea0003800200 */
.L_x_965:
        /* <DEDUP_REMOVED lines=14> */
.L_x_967:
[----:B------:R-:W-:Y:S05]  /*28950*/  BSYNC.RECONVERGENT B1 ;  /* 0x0000000000017941 */ /* 0x000fea0003800200 */
.L_x_552:
[----:B------:R-:W0:Y:S01]  /*28960*/  LDC.64 R24, c[0x0][0x3b8] ;  /* 0x0000ee00ff187b82 */ /* 0x000e220000000a00 */
        /* <DEDUP_REMOVED lines=12> */
[----:B------:R-:W-:-:S04]  /*28a30*/  FADD R23, R18, R23 ;  /* 0x0000001712177221 */ /* 0x000fc80000000000 */
[----:B------:R-:W-:-:S04]  /*28a40*/  FADD R23, R16, R23 ;  /* 0x0000001710177221 */ /* 0x000fc80000000000 */
[----:B------:R-:W-:Y:S01]  /*28a50*/  FADD R6, R6, R23 ;  /* 0x0000001706067221 */ /* 0x000fe20000000000 */
[----:B0-----:R-:W-:-:S03]  /*28a60*/  IADD3 R17, P1, PT, -R8, R24, RZ ;  /* 0x0000001808117210 */ /* 0x001fc60007f3e1ff */
[----:B------:R-:W-:Y:S01]  /*28a70*/  FADD R6, R6, R29 ;  /* 0x0000001d06067221 */ /* 0x000fe20000000000 */
[----:B------:R-:W-:Y:S01]  /*28a80*/  ISETP.GE.U32.AND P0, PT, R17, UR5, PT ;  /* 0x0000000511007c0c */ /* 0x000fe2000bf06070 */
[----:B------:R-:W-:-:S05]  /*28a90*/  IMAD.X R2, R25, 0x1, ~R10, P1 ;  /* 0x0000000119027824 */ /* 0x000fca00008e0e0a */
[----:B------:R-:W-:-:S13]  /*28aa0*/  ISETP.GE.U32.AND.EX P0, PT, R2, UR7, PT, P0 ;  /* 0x0000000702007c0c */ /* 0x000fda000bf06100 */
[----:B------:R-:W-:Y:S05]  /*28ab0*/  @!P0 BRA `(.L_x_549) ;  /* 0x0000001800108947 */ /* 0x000fea0003800000 */
[----:B------:R-:W-:Y:S01]  /*28ac0*/  IADD3 R8, P0, PT, R8, UR5, RZ ;  /* 0x0000000508087c10 */ /* 0x000fe2000ff1e0ff */
[----:B------:R-:W-:-:S03]  /*28ad0*/  VIADD R12, R12, 0x1 ;  /* 0x000000010c0c7836 */ /* 0x000fc60000000000 */
[----:B------:R-:W-:Y:S02]  /*28ae0*/  IADD3.X R10, PT, PT, R10, UR7, RZ, P0, !PT ;  /* 0x000000070a0a7c10 */ /* 0x000fe400087fe4ff */
[----:B------:R-:W-:-:S04]  /*28af0*/  ISETP.GT.U32.AND P0, PT, R8, R9, PT ;  /* 0x000000090800720c */ /* 0x000fc80003f04070 */
[----:B------:R-:W-:-:S13]  /*28b00*/  ISETP.GT.U32.AND.EX P0, PT, R10, R11, PT, P0 ;  /* 0x0000000b0a00720c */ /* 0x000fda0003f04100 */
[----:B------:R-:W-:Y:S05]  /*28b10*/  @!P0 BRA `(.L_x_968) ;  /* 0xfffffed0008c8947 */ /* 0x000fea000383ffff */
.L_x_551:
[----:B------:R-:W-:-:S04]  /*28b20*/  ISETP.GE.U32.AND P0, PT, R8, R24, PT ;  /* 0x000000180800720c */ /* 0x000fc80003f06070 */
[----:B------:R-:W-:-:S13]  /*28b30*/  ISETP.GE.U32.AND.EX P0, PT, R10, R25, PT, P0 ;  /* 0x000000190a00720c */ /* 0x000fda0003f06100 */
[----:B------:R-:W-:Y:S05]  /*28b40*/  @P0 BRA `(.L_x_549) ;  /* 0x0000001400ec0947 */ /* 0x000fea0003800000 */
[----:B------:R-:W-:Y:S01]  /*28b50*/  IMAD.IADD R9, R24, 0x1, -R8 ;  /* 0x0000000118097824 */ /* 0x000fe200078e0a08 */
[----:B------:R-:W-:Y:S04]  /*28b60*/  BSSY.RECONVERGENT B4, `(.L_x_549) ;  /* 0x0000179000047945 */ /* 0x000fe80003800200 */
[----:B-1----:R-:W-:-:S13]  /*28b70*/  ISETP.GE.AND P0, PT, R5, R9, PT ;  /* 0x000000090500720c */ /* 0x002fda0003f06270 */
[----:B------:R-:W-:Y:S05]  /*28b80*/  @P0 BRA `(.L_x_969) ;  /* 0x0000001400d80947 */ /* 0x000fea0003800000 */
[----:B------:R-:W0:Y:S08]  /*28b90*/  LDC R2, c[0x0][0x3e4] ;  /* 0x0000f900ff027b82 */ /* 0x000e300000000800 */
[----:B------:R-:W1:Y:S01]  /*28ba0*/  LDC R11, c[0x0][0x380] ;  /* 0x0000e000ff0b7b82 */ /* 0x000e620000000800 */
[----:B0-----:R-:W-:Y:S01]  /*28bb0*/  ISETP.GE.AND P0, PT, R2, 0x1, PT ;  /* 0x000000010200780c */ /* 0x001fe20003f06270 */
[----:B-1----:R-:W-:-:S12]  /*28bc0*/  IMAD.IADD R8, R8, 0x1, R11 ;  /* 0x0000000108087824 */ /* 0x002fd800078e020b */
[----:B------:R-:W-:Y:S05]  /*28bd0*/  @!P0 BRA `(.L_x_970) ;  /* 0x0000001000ac8947 */ /* 0x000fea0003800000 */
[----:B------:R-:W-:Y:S01]  /*28be0*/  BSSY.RECONVERGENT B1, `(.L_x_971) ;  /* 0x0000129000017945 */ /* 0x000fe20003800200 */
[----:B------:R-:W-:-:S07]  /*28bf0*/  MOV R4, R5 ;  /* 0x0000000500047202 */ /* 0x000fce0000000f00 */
.L_x_998:
[----:B------:R-:W-:Y:S01]  /*28c00*/  IMAD.IADD R2, R8, 0x1, R4 ;  /* 0x0000000108027824 */ /* 0x000fe200078e0204 */
[----:B------:R-:W-:Y:S01]  /*28c10*/  ISETP.GE.U32.AND P0, PT, R15, 0x3, PT ;  /* 0x000000030f00780c */ /* 0x000fe20003f06070 */
[----:B------:R-:W-:Y:S02]  /*28c20*/  VIADD R4, R4, 0x100 ;  /* 0x0000010004047836 */ /* 0x000fe40000000000 */
[----:B------:R-:W-:Y:S02]  /*28c30*/  HFMA2 R16, -RZ, RZ, 0, 0 ;  /* 0x00000000ff107431 */ /* 0x000fe400000001ff */
[----:B------:R-:W-:Y:S01]  /*28c40*/  IMAD.MOV.U32 R10, RZ, RZ, -0x75bd8fc ;  /* 0xf8a42704ff0a7424 */ /* 0x000fe200078e00ff */
[----:B------:R-:W-:Y:S01]  /*28c50*/  LOP3.LUT R2, R2, 0xaad26b49, RZ, 0x3c, !PT ;  /* 0xaad26b4902027812 */ /* 0x000fe200078e3cff */
[----:B------:R-:W-:Y:S01]  /*28c60*/  IMAD.MOV.U32 R12, RZ, RZ, -0x23270784 ;  /* 0xdcd8f87cff0c7424 */ /* 0x000fe200078e00ff */
[----:B------:R-:W-:-:S03]  /*28c70*/  ISETP.GE.AND P2, PT, R4, R9, PT ;  /* 0x000000090400720c */ /* 0x000fc60003f46270 */
[----:B------:R-:W-:-:S04]  /*28c80*/  IMAD R2, R2, 0x4182bed5, RZ ;  /* 0x4182bed502027824 */ /* 0x000fc800078e02ff */
[C---:B------:R-:W-:Y:S01]  /*28c90*/  VIADD R7, R2.reuse, 0x583f19 ;  /* 0x00583f1902077836 */ /* 0x040fe20000000000 */
[C---:B------:R-:W-:Y:S01]  /*28ca0*/  LOP3.LUT R18, R2.reuse, 0x159a55e5, RZ, 0x3c, !PT ;  /* 0x159a55e502127812 */ /* 0x040fe200078e3cff */
[C---:B------:R-:W-:Y:S02]  /*28cb0*/  VIADD R22, R2.reuse, 0x75bcd15 ;  /* 0x075bcd1502167836 */ /* 0x040fe40000000000 */
[----:B------:R-:W-:Y:S01]  /*28cc0*/  VIADD R11, R2, 0xd9f6dc18 ;  /* 0xd9f6dc18020b7836 */ /* 0x000fe20000000000 */
[----:B------:R-:W-:Y:S06]  /*28cd0*/  @!P0 BRA `(.L_x_972) ;  /* 0x00000008005c8947 */ /* 0x000fec0003800000 */
[----:B------:R-:W-:Y:S01]  /*28ce0*/  CS2R R16, SRZ ;  /* 0x0000000000107805 */ /* 0x000fe2000001ff00 */
[----:B------:R-:W-:Y:S01]  /*28cf0*/  IMAD.MOV.U32 R10, RZ, RZ, -0x75bd8fc ;  /* 0xf8a42704ff0a7424 */ /* 0x000fe200078e00ff */
[----:B------:R-:W-:-:S07]  /*28d00*/  MOV R12, 0xdcd8f87c ;  /* 0xdcd8f87c000c7802 */ /* 0x000fce0000000f00 */
.L_x_985:
        /* <DEDUP_REMOVED lines=11> */
[----:B------:R-:W-:-:S05]  /*28dc0*/  LOP3.LUT R18, R2, R7, RZ, 0x3c, !PT ;  /* 0x0000000702127212 */ /* 0x000fca00078e3cff */
        /* <DEDUP_REMOVED lines=19> */
.L_x_974:
[----:B------:R-:W-:Y:S01]  /*28f00*/  FMUL.FTZ R33, R24, R19 ;  /* 0x0000001318217220 */ /* 0x000fe20000410000 */
[----:B------:R-:W-:-:S03]  /*28f10*/  FMUL.FTZ R19, R19, 0.5 ;  /* 0x3f00000013137820 */ /* 0x000fc60000410000 */
[----:B------:R-:W-:-:S04]  /*28f20*/  FFMA R2, -R33, R33, R24 ;  /* 0x0000002121027223 */ /* 0x000fc80000000118 */
[----:B------:R-:W-:-:S07]  /*28f30*/  FFMA R33, R2, R19, R33 ;  /* 0x0000001302217223 */ /* 0x000fce0000000021 */
.L_x_975:
[----:B------:R-:W-:Y:S05]  /*28f40*/  BSYNC.RECONVERGENT B2 ;  /* 0x0000000000027941 */ /* 0x000fea0003800200 */
.L_x_973:
        /* <DEDUP_REMOVED lines=31> */
.L_x_977:
[----:B------:R-:W-:Y:S01]  /*29140*/  FMUL.FTZ R33, R24, R19 ;  /* 0x0000001318217220 */ /* 0x000fe20000410000 */
[----:B------:R-:W-:-:S03]  /*29150*/  FMUL.FTZ R10, R19, 0.5 ;  /* 0x3f000000130a7820 */ /* 0x000fc60000410000 */
[----:B------:R-:W-:-:S04]  /*29160*/  FFMA R2, -R33, R33, R24 ;  /* 0x0000002121027223 */ /* 0x000fc80000000118 */
[----:B------:R-:W-:-:S07]  /*29170*/  FFMA R33, R2, R10, R33 ;  /* 0x0000000a02217223 */ /* 0x000fce0000000021 */
.L_x_978:
[----:B------:R-:W-:Y:S05]  /*29180*/  BSYNC.RECONVERGENT B2 ;  /* 0x0000000000027941 */ /* 0x000fea0003800200 */
.L_x_976:
[----:B------:R-:W-:Y:S01]  /*29190*/  SHF.R.U32.HI R2, RZ, 0x2, R7 ;  /* 0x00000002ff027819 */ /* 0x000fe20000011607 */
[----:B------:R-:W-:Y:S01]  /*291a0*/  BSSY.RECONVERGENT B2, `(.L_x_979) ;  /* 0x0000022000027945 */ /* 0x000fe20003800200 */
[----:B------:R-:W-:Y:S02]  /*291b0*/  SHF.R.U32.HI R19, RZ, 0x2, R18 ;  /* 0x00000002ff137819 */ /* 0x000fe40000011612 */
[----:B------:R-:W-:Y:S01]  /*291c0*/  LOP3.LUT R2, R2, R7, RZ, 0x3c, !PT ;  /* 0x0000000702027212 */ /* 0x000fe200078e3cff */
[----:B------:R-:W-:Y:S01]  /*291d0*/  IMAD.SHL.U32 R7, R22, 0x10, RZ ;  /* 0x0000001016077824 */ /* 0x000fe200078e00ff */
        /* <DEDUP_REMOVED lines=8> */
[----:B------:R-:W-:Y:S01]  /*29260*/  LOP3.LUT R7, R19, R7, R2, 0x96, !PT ;  /* 0x0000000713077212 */ /* 0x000fe200078e9602 */
[----:B------:R-:W-:Y:S01]  /*29270*/  IMAD.MOV.U32 R19, RZ, RZ, 0x2f800000 ;  /* 0x2f800000ff137424 */ /* 0x000fe200078e00ff */
        /* <DEDUP_REMOVED lines=16> */
.L_x_980:
[----:B------:R-:W-:Y:S01]  /*29380*/  FMUL.FTZ R33, R24, R7 ;  /* 0x0000000718217220 */ /* 0x000fe20000410000 */
[----:B------:R-:W-:-:S03]  /*29390*/  FMUL.FTZ R7, R7, 0.5 ;  /* 0x3f00000007077820 */ /* 0x000fc60000410000 */
[----:B------:R-:W-:-:S04]  /*293a0*/  FFMA R2, -R33, R33, R24 ;  /* 0x0000002121027223 */ /* 0x000fc80000000118 */
[----:B------:R-:W-:-:S07]  /*293b0*/  FFMA R33, R2, R7, R33 ;  /* 0x0000000702217223 */ /* 0x000fce0000000021 */
.L_x_981:
[----:B------:R-:W-:Y:S05]  /*293c0*/  BSYNC.RECONVERGENT B2 ;  /* 0x0000000000027941 */ /* 0x000fea0003800200 */
.L_x_979:
[----:B------:R-:W-:Y:S01]  /*293d0*/  SHF.R.U32.HI R7, RZ, 0x2, R20 ;  /* 0x00000002ff077819 */ /* 0x000fe20000011614 */
[----:B------:R-:W-:Y:S01]  /*293e0*/  BSSY.RECONVERGENT B2, `(.L_x_982) ;  /* 0x0000023000027945 */ /* 0x000fe20003800200 */
[----:B------:R-:W-:Y:S02]  /*293f0*/  SHF.L.U32 R2, R10, 0x4, RZ ;  /* 0x000000040a027819 */ /* 0x000fe400000006ff */
[----:B------:R-:W-:Y:S01]  /*29400*/  LOP3.LUT R7, R7, R20, RZ, 0x3c, !PT ;  /* 0x0000001407077212 */ /* 0x000fe200078e3cff */
[----:B------:R-:W-:Y:S01]  /*29410*/  IMAD.MOV.U32 R20, RZ, RZ, 0x2f800000 ;  /* 0x2f800000ff147424 */ /* 0x000fe200078e00ff */
        /* <DEDUP_REMOVED lines=27> */
.L_x_983:
[----:B------:R-:W-:Y:S01]  /*295d0*/  FMUL.FTZ R33, R24, R19 ;  /* 0x0000001318217220 */ /* 0x000fe20000410000 */
[----:B------:R-:W-:-:S03]  /*295e0*/  FMUL.FTZ R19, R19, 0.5 ;  /* 0x3f00000013137820 */ /* 0x000fc60000410000 */
[----:B------:R-:W-:-:S04]  /*295f0*/  FFMA R2, -R33, R33, R24 ;  /* 0x0000002121027223 */ /* 0x000fc80000000118 */
[----:B------:R-:W-:-:S07]  /*29600*/  FFMA R33, R2, R19, R33 ;  /* 0x0000001302217223 */ /* 0x000fce0000000021 */
.L_x_984:
[----:B------:R-:W-:Y:S05]  /*29610*/  BSYNC.RECONVERGENT B2 ;  /* 0x0000000000027941 */ /* 0x000fea0003800200 */
.L_x_982:
[----:B------:R-:W-:-:S13]  /*29620*/  FSETP.GTU.AND P0, PT, R33, 1, PT ;  /* 0x3f8000002100780b */ /* 0x000fda0003f0c000 */
[----:B------:R-:W-:Y:S01]  /*29630*/  @!P0 FADD R16, R16, 1 ;  /* 0x3f80000010108421 */ /* 0x000fe20000000000 */
[----:B------:R-:W-:Y:S06]  /*29640*/  @P1 BRA `(.L_x_985) ;  /* 0xfffffff400b01947 */ /* 0x000fec000383ffff */
.L_x_972:
        /* <DEDUP_REMOVED lines=11> */
[----:B------:R-:W-:Y:S01]  /*29700*/  IMAD.MOV.U32 R19, RZ, RZ, 0x2f800000 ;  /* 0x2f800000ff137424 */ /* 0x000fe200078e00ff */
        /* <DEDUP_REMOVED lines=20> */
.L_x_988:
[----:B------:R-:W-:Y:S01]  /*29850*/  FMUL.FTZ R33, R24, R17 ;  /* 0x0000001118217220 */ /* 0x000fe20000410000 */
[----:B------:R-:W-:-:S03]  /*29860*/  FMUL.FTZ R17, R17, 0.5 ;  /* 0x3f00000011117820 */ /* 0x000fc60000410000 */
[----:B------:R-:W-:-:S04]  /*29870*/  FFMA R2, -R33, R33, R24 ;  /* 0x0000002121027223 */ /* 0x000fc80000000118 */
[----:B------:R-:W-:-:S07]  /*29880*/  FFMA R33, R2, R17, R33 ;  /* 0x0000001102217223 */ /* 0x000fce0000000021 */
.L_x_989:
[----:B------:R-:W-:Y:S05]  /*29890*/  BSYNC.RECONVERGENT B2 ;  /* 0x0000000000027941 */ /* 0x000fea0003800200 */
.L_x_987:
        /* <DEDUP_REMOVED lines=33> */
.L_x_991:
[----:B------:R-:W-:Y:S01]  /*29ab0*/  FMUL.FTZ R33, R24, R17 ;  /* 0x0000001118217220 */ /* 0x000fe20000410000 */
[----:B------:R-:W-:-:S03]  /*29ac0*/  FMUL.FTZ R12, R17, 0.5 ;  /* 0x3f000000110c7820 */ /* 0x000fc60000410000 */
[----:B------:R-:W-:-:S04]  /*29ad0*/  FFMA R2, -R33, R33, R24 ;  /* 0x0000002121027223 */ /* 0x000fc80000000118 */
[----:B------:R-:W-:-:S07]  /*29ae0*/  FFMA R33, R2, R12, R33 ;  /* 0x0000000c02217223 */ /* 0x000fce0000000021 */
.L_x_992:
[----:B------:R-:W-:Y:S05]  /*29af0*/  BSYNC.RECONVERGENT B2 ;  /* 0x0000000000027941 */ /* 0x000fea0003800200 */
.L_x_990:
        /* <DEDUP_REMOVED lines=32> */
.L_x_994:
[----:B------:R-:W-:Y:S01]  /*29d00*/  FMUL.FTZ R33, R24, R7 ;  /* 0x0000000718217220 */ /* 0x000fe20000410000 */
[----:B------:R-:W-:-:S03]  /*29d10*/  FMUL.FTZ R7, R7, 0.5 ;  /* 0x3f00000007077820 */ /* 0x000fc60000410000 */
[----:B------:R-:W-:-:S04]  /*29d20*/  FFMA R2, -R33, R33, R24 ;  /* 0x0000002121027223 */ /* 0x000fc80000000118 */
[----:B------:R-:W-:-:S07]  /*29d30*/  FFMA R33, R2, R7, R33 ;  /* 0x0000000702217223 */ /* 0x000fce0000000021 */
.L_x_995:
[----:B------:R-:W-:Y:S05]  /*29d40*/  BSYNC.RECONVERGENT B2 ;  /* 0x0000000000027941 */ /* 0x000fea0003800200 */
.L_x_993:
[----:B------:R-:W-:-:S13]  /*29d50*/  FSETP.GTU.AND P0, PT, R33, 1, PT ;  /* 0x3f8000002100780b */ /* 0x000fda0003f0c000 */
[----:B------:R-:W-:-:S07]  /*29d60*/  @!P0 FADD R16, R16, 1 ;  /* 0x3f80000010108421 */ /* 0x000fce0000000000 */
.L_x_986:
        /* <DEDUP_REMOVED lines=13> */
.L_x_997:
[----:B------:R-:W-:Y:S05]  /*29e40*/  BSYNC.RECONVERGENT B5 ;  /* 0x0000000000057941 */ /* 0x000fea0003800200 */
.L_x_996:
[----:B------:R-:W-:Y:S01]  /*29e50*/  FADD R6, R2, R6 ;  /* 0x0000000602067221 */ /* 0x000fe20000000000 */
[----:B------:R-:W-:Y:S06]  /*29e60*/  @!P2 BRA `(.L_x_998) ;  /* 0xffffffec0064a947 */ /* 0x000fec000383ffff */
[----:B------:R-:W-:Y:S05]  /*29e70*/  BSYNC.RECONVERGENT B1 ;  /* 0x0000000000017941 */ /* 0x000fea0003800200 */
.L_x_971:
[----:B------:R-:W-:Y:S05]  /*29e80*/  BRA `(.L_x_969) ;  /* 0x0000000400187947 */ /* 0x000fea0003800000 */
.L_x_970:
[----:B------:R-:W0:Y:S01]  /*29e90*/  LDC R13, c[0x0][0x3c0] ;  /* 0x0000f000ff0d7b82 */ /* 0x000e220000000800 */
[----:B------:R-:W-:Y:S01]  /*29ea0*/  LOP3.LUT R11, RZ, R5, RZ, 0x33, !PT ;  /* 0x00000005ff0b7212 */ /* 0x000fe200078e33ff */
[----:B------:R-:W-:Y:S04]  /*29eb0*/  BSSY.RECONVERGENT B1, `(.L_x_999) ;  /* 0x0000013000017945 */ /* 0x000fe80003800200 */
[----:B------:R-:W-:-:S05]  /*29ec0*/  IMAD.IADD R11, R11, 0x1, R24 ;  /* 0x000000010b0b7824 */ /* 0x000fca00078e0218 */
[C---:B------:R-:W-:Y:S02]  /*29ed0*/  LOP3.LUT R0, R11.reuse, 0x300, RZ, 0xc0, !PT ;  /* 0x000003000b007812 */ /* 0x040fe400078ec0ff */
[C---:B------:R-:W-:Y:S02]  /*29ee0*/  IADD3 R4, PT, PT, R11.reuse, -UR5, -R4 ;  /* 0x800000050b047c10 */ /* 0x040fe4000fffe804 */
[----:B------:R-:W-:Y:S01]  /*29ef0*/  ISETP.NE.AND P0, PT, R0, 0x300, PT ;  /* 0x000003000000780c */ /* 0x000fe20003f05270 */
[----:B------:R-:W-:Y:S01]  /*29f00*/  IMAD.MOV.U32 R0, RZ, RZ, R5 ;  /* 0x000000ffff007224 */ /* 0x000fe200078e0005 */
[----:B------:R-:W-:Y:S01]  /*29f10*/  LEA.HI R11, R11, 0x1, RZ, 0x18 ;  /* 0x000000010b0b7811 */ /* 0x000fe200078fc0ff */
[----:B0-----:R-:W-:-:S04]  /*29f20*/  IMAD R13, R12, R13, RZ ;  /* 0x0000000d0c0d7224 */ /* 0x001fc800078e02ff */
[----:B------:R-:W-:-:S05]  /*29f30*/  IMAD R4, R13, -0x1000, R4 ;  /* 0xfffff0000d047824 */ /* 0x000fca00078e0204 */
[----:B------:R-:W-:Y:S01]  /*29f40*/  ISETP.GE.U32.AND P1, PT, R4, 0x300, PT ;  /* 0x000003000400780c */ /* 0x000fe20003f26070 */
[----:B------:R-:W-:-:S12]  /*29f50*/  @!P0 BRA `(.L_x_1000) ;  /* 0x0000000000208947 */ /* 0x000fd80003800000 */
[----:B------:R-:W-:Y:S01]  /*29f60*/  LOP3.LUT R11, R11, 0x3, RZ, 0xc0, !PT ;  /* 0x000000030b0b7812 */ /* 0x000fe200078ec0ff */
[----:B------:R-:W-:Y:S01]  /*29f70*/  IMAD.MOV.U32 R2, RZ, RZ, RZ ;  /* 0x000000ffff027224 */ /* 0x000fe200078e00ff */
[----:B------:R-:W-:-:S07]  /*29f80*/  MOV R0, R5 ;  /* 0x0000000500007202 */ /* 0x000fce0000000f00 */
.L_x_1001:
[----:B------:R-:W-:Y:S02]  /*29f90*/  VIADD R2, R2, 0x1 ;  /* 0x0000000102027836 */ /* 0x000fe40000000000 */
[----:B------:R-:W-:Y:S01]  /*29fa0*/  FADD R6, R7, R6 ;  /* 0x0000000607067221 */ /* 0x000fe20000000000 */
[----:B------:R-:W-:Y:S02]  /*29fb0*/  VIADD R0, R0, 0x100 ;  /* 0x0000010000007836 */ /* 0x000fe40000000000 */
[----:B------:R-:W-:-:S13]  /*29fc0*/  ISETP.NE.AND P0, PT, R2, R11, PT ;  /* 0x0000000b0200720c */ /* 0x000fda0003f05270 */
[----:B------:R-:W-:Y:S05]  /*29fd0*/  @P0 BRA `(.L_x_1001) ;  /* 0xfffffffc00ec0947 */ /* 0x000fea000383ffff */
.L_x_1000:
[----:B------:R-:W-:Y:S05]  /*29fe0*/  BSYNC.RECONVERGENT B1 ;  /* 0x0000000000017941 */ /* 0x000fea0003800200 */
.L_x_999:
[----:B------:R-:W-:Y:S05]  /*29ff0*/  @!P1 BRA `(.L_x_969) ;  /* 0x0000000000bc9947 */ /* 0x000fea0003800000 */
[----:B------:R-:W-:Y:S01]  /*2a000*/  IMAD.IADD R2, R9, 0x1, -R0 ;  /* 0x0000000109027824 */ /* 0x000fe200078e0a00 */
[----:B------:R-:W-:Y:S01]  /*2a010*/  BSSY.RECONVERGENT B1, `(.L_x_1002) ;  /* 0x0000019000017945 */ /* 0x000fe20003800200 */
[----:B------:R-:W-:-:S03]  /*2a020*/  PLOP3.LUT P0, PT, PT, PT, PT, 0x80, 0x8 ;  /* 0x000000000008781c */ /* 0x000fc60003f0f070 */
[----:B------:R-:W-:-:S13]  /*2a030*/  ISETP.GT.AND P1, PT, R2, 0xc00, PT ;  /* 0x00000c000200780c */ /* 0x000fda0003f24270 */
[----:B------:R-:W-:Y:S05]  /*2a040*/  @!P1 BRA `(.L_x_1003) ;  /* 0x0000000000549947 */ /* 0x000fea0003800000 */
[----:B------:R-:W-:Y:S01]  /*2a050*/  PLOP3.LUT P0, PT, PT, PT, PT, 0x8, 0x80 ;  /* 0x000000000080781c */ /* 0x000fe20003f0e170 */
[----:B------:R-:W-:-:S12]  /*2a060*/  VIADD R11, R9, 0xfffff400 ;  /* 0xfffff400090b7836 */ /* 0x000fd80000000000 */
.L_x_1004:
[----:B------:R-:W-:Y:S01]  /*2a070*/  FADD R2, R7, R6 ;  /* 0x0000000607027221 */ /* 0x000fe20000000000 */
[----:B------:R-:W-:-:S03]  /*2a080*/  IADD3 R0, PT, PT, R0, 0x1000, RZ ;  /* 0x0000100000007810 */ /* 0x000fc60007ffe0ff */
[----:B------:R-:W-:Y:S01]  /*2a090*/  FADD R2, R2, R7 ;  /* 0x0000000702027221 */ /* 0x000fe20000000000 */
[----:B------:R-:W-:-:S03]  /*2a0a0*/  ISETP.GE.AND P1, PT, R0, R11, PT ;  /* 0x0000000b0000720c */ /* 0x000fc60003f26270 */
        /* <DEDUP_REMOVED lines=15> */
.L_x_1003:
[----:B------:R-:W-:Y:S05]  /*2a1a0*/  BSYNC.RECONVERGENT B1 ;  /* 0x0000000000017941 */ /* 0x000fea0003800200 */
.L_x_1002:
        /* <DEDUP_REMOVED lines=14> */
.L_x_1006:
[----:B------:R-:W-:Y:S05]  /*2a290*/  BSYNC.RECONVERGENT B1 ;  /* 0x0000000000017941 */ /* 0x000fea0003800200 */
.L_x_1005:
[----:B------:R-:W-:-:S13]  /*2a2a0*/  ISETP.LT.OR P0, PT, R0, R9, P0 ;  /* 0x000000090000720c */ /* 0x000fda0000701670 */
[----:B------:R-:W-:-:S04]  /*2a2b0*/  @P0 FADD R0, R6, R7 ;  /* 0x0000000706000221 */ /* 0x000fc80000000000 */
[----:B------:R-:W-:-:S04]  /*2a2c0*/  @P0 FADD R0, R0, R7 ;  /* 0x0000000700000221 */ /* 0x000fc80000000000 */
[----:B------:R-:W-:-:S04]  /*2a2d0*/  @P0 FADD R0, R0, R7 ;  /* 0x0000000700000221 */ /* 0x000fc80000000000 */
[----:B------:R-:W-:-:S07]  /*2a2e0*/  @P0 FADD R6, R0, R7 ;  /* 0x0000000700060221 */ /* 0x000fce0000000000 */
.L_x_969:
[----:B------:R-:W-:Y:S05]  /*2a2f0*/  BSYNC.RECONVERGENT B4 ;  /* 0x0000000000047941 */ /* 0x000fea0003800200 */
.L_x_549:
[----:B------:R-:W0:Y:S01]  /*2a300*/  S2R R8, SR_LANEID ;  /* 0x0000000000087919 */ /* 0x000e220000000000 */
[----:B------:R-:W-:-:S05]  /*2a310*/  IMAD.MOV.U32 R9, RZ, RZ, R6 ;  /* 0x000000ffff097224 */ /* 0x000fca00078e0006 */
[----:B------:R-:W2:Y:S01]  /*2a320*/  SHFL.DOWN PT, R0, R9, 0x1, 0x1f ;  /* 0x08201f0009007f89 */ /* 0x000ea200000e0000 */
[C---:B0-----:R-:W-:Y:S02]  /*2a330*/  ISETP.GT.AND P0, PT, R8.reuse, 0x1e, PT ;  /* 0x0000001e0800780c */ /* 0x041fe40003f04270 */
[----:B------:R-:W-:-:S11]  /*2a340*/  ISETP.NE.AND P1, PT, R8, RZ, PT ;  /* 0x000000ff0800720c */ /* 0x000fd60003f25270 */
[----:B--2---:R-:W-:Y:S01]  /*2a350*/  @!P0 FADD R9, R0, R9 ;  /* 0x0000000900098221 */ /* 0x004fe20000000000 */
[----:B------:R-:W-:Y:S01]  /*2a360*/  ISETP.GT.AND P0, PT, R8, 0x1d, PT ;  /* 0x0000001d0800780c */ /* 0x000fe20003f04270 */
[----:B------:R-:W0:Y:S01]  /*2a370*/  @!P1 S2R R7, SR_CgaCtaId ;  /* 0x0000000000079919 */ /* 0x000e220000008800 */
[----:B------:R-:W-:Y:S02]  /*2a380*/  @!P1 MOV R4, 0x400 ;  /* 0x0000040000049802 */ /* 0x000fe40000000f00 */
[----:B-1----:R-:W-:Y:S01]  /*2a390*/  @!P1 SHF.R.U32.HI R2, RZ, 0x3, R5 ;  /* 0x00000003ff029819 */ /* 0x002fe20000011605 */
[----:B------:R-:W1:Y:S03]  /*2a3a0*/  SHFL.DOWN PT, R0, R9, 0x2, 0x1f ;  /* 0x08401f0009007f89 */ /* 0x000e6600000e0000 */
[----:B------:R-:W-:-:S05]  /*2a3b0*/  @!P1 LOP3.LUT R2, R2, 0x7c, RZ, 0xc0, !PT ;  /* 0x0000007c02029812 */ /* 0x000fca00078ec0ff */
[----:B-1----:R-:W-:Y:S01]  /*2a3c0*/  @!P0 FADD R9, R9, R0 ;  /* 0x0000000009098221 */ /* 0x002fe20000000000 */
[----:B------:R-:W-:Y:S02]  /*2a3d0*/  ISETP.GT.AND P0, PT, R8, 0x1b, PT ;  /* 0x0000001b0800780c */ /* 0x000fe40003f04270 */
[----:B0-----:R-:W-:Y:S02]  /*2a3e0*/  @!P1 LEA R7, R7, R4, 0x18 ;  /* 0x0000000407079211 */ /* 0x001fe400078ec0ff */
[----:B------:R-:W0:Y:S03]  /*2a3f0*/  SHFL.DOWN PT, R0, R9, 0x4, 0x1f ;  /* 0x08801f0009007f89 */ /* 0x000e2600000e0000 */
[----:B------:R-:W-:-:S06]  /*2a400*/  @!P1 IMAD.IADD R7, R2, 0x1, R7 ;  /* 0x0000000102079824 */ /* 0x000fcc00078e0207 */
        /* <DEDUP_REMOVED lines=12> */
[----:B------:R-:W1:Y:S01]  /*2a4d0*/  S2R R5, SR_CgaCtaId ;  /* 0x0000000000057919 */ /* 0x000e620000008800 */
[----:B0-----:R-:W-:-:S04]  /*2a4e0*/  MOV R0, 0x400 ;  /* 0x0000040000007802 */ /* 0x001fc80000000f00 */
[----:B-1----:R-:W-:-:S05]  /*2a4f0*/  LEA R2, R5, R0, 0x18 ;  /* 0x0000000005027211 */ /* 0x002fca00078ec0ff */
[----:B------:R-:W0:Y:S04]  /*2a500*/  LDS R0, [R2+0xc] ;  /* 0x00000c0002007984 */ /* 0x000e280000000800 */
[----:B------:R-:W1:Y:S04]  /*2a510*/  LDS.128 R4, [R2+0x10] ;  /* 0x0000100002047984 */ /* 0x000e680000000c00 */
[----:B------:R-:W2:Y:S01]  /*2a520*/  LDS.64 R10, [R2+0x20] ;  /* 0x00002000020a7984 */ /* 0x000ea20000000a00 */
[----:B0-----:R-:W-:-:S04]  /*2a530*/  FADD R9, R9, R0 ;  /* 0x0000000009097221 */ /* 0x001fc80000000000 */
[----:B-1----:R-:W-:-:S04]  /*2a540*/  FADD R4, R9, R4 ;  /* 0x0000000409047221 */ /* 0x002fc80000000000 */
[----:B------:R-:W-:-:S04]  /*2a550*/  FADD R5, R4, R5 ;  /* 0x0000000504057221 */ /* 0x000fc80000000000 */
[----:B------:R-:W-:-:S04]  /*2a560*/  FADD R6, R5, R6 ;  /* 0x0000000605067221 */ /* 0x000fc80000000000 */
[----:B------:R-:W-:-:S04]  /*2a570*/  FADD R7, R6, R7 ;  /* 0x0000000706077221 */ /* 0x000fc80000000000 */
[----:B--2---:R-:W-:-:S04]  /*2a580*/  FADD R10, R7, R10 ;  /* 0x0000000a070a7221 */ /* 0x004fc80000000000 */
[----:B------:R-:W-:-:S07]  /*2a590*/  FADD R9, R10, R11 ;  /* 0x0000000b0a097221 */ /* 0x000fce0000000000 */
.L_x_123:
[----:B------:R-:W-:Y:S05]  /*2a5a0*/  BSYNC.RECONVERGENT B0 ;  /* 0x0000000000007941 */ /* 0x000fea0003800200 */
.L_x_57:
[----:B------:R-:W-:Y:S05]  /*2a5b0*/  @P0 EXIT ;  /* 0x000000000000094d */ /* 0x000fea0003800000 */
[----:B-12---:R-:W1:Y:S01]  /*2a5c0*/  LDC.64 R4, c[0x0][0x388] ;  /* 0x0000e200ff047b82 */ /* 0x006e620000000a00 */
[----:B------:R-:W2:Y:S01]  /*2a5d0*/  LDCU.64 UR4, c[0x0][0x358] ;  /* 0x00006b00ff0477ac */ /* 0x000ea20008000a00 */
[----:B-1----:R-:W-:-:S05]  /*2a5e0*/  IMAD.WIDE.U32 R2, R3, 0x4, R4 ;  /* 0x0000000403027825 */ /* 0x002fca00078e0004 */
[----:B--2---:R-:W-:Y:S01]  /*2a5f0*/  STG.E desc[UR4][R2.64], R9 ;  /* 0x0000000902007986 */ /* 0x004fe2000c101904 */
[----:B------:R-:W-:Y:S05]  /*2a600*/  EXIT ;  /* 0x000000000000794d */ /* 0x000fea0003800000 */
        .weak           $__internal_0_$__cuda_sm20_sqrt_rn_f32_slowpath
        .type           $__internal_0_$__cuda_sm20_sqrt_rn_f32_slowpath,@function
        .size           $__internal_0_$__cuda_sm20_sqrt_rn_f32_slowpath,($__internal_1_$__cuda_sm3x_div_rn_noftz_f32_slowpath - $__internal_0_$__cuda_sm20_sqrt_rn_f32_slowpath)
$__internal_0_$__cuda_sm20_sqrt_rn_f32_slowpath:
[----:B------:R-:W-:-:S13]  /*2a610*/  LOP3.LUT P0, RZ, R24, 0x7fffffff, RZ, 0xc0, !PT ;  /* 0x7fffffff18ff7812 */ /* 0x000fda000780c0ff */
[----:B------:R-:W-:Y:S01]  /*2a620*/  @!P0 MOV R33, R24 ;  /* 0x0000001800218202 */ /* 0x000fe20000000f00 */
[----:B------:R-:W-:Y:S06]  /*2a630*/  @!P0 BRA `(.L_x_1007) ;  /* 0x0000000000408947 */ /* 0x000fec0003800000 */
[----:B------:R-:W-:-:S13]  /*2a640*/  FSETP.GEU.FTZ.AND P0, PT, R24, RZ, PT ;  /* 0x000000ff1800720b */ /* 0x000fda0003f1e000 */
[----:B------:R-:W-:Y:S01]  /*2a650*/  @!P0 IMAD.MOV.U32 R33, RZ, RZ, 0x7fffffff ;  /* 0x7fffffffff218424 */ /* 0x000fe200078e00ff */
[----:B------:R-:W-:Y:S06]  /*2a660*/  @!P0 BRA `(.L_x_1007) ;  /* 0x0000000000348947 */ /* 0x000fec0003800000 */
[----:B------:R-:W-:-:S13]  /*2a670*/  FSETP.GTU.FTZ.AND P0, PT, |R24|, +INF , PT ;  /* 0x7f8000001800780b */ /* 0x000fda0003f1c200 */
[----:B------:R-:W-:Y:S01]  /*2a680*/  @P0 FADD.FTZ R33, R24, 1 ;  /* 0x3f80000018210421 */ /* 0x000fe20000010000 */
[----:B------:R-:W-:Y:S06]  /*2a690*/  @P0 BRA `(.L_x_1007) ;  /* 0x0000000000280947 */ /* 0x000fec0003800000 */
[----:B------:R-:W-:-:S13]  /*2a6a0*/  FSETP.NEU.FTZ.AND P0, PT, |R24|, +INF , PT ;  /* 0x7f8000001800780b */ /* 0x000fda0003f1d200 */
[----:B------:R-:W-:-:S04]  /*2a6b0*/  @P0 FFMA R35, R24, 1.84467440737095516160e+19, RZ ;  /* 0x5f80000018230823 */ /* 0x000fc800000000ff */
[----:B------:R-:W0:Y:S02]  /*2a6c0*/  @P0 MUFU.RSQ R34, R35 ;  /* 0x0000002300220308 */ /* 0x000e240000001400 */
[----:B0-----:R-:W-:Y:S01]  /*2a6d0*/  @P0 FMUL.FTZ R33, R35, R34 ;  /* 0x0000002223210220 */ /* 0x001fe20000410000 */
[----:B------:R-:W-:-:S03]  /*2a6e0*/  @P0 FMUL.FTZ R34, R34, 0.5 ;  /* 0x3f00000022220820 */ /* 0x000fc60000410000 */
[----:B------:R-:W-:-:S04]  /*2a6f0*/  @P0 FADD.FTZ R29, -R33, -RZ ;  /* 0x800000ff211d0221 */ /* 0x000fc80000010100 */
[----:B------:R-:W-:-:S04]  /*2a700*/  @P0 FFMA R29, R33, R29, R35 ;  /* 0x0000001d211d0223 */ /* 0x000fc80000000023 */
[----:B------:R-:W-:Y:S01]  /*2a710*/  @P0 FFMA R29, R29, R34, R33 ;  /* 0x000000221d1d0223 */ /* 0x000fe20000000021 */
[----:B------:R-:W-:-:S03]  /*2a720*/  @!P0 IMAD.MOV.U32 R33, RZ, RZ, R24 ;  /* 0x000000ffff218224 */ /* 0x000fc600078e0018 */
[----:B------:R-:W-:-:S07]  /*2a730*/  @P0 FMUL.FTZ R33, R29, 2.3283064365386962891e-10 ;  /* 0x2f8000001d210820 */ /* 0x000fce0000410000 */
.L_x_1007:
[----:B------:R-:W-:Y:S02]  /*2a740*/  IMAD.MOV.U32 R34, RZ, RZ, R2 ;  /* 0x000000ffff227224 */ /* 0x000fe400078e0002 */
[----:B------:R-:W-:-:S04]  /*2a750*/  IMAD.MOV.U32 R35, RZ, RZ, 0x0 ;  /* 0x00000000ff237424 */ /* 0x000fc800078e00ff */
[----:B------:R-:W-:Y:S05]  /*2a760*/  RET.REL.NODEC R34 `(_ZN3cub18CUB_300001_SM_10006detail6reduce18DeviceReduceKernelINS2_10policy_hubIfyN4cuda3std3__44plusIfEEE10Policy1000EN6thrust24THRUST_300001_SM_1000_NS17counting_iteratorIiNSD_11use_defaultESF_SF_EEyS9_f11estimate_piEEvT0_PT3_T1_NS0_13GridEvenShareISL_EET2_T4_) ;  /* 0xfffffd5822247950 */ /* 0x000fea0003c3ffff */
        .weak           $__internal_1_$__cuda_sm3x_div_rn_noftz_f32_slowpath
        .type           $__internal_1_$__cuda_sm3x_div_rn_noftz_f32_slowpath,@function
        .size           $__internal_1_$__cuda_sm3x_div_rn_noftz_f32_slowpath,(.L_x_3999 - $__internal_1_$__cuda_sm3x_div_rn_noftz_f32_slowpath)
$__internal_1_$__cuda_sm3x_div_rn_noftz_f32_slowpath:
[----:B------:R-:W-:Y:S01]  /*2a770*/  SHF.R.U32.HI R24, RZ, 0x17, R0 ;  /* 0x00000017ff187819 */ /* 0x000fe20000011600 */
[----:B------:R-:W-:Y:S01]  /*2a780*/  BSSY.RECONVERGENT B2, `(.L_x_1008) ;  /* 0x0000064000027945 */ /* 0x000fe20003800200 */
[----:B------:R-:W-:Y:S01]  /*2a790*/  SHF.R.U32.HI R36, RZ, 0x17, R2 ;  /* 0x00000017ff247819 */ /* 0x000fe20000011602 */
[----:B------:R-:W-:Y:S01]  /*2a7a0*/  IMAD.MOV.U32 R38, RZ, RZ, R0 ;  /* 0x000000ffff267224 */ /* 0x000fe200078e0000 */
[----:B------:R-:W-:Y:S02]  /*2a7b0*/  LOP3.LUT R24, R24, 0xff, RZ, 0xc0, !PT ;  /* 0x000000ff18187812 */ /* 0x000fe400078ec0ff */
[----:B------:R-:W-:Y:S02]  /*2a7c0*/  LOP3.LUT R36, R36, 0xff, RZ, 0xc0, !PT ;  /* 0x000000ff24247812 */ /* 0x000fe400078ec0ff */
[----:B------:R-:W-:-:S03]  /*2a7d0*/  IADD3 R35, PT, PT, R24, -0x1, RZ ;  /* 0xffffffff18237810 */ /* 0x000fc60007ffe0ff */
[----:B------:R-:W-:Y:S01]  /*2a7e0*/  VIADD R37, R36, 0xffffffff ;  /* 0xffffffff24257836 */ /* 0x000fe20000000000 */
[----:B------:R-:W-:-:S04]  /*2a7f0*/  ISETP.GT.U32.AND P0, PT, R35, 0xfd, PT ;  /* 0x000000fd2300780c */ /* 0x000fc80003f04070 */
[----:B------:R-:W-:-:S13]  /*2a800*/  ISETP.GT.U32.OR P0, PT, R37, 0xfd, P0 ;  /* 0x000000fd2500780c */ /* 0x000fda0000704470 */
[----:B------:R-:W-:Y:S01]  /*2a810*/  @!P0 IMAD.MOV.U32 R34, RZ, RZ, RZ ;  /* 0x000000ffff228224 */ /* 0x000fe200078e00ff */
[----:B------:R-:W-:Y:S06]  /*2a820*/  @!P0 BRA `(.L_x_1009) ;  /* 0x00000000005c8947 */ /* 0x000fec0003800000 */
[----:B------:R-:W-:Y:S02]  /*2a830*/  FSETP.GTU.FTZ.AND P0, PT, |R2|, +INF , PT ;  /* 0x7f8000000200780b */ /* 0x000fe40003f1c200 */
[----:B------:R-:W-:-:S04]  /*2a840*/  FSETP.GTU.FTZ.AND P1, PT, |R0|, +INF , PT ;  /* 0x7f8000000000780b */ /* 0x000fc80003f3c200 */
[----:B------:R-:W-:-:S13]  /*2a850*/  PLOP3.LUT P0, PT, P0, P1, PT, 0xf8, 0x8f ;  /* 0x00000000008f781c */ /* 0x000fda0000703f70 */
[----:B------:R-:W-:Y:S05]  /*2a860*/  @P0 BRA `(.L_x_1010) ;  /* 0x0000000400500947 */ /* 0x000fea0003800000 */
[----:B------:R-:W-:-:S13]  /*2a870*/  LOP3.LUT P0, RZ, R38, 0x7fffffff, R2, 0xc8, !PT ;  /* 0x7fffffff26ff7812 */ /* 0x000fda000780c802 */
[----:B------:R-:W-:Y:S05]  /*2a880*/  @!P0 BRA `(.L_x_1011) ;  /* 0x0000000400408947 */ /* 0x000fea0003800000 */
[----:B------:R-:W-:Y:S02]  /*2a890*/  FSETP.NEU.FTZ.AND P0, PT, |R2|, +INF , PT ;  /* 0x7f8000000200780b */ /* 0x000fe40003f1d200 */
[----:B------:R-:W-:Y:S02]  /*2a8a0*/  FSETP.NEU.FTZ.AND P3, PT, |R0|, +INF , PT ;  /* 0x7f8000000000780b */ /* 0x000fe40003f7d200 */
[----:B------:R-:W-:-:S11]  /*2a8b0*/  FSETP.NEU.FTZ.AND P1, PT, |R2|, +INF , PT ;  /* 0x7f8000000200780b */ /* 0x000fd60003f3d200 */
[----:B------:R-:W-:Y:S05]  /*2a8c0*/  @!P3 BRA !P0, `(.L_x_1011) ;  /* 0x000000040030b947 */ /* 0x000fea0004000000 */
[----:B------:R-:W-:-:S04]  /*2a8d0*/  LOP3.LUT P0, RZ, R2, 0x7fffffff, RZ, 0xc0, !PT ;  /* 0x7fffffff02ff7812 */ /* 0x000fc8000780c0ff */
[----:B------:R-:W-:-:S13]  /*2a8e0*/  PLOP3.LUT P0, PT, P3, P0, PT, 0x2f, 0xf2 ;  /* 0x0000000000f2781c */ /* 0x000fda0001f00577 */
[----:B------:R-:W-:Y:S05]  /*2a8f0*/  @P0 BRA `(.L_x_1012) ;  /* 0x00000004001c0947 */ /* 0x000fea0003800000 */
[----:B------:R-:W-:-:S04]  /*2a900*/  LOP3.LUT P0, RZ, R38, 0x7fffffff, RZ, 0xc0, !PT ;  /* 0x7fffffff26ff7812 */ /* 0x000fc8000780c0ff */
[----:B------:R-:W-:-:S13]  /*2a910*/  PLOP3.LUT P0, PT, P1, P0, PT, 0x2f, 0xf2 ;  /* 0x0000000000f2781c */ /* 0x000fda0000f00577 */
[----:B------:R-:W-:Y:S05]  /*2a920*/  @P0 BRA `(.L_x_1013) ;  /* 0x0000000400040947 */ /* 0x000fea0003800000 */
[----:B------:R-:W-:Y:S02]  /*2a930*/  ISETP.GE.AND P0, PT, R37, RZ, PT ;  /* 0x000000ff2500720c */ /* 0x000fe40003f06270 */
[----:B------:R-:W-:-:S11]  /*2a940*/  ISETP.GE.AND P1, PT, R35, RZ, PT ;  /* 0x000000ff2300720c */ /* 0x000fd60003f26270 */
[----:B------:R-:W-:Y:S01]  /*2a950*/  @P0 IMAD.MOV.U32 R34, RZ, RZ, RZ ;  /* 0x000000ffff220224 */ /* 0x000fe200078e00ff */
[----:B------:R-:W-:Y:S01]  /*2a960*/  @!P0 MOV R34, 0xffffffc0 ;  /* 0xffffffc000228802 */ /* 0x000fe20000000f00 */
[----:B------:R-:W-:Y:S01]  /*2a970*/  @!P0 FFMA R2, R2, 1.84467440737095516160e+19, RZ ;  /* 0x5f80000002028823 */ /* 0x000fe200000000ff */
[----:B------:R-:W-:-:S03]  /*2a980*/  @!P1 FFMA R38, R0, 1.84467440737095516160e+19, RZ ;  /* 0x5f80000000269823 */ /* 0x000fc600000000ff */
[----:B------:R-:W-:-:S07]  /*2a990*/  @!P1 VIADD R34, R34, 0x40 ;  /* 0x0000004022229836 */ /* 0x000fce0000000000 */
.L_x_1009:
[----:B------:R-:W-:Y:S01]  /*2a9a0*/  LEA R35, R24, 0xc0800000, 0x17 ;  /* 0xc080000018237811 */ /* 0x000fe200078eb8ff */
[----:B------:R-:W-:Y:S01]  /*2a9b0*/  VIADD R36, R36, 0xffffff81 ;  /* 0xffffff8124247836 */ /* 0x000fe20000000000 */
[----:B------:R-:W-:Y:S03]  /*2a9c0*/  BSSY.RECONVERGENT B3, `(.L_x_1014) ;  /* 0x0000035000037945 */ /* 0x000fe60003800200 */
[----:B------:R-:W-:Y:S02]  /*2a9d0*/  IMAD.IADD R35, R38, 0x1, -R35 ;  /* 0x0000000126237824 */ /* 0x000fe400078e0a23 */
[C---:B------:R-:W-:Y:S01]  /*2a9e0*/  IMAD R2, R36.reuse, -0x800000, R2 ;  /* 0xff80000024027824 */ /* 0x040fe200078e0202 */
[----:B------:R-:W-:Y:S01]  /*2a9f0*/  IADD3 R36, PT, PT, R36, 0x7f, -R24 ;  /* 0x0000007f24247810 */ /* 0x000fe20007ffe818 */
[----:B------:R0:W1:Y:S04]  /*2aa00*/  MUFU.RCP R37, R35 ;  /* 0x0000002300257308 */ /* 0x0000680000001000 */
[----:B------:R-:W-:-:S02]  /*2aa10*/  IMAD.IADD R34, R36, 0x1, R34 ;  /* 0x0000000124227824 */ /* 0x000fc400078e0222 */
[----:B0-----:R-:W-:-:S04]  /*2aa20*/  FADD.FTZ R35, -R35, -RZ ;  /* 0x800000ff23237221 */ /* 0x001fc80000010100 */
[----:B-1----:R-:W-:-:S04]  /*2aa30*/  FFMA R38, R37, R35, 1 ;  /* 0x3f80000025267423 */ /* 0x002fc80000000023 */
[----:B------:R-:W-:-:S04]  /*2aa40*/  FFMA R37, R37, R38, R37 ;  /* 0x0000002625257223 */ /* 0x000fc80000000025 */
[----:B------:R-:W-:-:S04]  /*2aa50*/  FFMA R38, R2, R37, RZ ;  /* 0x0000002502267223 */ /* 0x000fc800000000ff */
[----:B------:R-:W-:-:S04]  /*2aa60*/  FFMA R39, R35, R38, R2 ;  /* 0x0000002623277223 */ /* 0x000fc80000000002 */
[----:B------:R-:W-:-:S04]  /*2aa70*/  FFMA R39, R37, R39, R38 ;  /* 0x0000002725277223 */ /* 0x000fc80000000026 */
[----:B------:R-:W-:-:S04]  /*2aa80*/  FFMA R2, R35, R39, R2 ;  /* 0x0000002723027223 */ /* 0x000fc80000000002 */
[----:B------:R-:W-:-:S05]  /*2aa90*/  FFMA R35, R37, R2, R39 ;  /* 0x0000000225237223 */ /* 0x000fca0000000027 */
[----:B------:R-:W-:-:S04]  /*2aaa0*/  SHF.R.U32.HI R24, RZ, 0x17, R35 ;  /* 0x00000017ff187819 */ /* 0x000fc80000011623 */
[----:B------:R-:W-:-:S04]  /*2aab0*/  LOP3.LUT R24, R24, 0xff, RZ, 0xc0, !PT ;  /* 0x000000ff18187812 */ /* 0x000fc800078ec0ff */
[----:B------:R-:W-:-:S05]  /*2aac0*/  IADD3 R24, PT, PT, R24, R34, RZ ;  /* 0x0000002218187210 */ /* 0x000fca0007ffe0ff */
[----:B------:R-:W-:-:S05]  /*2aad0*/  VIADD R36, R24, 0xffffffff ;  /* 0xffffffff18247836 */ /* 0x000fca0000000000 */
[----:B------:R-:W-:-:S13]  /*2aae0*/  ISETP.GE.U32.AND P0, PT, R36, 0xfe, PT ;  /* 0x000000fe2400780c */ /* 0x000fda0003f06070 */
[----:B------:R-:W-:Y:S05]  /*2aaf0*/  @!P0 BRA `(.L_x_1015) ;  /* 0x0000000000808947 */ /* 0x000fea0003800000 */
[----:B------:R-:W-:-:S13]  /*2ab00*/  ISETP.GT.AND P0, PT, R24, 0xfe, PT ;  /* 0x000000fe1800780c */ /* 0x000fda0003f04270 */
[----:B------:R-:W-:Y:S05]  /*2ab10*/  @P0 BRA `(.L_x_1016) ;  /* 0x00000000006c0947 */ /* 0x000fea0003800000 */
[----:B------:R-:W-:-:S13]  /*2ab20*/  ISETP.GE.AND P0, PT, R24, 0x1, PT ;  /* 0x000000011800780c */ /* 0x000fda0003f06270 */
[----:B------:R-:W-:Y:S05]  /*2ab30*/  @P0 BRA `(.L_x_1017) ;  /* 0x0000000000740947 */ /* 0x000fea0003800000 */
[----:B------:R-:W-:Y:S02]  /*2ab40*/  ISETP.GE.AND P0, PT, R24, -0x18, PT ;  /* 0xffffffe81800780c */ /* 0x000fe40003f06270 */
[----:B------:R-:W-:-:S11]  /*2ab50*/  LOP3.LUT R35, R35, 0x80000000, RZ, 0xc0, !PT ;  /* 0x8000000023237812 */ /* 0x000fd600078ec0ff */
[----:B------:R-:W-:Y:S05]  /*2ab60*/  @!P0 BRA `(.L_x_1017) ;  /* 0x0000000000688947 */ /* 0x000fea0003800000 */
[CCC-:B------:R-:W-:Y:S01]  /*2ab70*/  FFMA.RZ R34, R37.reuse, R2.reuse, R39.reuse ;  /* 0x0000000225227223 */ /* 0x1c0fe2000000c027 */
[CCC-:B------:R-:W-:Y:S01]  /*2ab80*/  FFMA.RP R36, R37.reuse, R2.reuse, R39.reuse ;  /* 0x0000000225247223 */ /* 0x1c0fe20000008027 */
[----:B------:R-:W-:Y:S01]  /*2ab90*/  FFMA.RM R37, R37, R2, R39 ;  /* 0x0000000225257223 */ /* 0x000fe20000004027 */
[C---:B------:R-:W-:Y:S01]  /*2aba0*/  VIADD R2, R24.reuse, 0x20 ;  /* 0x0000002018027836 */ /* 0x040fe20000000000 */
[----:B------:R-:W-:Y:S02]  /*2abb0*/  ISETP.NE.AND P3, PT, R24, RZ, PT ;  /* 0x000000ff1800720c */ /* 0x000fe40003f65270 */
[----:B------:R-:W-:Y:S02]  /*2abc0*/  LOP3.LUT R34, R34, 0x7fffff, RZ, 0xc0, !PT ;  /* 0x007fffff22227812 */ /* 0x000fe400078ec0ff */
[----:B------:R-:W-:Y:S01]  /*2abd0*/  ISETP.NE.AND P1, PT, R24, RZ, PT ;  /* 0x000000ff1800720c */ /* 0x000fe20003f25270 */
[----:B------:R-:W-:Y:S01]  /*2abe0*/  IMAD.MOV R24, RZ, RZ, -R24 ;  /* 0x000000ffff187224 */ /* 0x000fe200078e0a18 */
[----:B------:R-:W-:-:S02]  /*2abf0*/  LOP3.LUT R34, R34, 0x800000, RZ, 0xfc, !PT ;  /* 0x0080000022227812 */ /* 0x000fc400078efcff */
[----:B------:R-:W-:Y:S02]  /*2ac00*/  FSETP.NEU.FTZ.AND P0, PT, R36, R37, PT ;  /* 0x000000252400720b */ /* 0x000fe40003f1d000 */
[----:B------:R-:W-:Y:S02]  /*2ac10*/  SHF.L.U32 R2, R34, R2, RZ ;  /* 0x0000000222027219 */ /* 0x000fe400000006ff */
[----:B------:R-:W-:Y:S02]  /*2ac20*/  SEL R24, R24, RZ, P3 ;  /* 0x000000ff18187207 */ /* 0x000fe40001800000 */
[----:B------:R-:W-:Y:S02]  /*2ac30*/  ISETP.NE.AND P1, PT, R2, RZ, P1 ;  /* 0x000000ff0200720c */ /* 0x000fe40000f25270 */
[----:B------:R-:W-:Y:S02]  /*2ac40*/  SHF.R.U32.HI R34, RZ, R24, R34 ;  /* 0x00000018ff227219 */ /* 0x000fe40000011622 */
[----:B------:R-:W-:-:S02]  /*2ac50*/  PLOP3.LUT P0, PT, P0, P1, PT, 0xf8, 0x8f ;  /* 0x00000000008f781c */ /* 0x000fc40000703f70 */
[----:B------:R-:W-:Y:S02]  /*2ac60*/  SHF.R.U32.HI R24, RZ, 0x1, R34 ;  /* 0x00000001ff187819 */ /* 0x000fe40000011622 */
[----:B------:R-:W-:-:S04]  /*2ac70*/  SEL R2, RZ, 0x1, !P0 ;  /* 0x00000001ff027807 */ /* 0x000fc80004000000 */
[----:B------:R-:W-:-:S04]  /*2ac80*/  LOP3.LUT R2, R2, 0x1, R24, 0xf8, !PT ;  /* 0x0000000102027812 */ /* 0x000fc800078ef818 */
[----:B------:R-:W-:-:S05]  /*2ac90*/  LOP3.LUT R2, R2, R34, RZ, 0xc0, !PT ;  /* 0x0000002202027212 */ /* 0x000fca00078ec0ff */
[----:B------:R-:W-:-:S05]  /*2aca0*/  IMAD.IADD R2, R24, 0x1, R2 ;  /* 0x0000000118027824 */ /* 0x000fca00078e0202 */
[----:B------:R-:W-:Y:S01]  /*2acb0*/  LOP3.LUT R35, R2, R35, RZ, 0xfc, !PT ;  /* 0x0000002302237212 */ /* 0x000fe200078efcff */
[----:B------:R-:W-:Y:S06]  /*2acc0*/  BRA `(.L_x_1017) ;  /* 0x0000000000107947 */ /* 0x000fec0003800000 */
.L_x_1016:
[----:B------:R-:W-:-:S04]  /*2acd0*/  LOP3.LUT R35, R35, 0x80000000, RZ, 0xc0, !PT ;  /* 0x8000000023237812 */ /* 0x000fc800078ec0ff */
[----:B------:R-:W-:Y:S01]  /*2ace0*/  LOP3.LUT R35, R35, 0x7f800000, RZ, 0xfc, !PT ;  /* 0x7f80000023237812 */ /* 0x000fe200078efcff */
[----:B------:R-:W-:Y:S06]  /*2acf0*/  BRA `(.L_x_1017) ;  /* 0x0000000000047947 */ /* 0x000fec0003800000 */
.L_x_1015:
[----:B------:R-:W-:-:S07]  /*2ad00*/  LEA R35, R34, R35, 0x17 ;  /* 0x0000002322237211 */ /* 0x000fce00078eb8ff */
.L_x_1017:
[----:B------:R-:W-:Y:S05]  /*2ad10*/  BSYNC.RECONVERGENT B3 ;  /* 0x0000000000037941 */ /* 0x000fea0003800200 */
.L_x_1014:
[----:B------:R-:W-:Y:S01]  /*2ad20*/  IMAD.MOV.U32 R2, RZ, RZ, R35 ;  /* 0x000000ffff027224 */ /* 0x000fe200078e0023 */
[----:B------:R-:W-:Y:S06]  /*2ad30*/  BRA `(.L_x_1018) ;  /* 0x0000000000207947 */ /* 0x000fec0003800000 */
.L_x_1013:
[----:B------:R-:W-:-:S04]  /*2ad40*/  LOP3.LUT R2, R38, 0x80000000, R2, 0x48, !PT ;  /* 0x8000000026027812 */ /* 0x000fc800078e4802 */
[----:B------:R-:W-:Y:S01]  /*2ad50*/  LOP3.LUT R2, R2, 0x7f800000, RZ, 0xfc, !PT ;  /* 0x7f80000002027812 */ /* 0x000fe200078efcff */
[----:B------:R-:W-:Y:S06]  /*2ad60*/  BRA `(.L_x_1018) ;  /* 0x0000000000147947 */ /* 0x000fec0003800000 */
.L_x_1012:
[----:B------:R-:W-:Y:S01]  /*2ad70*/  LOP3.LUT R2, R38, 0x80000000, R2, 0x48, !PT ;  /* 0x8000000026027812 */ /* 0x000fe200078e4802 */
[----:B------:R-:W-:Y:S06]  /*2ad80*/  BRA `(.L_x_1018) ;  /* 0x00000000000c7947 */ /* 0x000fec0003800000 */
.L_x_1011:
[----:B------:R-:W0:Y:S01]  /*2ad90*/  MUFU.RSQ R2, -QNAN ;  /* 0xffc0000000027908 */ /* 0x000e220000001400 */
[----:B------:R-:W-:Y:S05]  /*2ada0*/  BRA `(.L_x_1018) ;  /* 0x0000000000047947 */ /* 0x000fea0003800000 */
.L_x_1010:
[----:B------:R-:W-:-:S07]  /*2adb0*/  FADD.FTZ R2, R2, R0 ;  /* 0x0000000002027221 */ /* 0x000fce0000010000 */
.L_x_1018:
[----:B------:R-:W-:Y:S05]  /*2adc0*/  BSYNC.RECONVERGENT B2 ;  /* 0x0000000000027941 */ /* 0x000fea0003800200 */
.L_x_1008:
[----:B------:R-:W-:Y:S02]  /*2add0*/  IMAD.MOV.U32 R34, RZ, RZ, R33 ;  /* 0x000000ffff227224 */ /* 0x000fe400078e0021 */
[----:B------:R-:W-:-:S04]  /*2ade0*/  IMAD.MOV.U32 R35, RZ, RZ, 0x0 ;  /* 0x00000000ff237424 */ /* 0x000fc800078e00ff */
[----:B0-----:R-:W-:Y:S05]  /*2adf0*/  RET.REL.NODEC R34 `(_ZN3cub18CUB_300001_SM_10006detail6reduce18DeviceReduceKernelINS2_10policy_hubIfyN4cuda3std3__44plusIfEEE10Policy1000EN6thrust24THRUST_300001_SM_1000_NS17counting_iteratorIiNSD_11use_defaultESF_SF_EEyS9_f11estimate_piEEvT0_PT3_T1_NS0_13GridEvenShareISL_EET2_T4_) ;  /* 0xfffffd5022807950 */ /* 0x001fea0003c3ffff */
.L_x_1019:
        /* <DEDUP_REMOVED lines=16> */
.L_x_3999:


//--------------------- .text._ZN3cub18CUB_300001_SM_10006detail6reduce28DeviceReduceSingleTileKernelINS2_10policy_hubIfyN4cuda3std3__44plusIfEEE10Policy1000EN6thrust24THRUST_300001_SM_1000_NS17counting_iteratorIiNSD_11use_defaultESF_SF_EEPfyS9_ff11estimate_piEEvT0_T1_T2_T3_T4_T6_ --------------------------
	.section	.text._ZN3cub18CUB_300001_SM_10006detail6reduce28DeviceReduceSingleTileKernelINS2_10policy_hubIfyN4cuda3std3__44plusIfEEE10Policy1000EN6thrust24THRUST_300001_SM_1000_NS17counting_iteratorIiNSD_11use_defaultESF_SF_EEPfyS9_ff11estimate_piEEvT0_T1_T2_T3_T4_T6_,"ax",@progbits
	.align	128
        .global         _ZN3cub18CUB_300001_SM_10006detail6reduce28DeviceReduceSingleTileKernelINS2_10policy_hubIfyN4cuda3std3__44plusIfEEE10Policy1000EN6thrust24THRUST_300001_SM_1000_NS17counting_iteratorIiNSD_11use_defaultESF_SF_EEPfyS9_ff11estimate_piEEvT0_T1_T2_T3_T4_T6_
        .type           _ZN3cub18CUB_300001_SM_10006detail6reduce28DeviceReduceSingleTileKernelINS2_10policy_hubIfyN4cuda3std3__44plusIfEEE10Policy1000EN6thrust24THRUST_300001_SM_1000_NS17counting_iteratorIiNSD_11use_defaultESF_SF_EEPfyS9_ff11estimate_piEEvT0_T1_T2_T3_T4_T6_,@function
        .size           _ZN3cub18CUB_300001_SM_10006detail6reduce28DeviceReduceSingleTileKernelINS2_10policy_hubIfyN4cuda3std3__44plusIfEEE10Policy1000EN6thrust24THRUST_300001_SM_1000_NS17counting_iteratorIiNSD_11use_defaultESF_SF_EEPfyS9_ff11estimate_piEEvT0_T1_T2_T3_T4_T6_,(.L_x_4001 - _ZN3cub18CUB_300001_SM_10006detail6reduce28DeviceReduceSingleTileKernelINS2_10policy_hubIfyN4cuda3std3__44plusIfEEE10Policy1000EN6thrust24THRUST_300001_SM_1000_NS17counting_iteratorIiNSD_11use_defaultESF_SF_EEPfyS9_ff11estimate_piEEvT0_T1_T2_T3_T4_T6_)
        .other          _ZN3cub18CUB_300001_SM_10006detail6reduce28DeviceReduceSingleTileKernelINS2_10policy_hubIfyN4cuda3std3__44plusIfEEE10Policy1000EN6thrust24THRUST_300001_SM_1000_NS17counting_iteratorIiNSD_11use_defaultESF_SF_EEPfyS9_ff11estimate_piEEvT0_T1_T2_T3_T4_T6_,@"STO_CUDA_ENTRY STV_DEFAULT"
_ZN3cub18CUB_300001_SM_10006detail6reduce28DeviceReduceSingleTileKernelINS2_10policy_hubIfyN4cuda3std3__44plusIfEEE10Policy1000EN6thrust24THRUST_300001_SM_1000_NS17counting_iteratorIiNSD_11use_defaultESF_SF_EEPfyS9_ff11estimate_piEEvT0_T1_T2_T3_T4_T6_:
.text._ZN3cub18CUB_300001_SM_10006detail6reduce28DeviceReduceSingleTileKernelINS2_10policy_hubIfyN4cuda3std3__44plusIfEEE10Policy1000EN6thrust24THRUST_300001_SM_1000_NS17counting_iteratorIiNSD_11use_defaultESF_SF_EEPfyS9_ff11estimate_piEEvT0_T1_T2_T3_T4_T6_:
[----:B------:R-:W-:Y:S01]  /*0000*/  LDC R1, c[0x0][0x37c] ;  /* 0x0000df00ff017b82 */ /* 0x000fe20000000800 */
[----:B------:R-:W0:Y:S01]  /*0010*/  LDCU.64 UR4, c[0x0][0x390] ;  /* 0x00007200ff0477ac */ /* 0x000e220008000a00 */
[----:B------:R-:W1:Y:S01]  /*0020*/  LDCU.64 UR6, c[0x0][0x358] ;  /* 0x00006b00ff0677ac */ /* 0x000e620008000a00 */
[----:B0-----:R-:W-:-:S04]  /*0030*/  UISETP.NE.U32.AND UP0, UPT, UR4, URZ, UPT ;  /* 0x000000ff0400728c */ /* 0x001fc8000bf05070 */
[----:B------:R-:W-:-:S09]  /*0040*/  UISETP.NE.AND.EX UP0, UPT, UR5, URZ, UPT, UP0 ;  /* 0x000000ff0500728c */ /* 0x000fd2000bf05300 */
[----:B-1----:R-:W-:Y:S05]  /*0050*/  BRA.U UP0, `(.L_x_1020) ;  /* 0x00000001001c7547 */ /* 0x002fea000b800000 */
[----:B------:R-:W0:Y:S02]  /*0060*/  S2R R0, SR_TID.X ;  /* 0x0000000000007919 */ /* 0x000e240000002100 */
[----:B0-----:R-:W-:-:S13]  /*0070*/  ISETP.NE.AND P0, PT, R0, RZ, PT ;  /* 0x000000ff0000720c */ /* 0x001fda0003f05270 */
[----:B------:R-:W-:Y:S05]  /*0080*/  @P0 EXIT ;  /* 0x000000000000094d */ /* 0x000fea0003800000 */
[----:B------:R-:W0:Y:S08]  /*0090*/  LDC R5, c[0x0][0x39c] ;  /* 0x0000e700ff057b82 */ /* 0x000e300000000800 */
[----:B------:R-:W0:Y:S02]  /*00a0*/  LDC.64 R2, c[0x0][0x388] ;  /* 0x0000e200ff027b82 */ /* 0x000e240000000a00 */
[----:B0-----:R-:W-:Y:S01]  /*00b0*/  STG.E desc[UR6][R2.64], R5 ;  /* 0x0000000502007986 */ /* 0x001fe2000c101906 */
[----:B------:R-:W-:Y:S05]  /*00c0*/  EXIT ;  /* 0x000000000000794d */ /* 0x000fea0003800000 */
.L_x_1020:
[----:B------:R-:W-:Y:S01]  /*00d0*/  UISETP.GT.U32.AND UP0, UPT, UR4, 0xfff, UPT ;  /* 0x00000fff0400788c */ /* 0x000fe2000bf04070 */
[----:B------:R-:W-:Y:S03]  /*00e0*/  BSSY.RECONVERGENT B0, `(.L_x_1021) ;  /* 0x0002a24000007945 */ /* 0x000fe60003800200 */
[----:B------:R-:W-:-:S09]  /*00f0*/  UISETP.GT.U32.AND.EX UP0, UPT, UR5, URZ, UPT, UP0 ;  /* 0x000000ff0500728c */ /* 0x000fd2000bf04100 */
[----:B------:R-:W-:Y:S05]  /*0100*/  BRA.U UP0, `(.L_x_1022) ;  /* 0x0000002d00f87547 */ /* 0x000fea000b800000 */
[----:B------:R-:W0:Y:S01]  /*0110*/  S2R R5, SR_TID.X ;  /* 0x0000000000057919 */ /* 0x000e220000002100 */
[----:B------:R-:W-:Y:S01]  /*0120*/  BSSY.RECONVERGENT B1, `(.L_x_1023) ;  /* 0x00000f3000017945 */ /* 0x000fe20003800200 */
[----:B------:R-:W-:Y:S01]  /*0130*/  IMAD.MOV.U32 R8, RZ, RZ, RZ ;  /* 0x000000ffff087224 */ /* 0x000fe200078e00ff */
[----:B0-----:R-:W-:Y:S01]  /*0140*/  ISETP.GE.U32.AND P0, PT, R5, UR4, PT ;  /* 0x0000000405007c0c */ /* 0x001fe2000bf06070 */
[----:B------:R-:W-:-:S12]  /*0150*/  IMAD.MOV.U32 R7, RZ, RZ, R5 ;  /* 0x000000ffff077224 */ /* 0x000fd800078e0005 */
[----:B------:R-:W-:Y:S05]  /*0160*/  @P0 BRA `(.L_x_1024) ;  /* 0x0000000c00b80947 */ /* 0x000fea0003800000 */
[----:B------:R-:W0:Y:S01]  /*0170*/  LDC R8, c[0x0][0x3a0] ;  /* 0x0000e800ff087b82 */ /* 0x000e220000000800 */
[----:B------:R-:W-:Y:S01]  /*0180*/  IMAD.MOV.U32 R2, RZ, RZ, RZ ;  /* 0x000000ffff027224 */ /* 0x000fe200078e00ff */
[----:B0-----:R-:W-:-:S13]  /*0190*/  ISETP.GE.AND P0, PT, R8, 0x1, PT ;  /* 0x000000010800780c */ /* 0x001fda0003f06270 */
[----:B------:R-:W-:Y:S05]  /*01a0*/  @!P0 BRA `(.L_x_1025) ;  /* 0x0000000c00648947 */ /* 0x000fea0003800000 */
[----:B------:R-:W0:Y:S01]  /*01b0*/  LDCU UR4, c[0x0][0x380] ;  /* 0x00007000ff0477ac */ /* 0x000e220008000800 */
[----:B------:R-:W-:Y:S02]  /*01c0*/  VIADD R3, R8, 0xffffffff ;  /* 0xffffffff08037836 */ /* 0x000fe40000000000 */
[----:B------:R-:W-:Y:S02]  /*01d0*/  HFMA2 R7, -RZ, RZ, -310, -36736 ;  /* 0xdcd8f87cff077431 */ /* 0x000fe400000001ff */
[----:B------:R-:W-:Y:S01]  /*01e0*/  IMAD.MOV.U32 R10, RZ, RZ, RZ ;  /* 0x000000ffff0a7224 */ /* 0x000fe200078e00ff */
[----:B------:R-:W-:Y:S01]  /*01f0*/  ISETP.GE.U32.AND P0, PT, R3, 0x3, PT ;  /* 0x000000030300780c */ /* 0x000fe20003f06070 */
[----:B------:R-:W-:Y:S02]  /*0200*/  IMAD.MOV.U32 R3, RZ, RZ, -0x75bd8fc ;  /* 0xf8a42704ff037424 */ /* 0x000fe400078e00ff */
[----:B0-----:R-:W-:-:S05]  /*0210*/  VIADD R0, R5, UR4 ;  /* 0x0000000405007c36 */ /* 0x001fca0008000000 */
[----:B------:R-:W-:Y:S02]  /*0220*/  LOP3.LUT R2, R0, 0xaad26b49, RZ, 0x3c, !PT ;  /* 0xaad26b4900027812 */ /* 0x000fe400078e3cff */
[----:B------:R-:W-:-:S03]  /*0230*/  LOP3.LUT R0, R8, 0x3, RZ, 0xc0, !PT ;  /* 0x0000000308007812 */ /* 0x000fc600078ec0ff */
[----:B------:R-:W-:-:S04]  /*0240*/  IMAD R2, R2, 0x4182bed5, RZ ;  /* 0x4182bed502027824 */ /* 0x000fc800078e02ff */
[C---:B------:R-:W-:Y:S01]  /*0250*/  VIADD R4, R2.reuse, 0x583f19 ;  /* 0x00583f1902047836 */ /* 0x040fe20000000000 */
[C---:B------:R-:W-:Y:S01]  /*0260*/  LOP3.LUT R11, R2.reuse, 0x159a55e5, RZ, 0x3c, !PT ;  /* 0x159a55e5020b7812 */ /* 0x040fe200078e3cff */
[C---:B------:R-:W-:Y:S02]  /*0270*/  VIADD R15, R2.reuse, 0x75bcd15 ;  /* 0x075bcd15020f7836 */ /* 0x040fe40000000000 */
[----:B------:R-:W-:Y:S01]  /*0280*/  VIADD R6, R2, 0xd9f6dc18 ;  /* 0xd9f6dc1802067836 */ /* 0x000fe20000000000 */
[----:B------:R-:W-:Y:S06]  /*0290*/  @!P0 BRA `(.L_x_1026) ;  /* 0x0000000800648947 */ /* 0x000fec0003800000 */
[----:B------:R-:W-:Y:S01]  /*02a0*/  LOP3.LUT R8, R8, 0x7ffffffc, RZ, 0xc0, !PT ;  /* 0x7ffffffc08087812 */ /* 0x000fe200078ec0ff */
[----:B------:R-:W-:Y:S01]  /*02b0*/  IMAD.MOV.U32 R7, RZ, RZ, -0x23270784 ;  /* 0xdcd8f87cff077424 */ /* 0x000fe200078e00ff */
[----:B------:R-:W-:Y:S01]  /*02c0*/  MOV R9, RZ ;  /* 0x000000ff00097202 */ /* 0x000fe20000000f00 */
[----:B------:R-:W-:Y:S02]  /*02d0*/  IMAD.MOV.U32 R3, RZ, RZ, -0x75bd8fc ;  /* 0xf8a42704ff037424 */ /* 0x000fe400078e00ff */
[----:B------:R-:W-:-:S07]  /*02e0*/  IMAD.MOV.U32 R10, RZ, RZ, RZ ;  /* 0x000000ffff0a7224 */ /* 0x000fce00078e00ff */
.L_x_1039:
        /* <DEDUP_REMOVED lines=29> */
[----:B------:R-:W-:Y:S05]  /*04c0*/  CALL.REL.NOINC `($__internal_2_$__cuda_sm20_sqrt_rn_f32_slowpath) ;  /* 0x000002a000dc7944 */ /* 0x000fea0003c00000 */
[----:B------:R-:W-:Y:S05]  /*04d0*/  BRA `(.L_x_1029) ;  /* 0x0000000000107947 */ /* 0x000fea0003800000 */
.L_x_1028:
[----:B------:R-:W-:Y:S01]  /*04e0*/  FMUL.FTZ R34, R24, R15 ;  /* 0x0000000f18227220 */ /* 0x000fe20000410000 */
[----:B------:R-:W-:-:S03]  /*04f0*/  FMUL.FTZ R2, R15, 0.5 ;  /* 0x3f0000000f027820 */ /* 0x000fc60000410000 */
[----:B------:R-:W-:-:S04]  /*0500*/  FFMA R15, -R34, R34, R24 ;  /* 0x00000022220f7223 */ /* 0x000fc80000000118 */
[----:B------:R-:W-:-:S07]  /*0510*/  FFMA R34, R15, R2, R34 ;  /* 0x000000020f227223 */ /* 0x000fce0000000022 */
.L_x_1029:
[----:B------:R-:W-:Y:S05]  /*0520*/  BSYNC.RECONVERGENT B2 ;  /* 0x0000000000027941 */ /* 0x000fea0003800200 */
.L_x_1027:
        /* <DEDUP_REMOVED lines=31> */
.L_x_1031:
[----:B------:R-:W-:Y:S01]  /*0720*/  FMUL.FTZ R34, R24, R3 ;  /* 0x0000000318227220 */ /* 0x000fe20000410000 */
[----:B------:R-:W-:-:S03]  /*0730*/  FMUL.FTZ R2, R3, 0.5 ;  /* 0x3f00000003027820 */ /* 0x000fc60000410000 */
[----:B------:R-:W-:-:S04]  /*0740*/  FFMA R3, -R34, R34, R24 ;  /* 0x0000002222037223 */ /* 0x000fc80000000118 */
[----:B------:R-:W-:-:S07]  /*0750*/  FFMA R34, R3, R2, R34 ;  /* 0x0000000203227223 */ /* 0x000fce0000000022 */
.L_x_1032:
[----:B------:R-:W-:Y:S05]  /*0760*/  BSYNC.RECONVERGENT B2 ;  /* 0x0000000000027941 */ /* 0x000fea0003800200 */
.L_x_1030:
        /* <DEDUP_REMOVED lines=31> */
.L_x_1034:
[----:B------:R-:W-:Y:S01]  /*0960*/  FMUL.FTZ R34, R24, R17 ;  /* 0x0000001118227220 */ /* 0x000fe20000410000 */
[----:B------:R-:W-:-:S03]  /*0970*/  FMUL.FTZ R2, R17, 0.5 ;  /* 0x3f00000011027820 */ /* 0x000fc60000410000 */
[----:B------:R-:W-:-:S04]  /*0980*/  FFMA R17, -R34, R34, R24 ;  /* 0x0000002222117223 */ /* 0x000fc80000000118 */
[----:B------:R-:W-:-:S07]  /*0990*/  FFMA R34, R17, R2, R34 ;  /* 0x0000000211227223 */ /* 0x000fce0000000022 */
.L_x_1035:
[----:B------:R-:W-:Y:S05]  /*09a0*/  BSYNC.RECONVERGENT B2 ;  /* 0x0000000000027941 */ /* 0x000fea0003800200 */
.L_x_1033:
        /* <DEDUP_REMOVED lines=30> */
[----:B------:R-:W-:Y:S05]  /*0b90*/  CALL.REL.NOINC `($__internal_2_$__cuda_sm20_sqrt_rn_f32_slowpath) ;  /* 0x0000029c00287944 */ /* 0x000fea0003c00000 */
[----:B------:R-:W-:Y:S05]  /*0ba0*/  BRA `(.L_x_1038) ;  /* 0x0000000000107947 */ /* 0x000fea0003800000 */
.L_x_1037:
[----:B------:R-:W-:Y:S01]  /*0bb0*/  FMUL.FTZ R34, R24, R13 ;  /* 0x0000000d18227220 */ /* 0x000fe20000410000 */
[----:B------:R-:W-:-:S03]  /*0bc0*/  FMUL.FTZ R2, R13, 0.5 ;  /* 0x3f0000000d027820 */ /* 0x000fc60000410000 */
[----:B------:R-:W-:-:S04]  /*0bd0*/  FFMA R13, -R34, R34, R24 ;  /* 0x00000022220d7223 */ /* 0x000fc80000000118 */
[----:B------:R-:W-:-:S07]  /*0be0*/  FFMA R34, R13, R2, R34 ;  /* 0x000000020d227223 */ /* 0x000fce0000000022 */
.L_x_1038:
[----:B------:R-:W-:Y:S05]  /*0bf0*/  BSYNC.RECONVERGENT B2 ;  /* 0x0000000000027941 */ /* 0x000fea0003800200 */
.L_x_1036:
[----:B------:R-:W-:-:S13]  /*0c00*/  FSETP.GTU.AND P0, PT, R34, 1, PT ;  /* 0x3f8000002200780b */ /* 0x000fda0003f0c000 */
[----:B------:R-:W-:Y:S01]  /*0c10*/  @!P0 FADD R10, R10, 1 ;  /* 0x3f8000000a0a8421 */ /* 0x000fe20000000000 */
[----:B------:R-:W-:Y:S06]  /*0c20*/  @P1 BRA `(.L_x_1039) ;  /* 0xfffffff400b01947 */ /* 0x000fec000383ffff */
.L_x_1026:
[----:B------:R-:W-:-:S13]  /*0c30*/  ISETP.NE.AND P0, PT, R0, RZ, PT ;  /* 0x000000ff0000720c */ /* 0x000fda0003f05270 */
[----:B------:R-:W-:Y:S05]  /*0c40*/  @!P0 BRA `(.L_x_1040) ;  /* 0x0000000000b88947 */ /* 0x000fea0003800000 */
[----:B------:R-:W-:-:S07]  /*0c50*/  IMAD.MOV.U32 R9, RZ, RZ, RZ ;  /* 0x000000ffff097224 */ /* 0x000fce00078e00ff */
.L_x_1044:
[----:B------:R-:W-:Y:S01]  /*0c60*/  SHF.R.U32.HI R2, RZ, 0x2, R15 ;  /* 0x00000002ff027819 */ /* 0x000fe2000001160f */
[----:B------:R-:W-:Y:S01]  /*0c70*/  IMAD.SHL.U32 R13, R4, 0x10, RZ ;  /* 0x00000010040d7824 */ /* 0x000fe200078e00ff */
[----:B------:R-:W-:Y:S01]  /*0c80*/  SHF.R.U32.HI R12, RZ, 0x2, R11 ;  /* 0x00000002ff0c7819 */ /* 0x000fe2000001160b */
[----:B------:R-:W-:Y:S01]  /*0c90*/  VIADD R9, R9, 0x1 ;  /* 0x0000000109097836 */ /* 0x000fe20000000000 */
[----:B------:R-:W-:Y:S01]  /*0ca0*/  LOP3.LUT R2, R2, R15, RZ, 0x3c, !PT ;  /* 0x0000000f02027212 */ /* 0x000fe200078e3cff */
[----:B------:R-:W-:Y:S01]  /*0cb0*/  BSSY.RECONVERGENT B2, `(.L_x_1041) ;  /* 0x0000023000027945 */ /* 0x000fe20003800200 */
[----:B------:R-:W-:Y:S02]  /*0cc0*/  LOP3.LUT R11, R12, R11, RZ, 0x3c, !PT ;  /* 0x0000000b0c0b7212 */ /* 0x000fe400078e3cff */
[----:B------:R-:W-:Y:S01]  /*0cd0*/  MOV R15, R3 ;  /* 0x00000003000f7202 */ /* 0x000fe20000000f00 */
[----:B------:R-:W-:Y:S01]  /*0ce0*/  IMAD.SHL.U32 R8, R2, 0x2, RZ ;  /* 0x0000000202087824 */ /* 0x000fe200078e00ff */
[----:B------:R-:W-:Y:S01]  /*0cf0*/  ISETP.NE.AND P1, PT, R9, R0, PT ;  /* 0x000000000900720c */ /* 0x000fe20003f25270 */
[----:B------:R-:W-:-:S02]  /*0d00*/  IMAD.SHL.U32 R12, R11, 0x2, RZ ;  /* 0x000000020b0c7824 */ /* 0x000fc400078e00ff */
[----:B------:R-:W-:Y:S01]  /*0d10*/  IMAD.MOV.U32 R3, RZ, RZ, R4 ;  /* 0x000000ffff037224 */ /* 0x000fe200078e0004 */
[----:B------:R-:W-:Y:S01]  /*0d20*/  LOP3.LUT R13, R4, R13, R8, 0x96, !PT ;  /* 0x0000000d040d7212 */ /* 0x000fe200078e9608 */
[----:B------:R-:W-:-:S03]  /*0d30*/  IMAD.MOV.U32 R8, RZ, RZ, R7 ;  /* 0x000000ffff087224 */ /* 0x000fc600078e0007 */
[----:B------:R-:W-:Y:S01]  /*0d40*/  LOP3.LUT R7, R13, R2, RZ, 0x3c, !PT ;  /* 0x000000020d077212 */ /* 0x000fe200078e3cff */
[----:B------:R-:W-:-:S03]  /*0d50*/  IMAD.MOV.U32 R13, RZ, RZ, 0x2f800000 ;  /* 0x2f800000ff0d7424 */ /* 0x000fc600078e00ff */
[----:B------:R-:W-:-:S04]  /*0d60*/  SHF.L.U32 R2, R7, 0x4, RZ ;  /* 0x0000000407027819 */ /* 0x000fc800000006ff */
[----:B------:R-:W-:Y:S02]  /*0d70*/  LOP3.LUT R12, R11, R12, R2, 0x96, !PT ;  /* 0x0000000c0b0c7212 */ /* 0x000fe400078e9602 */
[C---:B------:R-:W-:Y:S01]  /*0d80*/  IADD3 R2, PT, PT, R6.reuse, 0x587c5, R7 ;  /* 0x000587c506027810 */ /* 0x040fe20007ffe007 */
[----:B------:R-:W-:Y:S01]  /*0d90*/  VIADD R6, R6, 0xb0f8a ;  /* 0x000b0f8a06067836 */ /* 0x000fe20000000000 */
[----:B------:R-:W-:Y:S02]  /*0da0*/  LOP3.LUT R11, R12, R7, RZ, 0x3c, !PT ;  /* 0x000000070c0b7212 */ /* 0x000fe400078e3cff */
        /* <DEDUP_REMOVED lines=15> */
.L_x_1042:
[----:B------:R-:W-:Y:S01]  /*0ea0*/  FMUL.FTZ R34, R24, R13 ;  /* 0x0000000d18227220 */ /* 0x000fe20000410000 */
[----:B------:R-:W-:-:S03]  /*0eb0*/  FMUL.FTZ R2, R13, 0.5 ;  /* 0x3f0000000d027820 */ /* 0x000fc60000410000 */
[----:B------:R-:W-:-:S04]  /*0ec0*/  FFMA R11, -R34, R34, R24 ;  /* 0x00000022220b7223 */ /* 0x000fc80000000118 */
[----:B------:R-:W-:-:S07]  /*0ed0*/  FFMA R34, R11, R2, R34 ;  /* 0x000000020b227223 */ /* 0x000fce0000000022 */
.L_x_1043:
[----:B------:R-:W-:Y:S05]  /*0ee0*/  BSYNC.RECONVERGENT B2 ;  /* 0x0000000000027941 */ /* 0x000fea0003800200 */
.L_x_1041:
[----:B------:R-:W-:Y:S01]  /*0ef0*/  FSETP.GTU.AND P0, PT, R34, 1, PT ;  /* 0x3f8000002200780b */ /* 0x000fe20003f0c000 */
[----:B------:R-:W-:-:S12]  /*0f00*/  IMAD.MOV.U32 R11, RZ, RZ, R8 ;  /* 0x000000ffff0b7224 */ /* 0x000fd800078e0008 */
[----:B------:R-:W-:Y:S01]  /*0f10*/  @!P0 FADD R10, R10, 1 ;  /* 0x3f8000000a0a8421 */ /* 0x000fe20000000000 */
[----:B------:R-:W-:Y:S06]  /*0f20*/  @P1 BRA `(.L_x_1044) ;  /* 0xfffffffc004c1947 */ /* 0x000fec000383ffff */
.L_x_1040:
[----:B------:R-:W-:-:S07]  /*0f30*/  FMUL R2, R10, 4 ;  /* 0x408000000a027820 */ /* 0x000fce0000400000 */
.L_x_1025:
        /* <DEDUP_REMOVED lines=13> */
[----:B------:R-:W-:Y:S05]  /*1010*/  CALL.REL.NOINC `($__internal_3_$__cuda_sm3x_div_rn_noftz_f32_slowpath) ;  /* 0x0000029800607944 */ /* 0x000fea0003c00000 */
[----:B------:R-:W-:-:S07]  /*1020*/  IMAD.MOV.U32 R8, RZ, RZ, R2 ;  /* 0x000000ffff087224 */ /* 0x000fce00078e0002 */
.L_x_1046:
[----:B------:R-:W-:Y:S05]  /*1030*/  BSYNC.RECONVERGENT B4 ;  /* 0x0000000000047941 */ /* 0x000fea0003800200 */
.L_x_1045:
[----:B------:R-:W-:-:S07]  /*1040*/  IADD3 R7, PT, PT, R5, 0x100, RZ ;  /* 0x0000010005077810 */ /* 0x000fce0007ffe0ff */
.L_x_1024:
[----:B------:R-:W-:Y:S05]  /*1050*/  BSYNC.RECONVERGENT B1 ;  /* 0x0000000000017941 */ /* 0x000fea0003800200 */
.L_x_1023:
[----:B------:R-:W0:Y:S01]  /*1060*/  LDCU UR4, c[0x0][0x390] ;  /* 0x00007200ff0477ac */ /* 0x000e220008000800 */
[----:B------:R-:W-:Y:S01]  /*1070*/  BSSY.RECONVERGENT B1, `(.L_x_1047) ;  /* 0x000018a000017945 */ /* 0x000fe20003800200 */
[----:B0-----:R-:W-:-:S05]  /*1080*/  IMAD.U32 R2, RZ, RZ, UR4 ;  /* 0x00000004ff027e24 */ /* 0x001fca000f8e00ff */
[----:B------:R-:W-:-:S13]  /*1090*/  ISETP.GE.U32.AND P0, PT, R7, R2, PT ;  /* 0x000000020700720c */ /* 0x000fda0003f06070 */
[----:B------:R-:W-:Y:S05]  /*10a0*/  @P0 BRA `(.L_x_1048) ;  /* 0x0000001800180947 */ /* 0x000fea0003800000 */
[----:B------:R-:W0:Y:S02]  /*10b0*/  LDC R3, c[0x0][0x3a0] ;  /* 0x0000e800ff037b82 */ /* 0x000e240000000800 */
[----:B0-----:R-:W-:Y:S02]  /*10c0*/  ISETP.GE.AND P0, PT, R3, 0x1, PT ;  /* 0x000000010300780c */ /* 0x001fe40003f06270 */
[----:B------:R-:W-:-:S11]  /*10d0*/  I2FP.F32.S32 R0, R3 ;  /* 0x0000000300007245 */ /* 0x000fd60000201400 */
[----:B------:R-:W-:Y:S05]  /*10e0*/  @!P0 BRA `(.L_x_1049) ;  /* 0x0000001000d08947 */ /* 0x000fea0003800000 */
[C---:B------:R-:W-:Y:S01]  /*10f0*/  LOP3.LUT R6, R3.reuse, 0x7ffffffc, RZ, 0xc0, !PT ;  /* 0x7ffffffc03067812 */ /* 0x040fe200078ec0ff */
[C---:B------:R-:W-:Y:S01]  /*1100*/  VIADD R4, R3.reuse, 0xffffffff ;  /* 0xffffffff03047836 */ /* 0x040fe20000000000 */
[----:B------:R-:W-:-:S03]  /*1110*/  LOP3.LUT R3, R3, 0x3, RZ, 0xc0, !PT ;  /* 0x0000000303037812 */ /* 0x000fc600078ec0ff */
[----:B------:R-:W-:-:S07]  /*1120*/  IMAD.MOV R6, RZ, RZ, -R6 ;  /* 0x000000ffff067224 */ /* 0x000fce00078e0a06 */
.L_x_1076:
[----:B------:R-:W0:Y:S01]  /*1130*/  LDCU UR4, c[0x0][0x380] ;  /* 0x00007000ff0477ac */ /* 0x000e220008000800 */
[----:B------:R-:W-:Y:S01]  /*1140*/  ISETP.GE.U32.AND P0, PT, R4, 0x3, PT ;  /* 0x000000030400780c */ /* 0x000fe20003f06070 */
[----:B------:R-:W-:Y:S02]  /*1150*/  HFMA2 R10, -RZ, RZ, -38016, 0.02740478515625 ;  /* 0xf8a42704ff0a7431 */ /* 0x000fe400000001ff */
[----:B------:R-:W-:Y:S02]  /*1160*/  IMAD.MOV.U32 R11, RZ, RZ, -0x23270784 ;  /* 0xdcd8f87cff0b7424 */ /* 0x000fe400078e00ff */
[----:B------:R-:W-:Y:S02]  /*1170*/  IMAD.MOV.U32 R12, RZ, RZ, RZ ;  /* 0x000000ffff0c7224 */ /* 0x000fe400078e00ff */
[----:B0-----:R-:W-:-:S05]  /*1180*/  VIADD R2, R7, UR4 ;  /* 0x0000000407027c36 */ /* 0x001fca0008000000 */
[----:B------:R-:W-:-:S05]  /*1190*/  LOP3.LUT R2, R2, 0xaad26b49, RZ, 0x3c, !PT ;  /* 0xaad26b4902027812 */ /* 0x000fca00078e3cff */
[----:B------:R-:W-:-:S04]  /*11a0*/  IMAD R2, R2, 0x4182bed5, RZ ;  /* 0x4182bed502027824 */ /* 0x000fc800078e02ff */
[C---:B------:R-:W-:Y:S01]  /*11b0*/  VIADD R9, R2.reuse, 0x583f19 ;  /* 0x00583f1902097836 */ /* 0x040fe20000000000 */
[C---:B------:R-:W-:Y:S01]  /*11c0*/  LOP3.LUT R15, R2.reuse, 0x159a55e5, RZ, 0x3c, !PT ;  /* 0x159a55e5020f7812 */ /* 0x040fe200078e3cff */
[C---:B------:R-:W-:Y:S02]  /*11d0*/  VIADD R19, R2.reuse, 0x75bcd15 ;  /* 0x075bcd1502137836 */ /* 0x040fe40000000000 */
[----:B------:R-:W-:Y:S01]  /*11e0*/  VIADD R13, R2, 0xd9f6dc18 ;  /* 0xd9f6dc18020d7836 */ /* 0x000fe20000000000 */
[----:B------:R-:W-:Y:S06]  /*11f0*/  @!P0 BRA `(.L_x_1050) ;  /* 0x00000008006c8947 */ /* 0x000fec0003800000 */
[----:B------:R-:W-:Y:S01]  /*1200*/  IMAD.MOV.U32 R13, RZ, RZ, R2 ;  /* 0x000000ffff0d7224 */ /* 0x000fe200078e0002 */
[----:B------:R-:W-:Y:S01]  /*1210*/  MOV R11, 0xdcd8f87c ;  /* 0xdcd8f87c000b7802 */ /* 0x000fe20000000f00 */
[----:B------:R-:W-:Y:S02]  /*1220*/  IMAD.MOV.U32 R10, RZ, RZ, -0x75bd8fc ;  /* 0xf8a42704ff0a7424 */ /* 0x000fe400078e00ff */
[----:B------:R-:W-:Y:S02]  /*1230*/  IMAD.MOV.U32 R12, RZ, RZ, RZ ;  /* 0x000000ffff0c7224 */ /* 0x000fe400078e00ff */
[----:B------:R-:W-:-:S07]  /*1240*/  IMAD.MOV.U32 R14, RZ, RZ, R6 ;  /* 0x000000ffff0e7224 */ /* 0x000fce00078e0006 */
.L_x_1063:
        /* <DEDUP_REMOVED lines=8> */
[----:B------:R-:W-:Y:S01]  /*12d0*/  ISETP.NE.AND P1, PT, R14, RZ, PT ;  /* 0x000000ff0e00720c */ /* 0x000fe20003f25270 */
[----:B------:R-:W-:-:S05]  /*12e0*/  IMAD.SHL.U32 R17, R2, 0x2, RZ ;  /* 0x0000000202117824 */ /* 0x000fca00078e00ff */
[----:B------:R-:W-:Y:S01]  /*12f0*/  LOP3.LUT R17, R9, R16, R17, 0x96, !PT ;  /* 0x0000001009117212 */ /* 0x000fe200078e9611 */
[----:B------:R-:W-:-:S03]  /*1300*/  VIADD R16, R13, 0xd9f6dc18 ;  /* 0xd9f6dc180d107836 */ /* 0x000fc60000000000 */
        /* <DEDUP_REMOVED lines=20> */
.L_x_1052:
[----:B------:R-:W-:Y:S01]  /*1450*/  FMUL.FTZ R34, R24, R19 ;  /* 0x0000001318227220 */ /* 0x000fe20000410000 */
[----:B------:R-:W-:-:S03]  /*1460*/  FMUL.FTZ R2, R19, 0.5 ;  /* 0x3f00000013027820 */ /* 0x000fc60000410000 */
[----:B------:R-:W-:-:S04]  /*1470*/  FFMA R19, -R34, R34, R24 ;  /* 0x0000002222137223 */ /* 0x000fc80000000118 */
[----:B------:R-:W-:-:S07]  /*1480*/  FFMA R34, R19, R2, R34 ;  /* 0x0000000213227223 */ /* 0x000fce0000000022 */
.L_x_1053:
[----:B------:R-:W-:Y:S05]  /*1490*/  BSYNC.RECONVERGENT B2 ;  /* 0x0000000000027941 */ /* 0x000fea0003800200 */
.L_x_1051:
        /* <DEDUP_REMOVED lines=31> */
.L_x_1055:
[----:B------:R-:W-:Y:S01]  /*1690*/  FMUL.FTZ R34, R24, R21 ;  /* 0x0000001518227220 */ /* 0x000fe20000410000 */
[----:B------:R-:W-:-:S03]  /*16a0*/  FMUL.FTZ R2, R21, 0.5 ;  /* 0x3f00000015027820 */ /* 0x000fc60000410000 */
[----:B------:R-:W-:-:S04]  /*16b0*/  FFMA R21, -R34, R34, R24 ;  /* 0x0000002222157223 */ /* 0x000fc80000000118 */
[----:B------:R-:W-:-:S07]  /*16c0*/  FFMA R34, R21, R2, R34 ;  /* 0x0000000215227223 */ /* 0x000fce0000000022 */
.L_x_1056:
[----:B------:R-:W-:Y:S05]  /*16d0*/  BSYNC.RECONVERGENT B2 ;  /* 0x0000000000027941 */ /* 0x000fea0003800200 */
.L_x_1054:
        /* <DEDUP_REMOVED lines=31> */
.L_x_1058:
[----:B------:R-:W-:Y:S01]  /*18d0*/  FMUL.FTZ R34, R24, R9 ;  /* 0x0000000918227220 */ /* 0x000fe20000410000 */
[----:B------:R-:W-:-:S03]  /*18e0*/  FMUL.FTZ R2, R9, 0.5 ;  /* 0x3f00000009027820 */ /* 0x000fc60000410000 */
[----:B------:R-:W-:-:S04]  /*18f0*/  FFMA R9, -R34, R34, R24 ;  /* 0x0000002222097223 */ /* 0x000fc80000000118 */
[----:B------:R-:W-:-:S07]  /*1900*/  FFMA R34, R9, R2, R34 ;  /* 0x0000000209227223 */ /* 0x000fce0000000022 */
.L_x_1059:
[----:B------:R-:W-:Y:S05]  /*1910*/  BSYNC.RECONVERGENT B2 ;  /* 0x0000000000027941 */ /* 0x000fea0003800200 */
.L_x_1057:
        /* <DEDUP_REMOVED lines=31> */
.L_x_1061:
[----:B------:R-:W-:Y:S01]  /*1b10*/  FMUL.FTZ R34, R24, R17 ;  /* 0x0000001118227220 */ /* 0x000fe20000410000 */
[----:B------:R-:W-:-:S03]  /*1b20*/  FMUL.FTZ R2, R17, 0.5 ;  /* 0x3f00000011027820 */ /* 0x000fc60000410000 */
[----:B------:R-:W-:-:S04]  /*1b30*/  FFMA R17, -R34, R34, R24 ;  /* 0x0000002222117223 */ /* 0x000fc80000000118 */
[----:B------:R-:W-:-:S07]  /*1b40*/  FFMA R34, R17, R2, R34 ;  /* 0x0000000211227223 */ /* 0x000fce0000000022 */
.L_x_1062:
[----:B------:R-:W-:Y:S05]  /*1b50*/  BSYNC.RECONVERGENT B2 ;  /* 0x0000000000027941 */ /* 0x000fea0003800200 */
.L_x_1060:
[----:B------:R-:W-:Y:S02]  /*1b60*/  FSETP.GTU.AND P0, PT, R34, 1, PT ;  /* 0x3f8000002200780b */ /* 0x000fe40003f0c000 */
[----:B------:R-:W-:-:S11]  /*1b70*/  IADD3 R13, PT, PT, R13, 0x2c3e28, RZ ;  /* 0x002c3e280d0d7810 */ /* 0x000fd60007ffe0ff */
[----:B------:R-:W-:Y:S01]  /*1b80*/  @!P0 FADD R12, R12, 1 ;  /* 0x3f8000000c0c8421 */ /* 0x000fe20000000000 */
[----:B------:R-:W-:Y:S06]  /*1b90*/  @P1 BRA `(.L_x_1063) ;  /* 0xfffffff400ac1947 */ /* 0x000fec000383ffff */
[----:B------:R-:W-:-:S07]  /*1ba0*/  VIADD R13, R13, 0xd9f6dc18 ;  /* 0xd9f6dc180d0d7836 */ /* 0x000fce0000000000 */
.L_x_1050:
        /* <DEDUP_REMOVED lines=12> */
[----:B------:R-:W-:Y:S01]  /*1c70*/  IMAD.SHL.U32 R2, R18, 0x2, RZ ;  /* 0x0000000212027824 */ /* 0x000fe200078e00ff */
        /* <DEDUP_REMOVED lines=19> */
.L_x_1066:
[----:B------:R-:W-:Y:S01]  /*1db0*/  FMUL.FTZ R34, R24, R15 ;  /* 0x0000000f18227220 */ /* 0x000fe20000410000 */
[----:B------:R-:W-:-:S03]  /*1dc0*/  FMUL.FTZ R2, R15, 0.5 ;  /* 0x3f0000000f027820 */ /* 0x000fc60000410000 */
[----:B------:R-:W-:-:S04]  /*1dd0*/  FFMA R15, -R34, R34, R24 ;  /* 0x00000022220f7223 */ /* 0x000fc80000000118 */
[----:B------:R-:W-:-:S07]  /*1de0*/  FFMA R34, R15, R2, R34 ;  /* 0x000000020f227223 */ /* 0x000fce0000000022 */
.L_x_1067:
[----:B------:R-:W-:Y:S05]  /*1df0*/  BSYNC.RECONVERGENT B2 ;  /* 0x0000000000027941 */ /* 0x000fea0003800200 */
.L_x_1065:
[----:B------:R-:W-:-:S13]  /*1e00*/  FSETP.GTU.AND P0, PT, R34, 1, PT ;  /* 0x3f8000002200780b */ /* 0x000fda0003f0c000 */
[----:B------:R-:W-:Y:S01]  /*1e10*/  @!P0 FADD R12, R12, 1 ;  /* 0x3f8000000c0c8421 */ /* 0x000fe20000000000 */
[----:B------:R-:W-:Y:S06]  /*1e20*/  @!P1 BRA `(.L_x_1064) ;  /* 0x0000000400289947 */ /* 0x000fec0003800000 */
[----:B------:R-:W-:Y:S01]  /*1e30*/  SHF.R.U32.HI R15, RZ, 0x2, R10 ;  /* 0x00000002ff0f7819 */ /* 0x000fe2000001160a */
[----:B------:R-:W-:Y:S01]  /*1e40*/  IMAD.SHL.U32 R17, R16, 0x10, RZ ;  /* 0x0000001010117824 */ /* 0x000fe200078e00ff */
[----:B------:R-:W-:Y:S01]  /*1e50*/  BSSY.RECONVERGENT B2, `(.L_x_1068) ;  /* 0x0000020000027945 */ /* 0x000fe20003800200 */
[----:B------:R-:W-:Y:S02]  /*1e60*/  ISETP.NE.AND P1, PT, R3, 0x2, PT ;  /* 0x000000020300780c */ /* 0x000fe40003f25270 */
        /* <DEDUP_REMOVED lines=26> */
.L_x_1069:
[----:B------:R-:W-:Y:S01]  /*2010*/  FMUL.FTZ R34, R24, R11 ;  /* 0x0000000b18227220 */ /* 0x000fe20000410000 */
[----:B------:R-:W-:-:S03]  /*2020*/  FMUL.FTZ R2, R11, 0.5 ;  /* 0x3f0000000b027820 */ /* 0x000fc60000410000 */
[----:B------:R-:W-:-:S04]  /*2030*/  FFMA R11, -R34, R34, R24 ;  /* 0x00000022220b7223 */ /* 0x000fc80000000118 */
[----:B------:R-:W-:-:S07]  /*2040*/  FFMA R34, R11, R2, R34 ;  /* 0x000000020b227223 */ /* 0x000fce0000000022 */
.L_x_1070:
[----:B------:R-:W-:Y:S05]  /*2050*/  BSYNC.RECONVERGENT B2 ;  /* 0x0000000000027941 */ /* 0x000fea0003800200 */
.L_x_1068:
        /* <DEDUP_REMOVED lines=18> */
[----:B------:R-:W-:Y:S02]  /*2180*/  MOV R9, 0x2f800000 ;  /* 0x2f80000000097802 */ /* 0x000fe40000000f00 */
        /* <DEDUP_REMOVED lines=13> */
.L_x_1072:
[----:B------:R-:W-:Y:S01]  /*2260*/  FMUL.FTZ R34, R24, R9 ;  /* 0x0000000918227220 */ /* 0x000fe20000410000 */
[----:B------:R-:W-:-:S03]  /*2270*/  FMUL.FTZ R2, R9, 0.5 ;  /* 0x3f00000009027820 */ /* 0x000fc60000410000 */
[----:B------:R-:W-:-:S04]  /*2280*/  FFMA R9, -R34, R34, R24 ;  /* 0x0000002222097223 */ /* 0x000fc80000000118 */
[----:B------:R-:W-:-:S07]  /*2290*/  FFMA R34, R9, R2, R34 ;  /* 0x0000000209227223 */ /* 0x000fce0000000022 */
.L_x_1073:
[----:B------:R-:W-:Y:S05]  /*22a0*/  BSYNC.RECONVERGENT B2 ;  /* 0x0000000000027941 */ /* 0x000fea0003800200 */
.L_x_1071:
[----:B------:R-:W-:-:S13]  /*22b0*/  FSETP.GTU.AND P0, PT, R34, 1, PT ;  /* 0x3f8000002200780b */ /* 0x000fda0003f0c000 */
[----:B------:R-:W-:-:S07]  /*22c0*/  @!P0 FADD R12, R12, 1 ;  /* 0x3f8000000c0c8421 */ /* 0x000fce0000000000 */
.L_x_1064:
        /* <DEDUP_REMOVED lines=14> */
.L_x_1075:
[----:B------:R-:W-:Y:S05]  /*23b0*/  BSYNC.RECONVERGENT B4 ;  /* 0x0000000000047941 */ /* 0x000fea0003800200 */
.L_x_1074:
[----:B------:R-:W0:Y:S01]  /*23c0*/  LDCU UR4, c[0x0][0x390] ;  /* 0x00007200ff0477ac */ /* 0x000e220008000800 */
[----:B------:R-:W-:Y:S02]  /*23d0*/  VIADD R7, R7, 0x100 ;  /* 0x0000010007077836 */ /* 0x000fe40000000000 */
[----:B------:R-:W-:Y:S01]  /*23e0*/  FADD R8, R9, R8 ;  /* 0x0000000809087221 */ /* 0x000fe20000000000 */
[----:B0-----:R-:W-:-:S05]  /*23f0*/  IMAD.U32 R2, RZ, RZ, UR4 ;  /* 0x00000004ff027e24 */ /* 0x001fca000f8e00ff */
[----:B------:R-:W-:-:S13]  /*2400*/  ISETP.GE.AND P0, PT, R7, R2, PT ;  /* 0x000000020700720c */ /* 0x000fda0003f06270 */
[----:B------:R-:W-:Y:S05]  /*2410*/  @!P0 BRA `(.L_x_1076) ;  /* 0xffffffec00448947 */ /* 0x000fea000383ffff */
[----:B------:R-:W-:Y:S05]  /*2420*/  BRA `(.L_x_1048) ;  /* 0x0000000400387947 */ /* 0x000fea0003800000 */
.L_x_1049:
        /* <DEDUP_REMOVED lines=8> */
[----:B------:R-:W-:Y:S01]  /*24b0*/  HFMA2 R2, -RZ, RZ, 0, 0 ;  /* 0x00000000ff027431 */ /* 0x000fe200000001ff */
[----:B------:R-:W-:-:S07]  /*24c0*/  MOV R31, 0x24e0 ;  /* 0x000024e0001f7802 */ /* 0x000fce0000000f00 */
[----:B------:R-:W-:Y:S05]  /*24d0*/  CALL.REL.NOINC `($__internal_3_$__cuda_sm3x_div_rn_noftz_f32_slowpath) ;  /* 0x0000028400307944 */ /* 0x000fea0003c00000 */
[----:B------:R-:W-:-:S07]  /*24e0*/  IMAD.MOV.U32 R3, RZ, RZ, R2 ;  /* 0x000000ffff037224 */ /* 0x000fce00078e0002 */
.L_x_1077:
[----:B------:R-:W0:Y:S01]  /*24f0*/  LDCU UR4, c[0x0][0x390] ;  /* 0x00007200ff0477ac */ /* 0x000e220008000800 */
[----:B------:R-:W-:Y:S01]  /*2500*/  LOP3.LUT R9, RZ, R7, RZ, 0x33, !PT ;  /* 0x00000007ff097212 */ /* 0x000fe200078e33ff */
[----:B------:R-:W-:Y:S01]  /*2510*/  BSSY.RECONVERGENT B2, `(.L_x_1078) ;  /* 0x000000f000027945 */ /* 0x000fe20003800200 */
[----:B0-----:R-:W-:-:S04]  /*2520*/  IMAD.U32 R2, RZ, RZ, UR4 ;  /* 0x00000004ff027e24 */ /* 0x001fc8000f8e00ff */
[----:B------:R-:W-:-:S05]  /*2530*/  IMAD.IADD R9, R9, 0x1, R2 ;  /* 0x0000000109097824 */ /* 0x000fca00078e0202 */
[C---:B------:R-:W-:Y:S02]  /*2540*/  LOP3.LUT R0, R9.reuse, 0x300, RZ, 0xc0, !PT ;  /* 0x0000030009007812 */ /* 0x040fe400078ec0ff */
[----:B------:R-:W-:Y:S02]  /*2550*/  ISETP.GE.U32.AND P1, PT, R9, 0x300, PT ;  /* 0x000003000900780c */ /* 0x000fe40003f26070 */
[----:B------:R-:W-:-:S13]  /*2560*/  ISETP.NE.AND P0, PT, R0, 0x300, PT ;  /* 0x000003000000780c */ /* 0x000fda0003f05270 */
[----:B------:R-:W-:Y:S05]  /*2570*/  @!P0 BRA `(.L_x_1079) ;  /* 0x0000000000208947 */ /* 0x000fea0003800000 */
[----:B------:R-:W-:Y:S01]  /*2580*/  LEA.HI R0, R9, 0x1, RZ, 0x18 ;  /* 0x0000000109007811 */ /* 0x000fe200078fc0ff */
[----:B------:R-:W-:-:S03]  /*2590*/  IMAD.MOV.U32 R4, RZ, RZ, RZ ;  /* 0x000000ffff047224 */ /* 0x000fc600078e00ff */
[----:B------:R-:W-:-:S07]  /*25a0*/  LOP3.LUT R9, R0, 0x3, RZ, 0xc0, !PT ;  /* 0x0000000300097812 */ /* 0x000fce00078ec0ff */
.L_x_1080:
[----:B------:R-:W-:Y:S02]  /*25b0*/  VIADD R4, R4, 0x1 ;  /* 0x0000000104047836 */ /* 0x000fe40000000000 */
[----:B------:R-:W-:Y:S01]  /*25c0*/  FADD R8, R3, R8 ;  /* 0x0000000803087221 */ /* 0x000fe20000000000 */
[----:B------:R-:W-:Y:S02]  /*25d0*/  IADD3 R7, PT, PT, R7, 0x100, RZ ;  /* 0x0000010007077810 */ /* 0x000fe40007ffe0ff */
[----:B------:R-:W-:-:S13]  /*25e0*/  ISETP.NE.AND P0, PT, R4, R9, PT ;  /* 0x000000090400720c */ /* 0x000fda0003f05270 */
[----:B------:R-:W-:Y:S05]  /*25f0*/  @P0 BRA `(.L_x_1080) ;  /* 0xfffffffc00ec0947 */ /* 0x000fea000383ffff */
.L_x_1079:
[----:B------:R-:W-:Y:S05]  /*2600*/  BSYNC.RECONVERGENT B2 ;  /* 0x0000000000027941 */ /* 0x000fea0003800200 */
.L_x_1078:
        /* <DEDUP_REMOVED lines=8> */
.L_x_1083:
        /* <DEDUP_REMOVED lines=19> */
.L_x_1082:
[----:B------:R-:W-:Y:S05]  /*27c0*/  BSYNC.RECONVERGENT B2 ;  /* 0x0000000000027941 */ /* 0x000fea0003800200 */
.L_x_1081:
        /* <DEDUP_REMOVED lines=14> */
.L_x_1085:
[----:B------:R-:W-:Y:S05]  /*28b0*/  BSYNC.RECONVERGENT B2 ;  /* 0x0000000000027941 */ /* 0x000fea0003800200 */
.L_x_1084:
[----:B------:R-:W-:-:S13]  /*28c0*/  ISETP.LT.OR P0, PT, R7, R2, P0 ;  /* 0x000000020700720c */ /* 0x000fda0000701670 */
[----:B------:R-:W-:-:S04]  /*28d0*/  @P0 FADD R0, R8, R3 ;  /* 0x0000000308000221 */ /* 0x000fc80000000000 */
[----:B------:R-:W-:-:S04]  /*28e0*/  @P0 FADD R0, R0, R3 ;  /* 0x0000000300000221 */ /* 0x000fc80000000000 */
[----:B------:R-:W-:-:S04]  /*28f0*/  @P0 FADD R0, R0, R3 ;  /* 0x0000000300000221 */ /* 0x000fc80000000000 */
[----:B------:R-:W-:-:S07]  /*2900*/  @P0 FADD R8, R0, R3 ;  /* 0x0000000300080221 */ /* 0x000fce0000000000 */
.L_x_1048:
[----:B------:R-:W-:Y:S05]  /*2910*/  BSYNC.RECONVERGENT B1 ;  /* 0x0000000000017941 */ /* 0x000fea0003800200 */
.L_x_1047:
[----:B------:R-:W0:Y:S01]  /*2920*/  LDCU UR8, c[0x0][0x394] ;  /* 0x00007280ff0877ac */ /* 0x000e220008000800 */
[----:B------:R-:W-:Y:S01]  /*2930*/  ISETP.GE.U32.AND P0, PT, R2, 0x100, PT ;  /* 0x000001000200780c */ /* 0x000fe20003f06070 */
[----:B------:R-:W-:Y:S01]  /*2940*/  IMAD.MOV.U32 R9, RZ, RZ, R8 ;  /* 0x000000ffff097224 */ /* 0x000fe200078e0008 */
[----:B0-----:R-:W-:-:S04]  /*2950*/  MOV R0, UR8 ;  /* 0x0000000800007c02 */ /* 0x001fc80008000f00 */
[----:B------:R-:W-:-:S13]  /*2960*/  ISETP.GE.AND.EX P0, PT, R0, RZ, PT, P0 ;  /* 0x000000ff0000720c */ /* 0x000fda0003f06300 */
[----:B------:R-:W-:Y:S05]  /*2970*/  @!P0 BRA `(.L_x_1086) ;  /* 0x0000000000b88947 */ /* 0x000fea0003800000 */
[----:B------:R-:W0:Y:S01]  /*2980*/  S2R R6, SR_LANEID ;  /* 0x0000000000067919 */ /* 0x000e220000000000 */
[----:B------:R-:W-:-:S03]  /*2990*/  UMOV UR4, 0xffffffff ;  /* 0xffffffff00047882 */ /* 0x000fc60000000000 */
[----:B------:R-:W-:Y:S05]  /*29a0*/  BRA.DIV UR4, `(.L_x_1087) ;  /* 0x0000027a04787947 */ /* 0x000fea000b800000 */
[----:B------:R-:W1:Y:S01]  /*29b0*/  SHFL.DOWN PT, R0, R9, 0x1, 0x1f ;  /* 0x08201f0009007f89 */ /* 0x000e6200000e0000 */
[----:B0-----:R-:W-:Y:S01]  /*29c0*/  ISETP.GT.AND P0, PT, R6, 0x1e, PT ;  /* 0x0000001e0600780c */ /* 0x001fe20003f04270 */
[----:B-1----:R-:W-:-:S05]  /*29d0*/  FADD R0, R0, R9 ;  /* 0x0000000900007221 */ /* 0x002fca0000000000 */
[----:B------:R-:W-:Y:S02]  /*29e0*/  FSEL R0, R9, R0, P0 ;  /* 0x0000000009007208 */ /* 0x000fe40000000000 */
[----:B------:R-:W-:-:S03]  /*29f0*/  ISETP.GT.AND P0, PT, R6, 0x1d, PT ;  /* 0x0000001d0600780c */ /* 0x000fc60003f04270 */
[----:B------:R-:W0:Y:S10]  /*2a00*/  SHFL.DOWN PT, R3, R0, 0x2, 0x1f ;  /* 0x08401f0000037f89 */ /* 0x000e3400000e0000 */
[----:B0-----:R-:W-:Y:S01]  /*2a10*/  @!P0 FADD R0, R0, R3 ;  /* 0x0000000300008221 */ /* 0x001fe20000000000 */
[----:B------:R-:W-:-:S04]  /*2a20*/  ISETP.GT.AND P0, PT, R6, 0x1b, PT ;  /* 0x0000001b0600780c */ /* 0x000fc80003f04270 */
[----:B------:R-:W0:Y:S09]  /*2a30*/  SHFL.DOWN PT, R3, R0, 0x4, 0x1f ;  /* 0x08801f0000037f89 */ /* 0x000e3200000e0000 */
[----:B0-----:R-:W-:Y:S01]  /*2a40*/  @!P0 FADD R0, R0, R3 ;  /* 0x0000000300008221 */ /* 0x001fe20000000000 */
[----:B------:R-:W-:-:S04]  /*2a50*/  ISETP.GT.AND P0, PT, R6, 0x17, PT ;  /* 0x000000170600780c */ /* 0x000fc80003f04270 */
[----:B------:R-:W0:Y:S09]  /*2a60*/  SHFL.DOWN PT, R3, R0, 0x8, 0x1f ;  /* 0x09001f0000037f89 */ /* 0x000e3200000e0000 */
[----:B0-----:R-:W-:-:S05]  /*2a70*/  @!P0 FADD R0, R0, R3 ;  /* 0x0000000300008221 */ /* 0x001fca0000000000 */
[----:B------:R0:W1:Y:S02]  /*2a80*/  SHFL.DOWN PT, R3, R0, 0x10, 0x1f ;  /* 0x0a001f0000037f89 */ /* 0x00006400000e0000 */
.L_x_1979:
[----:B------:R-:W-:Y:S01]  /*2a90*/  ISETP.NE.AND P0, PT, R6, RZ, PT ;  /* 0x000000ff0600720c */ /* 0x000fe20003f05270 */
[----:B-1----:R-:W-:Y:S01]  /*2aa0*/  FADD R3, R0, R3 ;  /* 0x0000000300037221 */ /* 0x002fe20000000000 */
[----:B------:R-:W-:Y:S01]  /*2ab0*/  ISETP.NE.AND P5, PT, R5, RZ, PT ;  /* 0x000000ff0500720c */ /* 0x000fe20003fa5270 */
[----:B------:R-:W-:Y:S10]  /*2ac0*/  WARPSYNC.ALL ;  /* 0x0000000000007948 */ /* 0x000ff40003800000 */
[----:B------:R-:W1:Y:S01]  /*2ad0*/  @!P0 S2R R7, SR_CgaCtaId ;  /* 0x0000000000078919 */ /* 0x000e620000008800 */
[----:B------:R-:W-:-:S02]  /*2ae0*/  @!P0 MOV R4, 0x400 ;  /* 0x0000040000048802 */ /* 0x000fc40000000f00 */
[----:B------:R-:W-:-:S04]  /*2af0*/  @!P0 SHF.R.U32.HI R2, RZ, 0x3, R5 ;  /* 0x00000003ff028819 */ /* 0x000fc80000011605 */
[----:B------:R-:W-:Y:S02]  /*2b00*/  @!P0 LOP3.LUT R2, R2, 0x7c, RZ, 0xc0, !PT ;  /* 0x0000007c02028812 */ /* 0x000fe400078ec0ff */
[----:B-1----:R-:W-:-:S05]  /*2b10*/  @!P0 LEA R7, R7, R4, 0x18 ;  /* 0x0000000407078211 */ /* 0x002fca00078ec0ff */
[----:B------:R-:W-:-:S05]  /*2b20*/  @!P0 IMAD.IADD R2, R2, 0x1, R7 ;  /* 0x0000000102028824 */ /* 0x000fca00078e0207 */
[----:B------:R1:W-:Y:S01]  /*2b30*/  @!P0 STS [R2+0x8], R3 ;  /* 0x0000080302008388 */ /* 0x0003e20000000800 */
[----:B------:R-:W-:Y:S01]  /*2b40*/  BAR.SYNC.DEFER_BLOCKING 0x0 ;  /* 0x0000000000007b1d */ /* 0x000fe20000010000 */
[----:B------:R-:W-:-:S04]  /*2b50*/  ISETP.GT.AND P0, PT, R6, 0xf, PT ;  /* 0x0000000f0600780c */ /* 0x000fc80003f04270 */
[----:B0-----:R-:W-:Y:S01]  /*2b60*/  FSEL R0, R0, R3, P0 ;  /* 0x0000000300007208 */ /* 0x001fe20000000000 */
[----:B------:R-:W-:Y:S08]  /*2b70*/  @P5 BRA `(.L_x_1088) ;  /* 0x0000027400e85947 */ /* 0x000ff00003800000 */
[----:B------:R-:W0:Y:S01]  /*2b80*/  S2UR UR5, SR_CgaCtaId ;  /* 0x00000000000579c3 */ /* 0x000e220000008800 */
[----:B------:R-:W-:Y:S02]  /*2b90*/  UMOV UR4, 0x400 ;  /* 0x0000040000047882 */ /* 0x000fe40000000000 */
[----:B0-----:R-:W-:-:S09]  /*2ba0*/  ULEA UR4, UR5, UR4, 0x18 ;  /* 0x0000000405047291 */ /* 0x001fd2000f8ec0ff */
[----:B-1----:R-:W0:Y:S04]  /*2bb0*/  LDS R3, [UR4+0xc] ;  /* 0x00000c04ff037984 */ /* 0x002e280008000800 */
        /* <DEDUP_REMOVED lines=10> */
.L_x_1086:
[----:B------:R-:W0:Y:S01]  /*2c60*/  S2R R6, SR_LANEID ;  /* 0x0000000000067919 */ /* 0x000e220000000000 */
[----:B------:R-:W-:Y:S01]  /*2c70*/  LOP3.LUT R0, R5, 0x3e0, RZ, 0xc0, !PT ;  /* 0x000003e005007812 */ /* 0x000fe200078ec0ff */
[----:B------:R-:W-:-:S03]  /*2c80*/  UMOV UR4, 0xffffffff ;  /* 0xffffffff00047882 */ /* 0x000fc60000000000 */
[----:B------:R-:W-:Y:S01]  /*2c90*/  LOP3.LUT R7, RZ, R0, RZ, 0x33, !PT ;  /* 0x00000000ff077212 */ /* 0x000fe200078e33ff */
[----:B------:R-:W-:-:S04]  /*2ca0*/  VIADD R3, R0, 0x20 ;  /* 0x0000002000037836 */ /* 0x000fc80000000000 */
[----:B------:R-:W-:Y:S01]  /*2cb0*/  IMAD.IADD R7, R7, 0x1, R2 ;  /* 0x0000000107077824 */ /* 0x000fe200078e0202 */
[----:B------:R-:W-:-:S04]  /*2cc0*/  ISETP.GT.AND P0, PT, R3, R2, PT ;  /* 0x000000020300720c */ /* 0x000fc80003f04270 */
[----:B------:R-:W-:Y:S01]  /*2cd0*/  SEL R7, R7, 0x1f, P0 ;  /* 0x0000001f07077807 */ /* 0x000fe20000000000 */
[----:B------:R-:W-:Y:S08]  /*2ce0*/  BRA.DIV UR4, `(.L_x_1089) ;  /* 0x0000027a043c7947 */ /* 0x000ff0000b800000 */
[----:B------:R-:W1:Y:S01]  /*2cf0*/  SHFL.DOWN PT, R0, R9, 0x1, R7 ;  /* 0x0820000009007989 */ /* 0x000e6200000e0007 */
[C---:B0-----:R-:W-:Y:S01]  /*2d00*/  ISETP.GE.AND P0, PT, R6.reuse, R7, PT ;  /* 0x000000070600720c */ /* 0x041fe20003f06270 */
[----:B------:R-:W-:-:S12]  /*2d10*/  VIADD R4, R6, 0x2 ;  /* 0x0000000206047836 */ /* 0x000fd80000000000 */
[----:B-1----:R-:W-:Y:S01]  /*2d20*/  @!P0 FADD R9, R0, R9 ;  /* 0x0000000900098221 */ /* 0x002fe20000000000 */
[-C--:B------:R-:W-:Y:S02]  /*2d30*/  ISETP.GT.AND P0, PT, R4, R7.reuse, PT ;  /* 0x000000070400720c */ /* 0x080fe40003f04270 */
[----:B------:R-:W-:Y:S02]  /*2d40*/  IADD3 R4, PT, PT, R6, 0x4, RZ ;  /* 0x0000000406047810 */ /* 0x000fe40007ffe0ff */
[----:B------:R-:W0:Y:S09]  /*2d50*/  SHFL.DOWN PT, R0, R9, 0x2, R7 ;  /* 0x0840000009007989 */ /* 0x000e3200000e0007 */
[----:B0-----:R-:W-:Y:S01]  /*2d60*/  @!P0 FADD R9, R9, R0 ;  /* 0x0000000009098221 */ /* 0x001fe20000000000 */
[----:B------:R-:W-:Y:S01]  /*2d70*/  ISETP.GT.AND P0, PT, R4, R7, PT ;  /* 0x000000070400720c */ /* 0x000fe20003f04270 */
[----:B------:R-:W-:-:S03]  /*2d80*/  VIADD R4, R6, 0x8 ;  /* 0x0000000806047836 */ /* 0x000fc60000000000 */
[----:B------:R-:W0:Y:S09]  /*2d90*/  SHFL.DOWN PT, R0, R9, 0x4, R7 ;  /* 0x0880000009007989 */ /* 0x000e3200000e0007 */
[----:B0-----:R-:W-:Y:S01]  /*2da0*/  @!P0 FADD R9, R9, R0 ;  /* 0x0000000009098221 */ /* 0x001fe20000000000 */
[----:B------:R-:W-:-:S04]  /*2db0*/  ISETP.GT.AND P0, PT, R4, R7, PT ;  /* 0x000000070400720c */ /* 0x000fc80003f04270 */
[----:B------:R-:W0:Y:S09]  /*2dc0*/  SHFL.DOWN PT, R0, R9, 0x8, R7 ;  /* 0x0900000009007989 */ /* 0x000e3200000e0007 */
[----:B0-----:R-:W-:-:S05]  /*2dd0*/  @!P0 FADD R9, R9, R0 ;  /* 0x0000000009098221 */ /* 0x001fca0000000000 */
[----:B------:R0:W1:Y:S02]  /*2de0*/  SHFL.DOWN PT, R0, R9, 0x10, R7 ;  /* 0x0a00000009007989 */ /* 0x00006400000e0007 */
.L_x_1985:
[C---:B------:R-:W-:Y:S01]  /*2df0*/  ISETP.NE.AND P1, PT, R6.reuse, RZ, PT ;  /* 0x000000ff0600720c */ /* 0x040fe20003f25270 */
[----:B------:R-:W-:Y:S01]  /*2e00*/  VIADD R4, R6, 0x10 ;  /* 0x0000001006047836 */ /* 0x000fe20000000000 */
[----:B------:R-:W-:Y:S01]  /*2e10*/  ISETP.NE.AND P5, PT, R5, RZ, PT ;  /* 0x000000ff0500720c */ /* 0x000fe20003fa5270 */
[----:B------:R-:W-:Y:S05]  /*2e20*/  WARPSYNC.ALL ;  /* 0x0000000000007948 */ /* 0x000fea0003800000 */
[----:B------:R-:W-:-:S05]  /*2e30*/  ISETP.GT.AND P0, PT, R4, R7, PT ;  /* 0x000000070400720c */ /* 0x000fca0003f04270 */
[----:B------:R-:W2:Y:S01]  /*2e40*/  @!P1 S2R R11, SR_CgaCtaId ;  /* 0x00000000000b9919 */ /* 0x000ea20000008800 */
[----:B------:R-:W-:Y:S02]  /*2e50*/  @!P1 MOV R4, 0x400 ;  /* 0x0000040000049802 */ /* 0x000fe40000000f00 */
[----:B------:R-:W-:-:S04]  /*2e60*/  @!P1 SHF.R.U32.HI R3, RZ, 0x3, R5 ;  /* 0x00000003ff039819 */ /* 0x000fc80000011605 */
[----:B------:R-:W-:Y:S01]  /*2e70*/  @!P1 LOP3.LUT R3, R3, 0x7c, RZ, 0xc0, !PT ;  /* 0x0000007c03039812 */ /* 0x000fe200078ec0ff */
[----:B01----:R-:W-:-:S04]  /*2e80*/  @!P0 FADD R9, R9, R0 ;  /* 0x0000000009098221 */ /* 0x003fc80000000000 */
[----:B------:R-:W-:Y:S01]  /*2e90*/  IMAD.MOV.U32 R0, RZ, RZ, R9 ;  /* 0x000000ffff007224 */ /* 0x000fe200078e0009 */
[----:B--2---:R-:W-:-:S05]  /*2ea0*/  @!P1 LEA R4, R11, R4, 0x18 ;  /* 0x000000040b049211 */ /* 0x004fca00078ec0ff */
[----:B------:R-:W-:-:S05]  /*2eb0*/  @!P1 IMAD.IADD R3, R3, 0x1, R4 ;  /* 0x0000000103039824 */ /* 0x000fca00078e0204 */
[----:B------:R2:W-:Y:S01]  /*2ec0*/  @!P1 STS [R3+0x8], R0 ;  /* 0x0000080003009388 */ /* 0x0005e20000000800 */
[----:B------:R-:W-:Y:S06]  /*2ed0*/  BAR.SYNC.DEFER_BLOCKING 0x0 ;  /* 0x0000000000007b1d */ /* 0x000fec0000010000 */
[----:B------:R-:W-:Y:S05]  /*2ee0*/  @P5 BRA `(.L_x_1088) ;  /* 0x00000274000c5947 */ /* 0x000fea0003800000 */
[----:B------:R-:W0:Y:S01]  /*2ef0*/  S2UR UR5, SR_CgaCtaId ;  /* 0x00000000000579c3 */ /* 0x000e220000008800 */
[----:B------:R-:W-:Y:S01]  /*2f00*/  UMOV UR4, 0x400 ;  /* 0x0000040000047882 */ /* 0x000fe20000000000 */
[----:B------:R-:W-:Y:S01]  /*2f10*/  IMAD.U32 R10, RZ, RZ, UR8 ;  /* 0x00000008ff0a7e24 */ /* 0x000fe2000f8e00ff */
[C---:B------:R-:W-:Y:S02]  /*2f20*/  ISETP.GT.U32.AND P2, PT, R2.reuse, 0x20, PT ;  /* 0x000000200200780c */ /* 0x040fe40003f44070 */
[----:B------:R-:W-:Y:S02]  /*2f30*/  ISETP.GT.U32.AND P3, PT, R2, 0x40, PT ;  /* 0x000000400200780c */ /* 0x000fe40003f64070 */
[----:B------:R-:W-:Y:S02]  /*2f40*/  MOV R11, UR8 ;  /* 0x00000008000b7c02 */ /* 0x000fe40008000f00 */
[----:B------:R-:W-:Y:S02]  /*2f50*/  ISETP.GT.AND.EX P2, PT, R10, RZ, PT, P2 ;  /* 0x000000ff0a00720c */ /* 0x000fe40003f44320 */
[----:B------:R-:W-:-:S02]  /*2f60*/  ISETP.GT.AND.EX P3, PT, R11, RZ, PT, P3 ;  /* 0x000000ff0b00720c */ /* 0x000fc40003f64330 */
[C---:B------:R-:W-:Y:S02]  /*2f70*/  ISETP.GT.U32.AND P1, PT, R2.reuse, 0x60, PT ;  /* 0x000000600200780c */ /* 0x040fe40003f24070 */
[----:B------:R-:W-:Y:S02]  /*2f80*/  ISETP.GT.U32.AND P0, PT, R2, 0x80, PT ;  /* 0x000000800200780c */ /* 0x000fe40003f04070 */
[----:B------:R-:W-:Y:S02]  /*2f90*/  ISETP.GT.AND.EX P1, PT, R10, RZ, PT, P1 ;  /* 0x000000ff0a00720c */ /* 0x000fe40003f24310 */
[----:B------:R-:W-:Y:S02]  /*2fa0*/  ISETP.GT.AND.EX P0, PT, R11, RZ, PT, P0 ;  /* 0x000000ff0b00720c */ /* 0x000fe40003f04300 */
[C---:B------:R-:W-:Y:S02]  /*2fb0*/  ISETP.GT.U32.AND P6, PT, R2.reuse, 0xa0, PT ;  /* 0x000000a00200780c */ /* 0x040fe40003fc4070 */
[----:B------:R-:W-:Y:S01]  /*2fc0*/  ISETP.GT.U32.AND P4, PT, R2, 0xc0, PT ;  /* 0x000000c00200780c */ /* 0x000fe20003f84070 */
[----:B0-----:R-:W-:-:S09]  /*2fd0*/  ULEA UR4, UR5, UR4, 0x18 ;  /* 0x0000000405047291 */ /* 0x001fd2000f8ec0ff */
[----:B--2---:R-:W0:Y:S04]  /*2fe0*/  LDS R3, [UR4+0xc] ;  /* 0x00000c04ff037984 */ /* 0x004e280008000800 */
[----:B------:R-:W1:Y:S04]  /*2ff0*/  LDS.128 R4, [UR4+0x10] ;  /* 0x00001004ff047984 */ /* 0x000e680008000c00 */
[----:B------:R-:W2:Y:S01]  /*3000*/  LDS.64 R8, [UR4+0x20] ;  /* 0x00002004ff087984 */ /* 0x000ea20008000a00 */
[----:B0-----:R-:W-:Y:S01]  /*3010*/  @P2 FADD R0, R0, R3 ;  /* 0x0000000300002221 */ /* 0x001fe20000000000 */
[----:B------:R-:W-:Y:S01]  /*3020*/  IMAD.U32 R3, RZ, RZ, UR8 ;  /* 0x00000008ff037e24 */ /* 0x000fe2000f8e00ff */
[----:B------:R-:W-:-:S02]  /*3030*/  ISETP.GT.AND.EX P2, PT, R10, RZ, PT, P6 ;  /* 0x000000ff0a00720c */ /* 0x000fc40003f44360 */
[----:B-1----:R-:W-:Y:S01]  /*3040*/  @P3 FADD R0, R0, R4 ;  /* 0x0000000400003221 */ /* 0x002fe20000000000 */
[----:B------:R-:W-:Y:S01]  /*3050*/  ISETP.GT.U32.AND P3, PT, R2, 0xe0, PT ;  /* 0x000000e00200780c */ /* 0x000fe20003f64070 */
[----:B------:R-:W-:Y:S01]  /*3060*/  IMAD.U32 R2, RZ, RZ, UR8 ;  /* 0x00000008ff027e24 */ /* 0x000fe2000f8e00ff */
[----:B------:R-:W-:Y:S01]  /*3070*/  ISETP.GT.AND.EX P4, PT, R3, RZ, PT, P4 ;  /* 0x000000ff0300720c */ /* 0x000fe20003f84340 */
[----:B------:R-:W-:-:S03]  /*3080*/  @P1 FADD R0, R0, R5 ;  /* 0x0000000500001221 */ /* 0x000fc60000000000 */
[----:B------:R-:W-:Y:S01]  /*3090*/  ISETP.GT.AND.EX P1, PT, R2, RZ, PT, P3 ;  /* 0x000000ff0200720c */ /* 0x000fe20003f24330 */
[----:B------:R-:W-:-:S04]  /*30a0*/  @P0 FADD R0, R0, R6 ;  /* 0x0000000600000221 */ /* 0x000fc80000000000 */
[----:B------:R-:W-:-:S04]  /*30b0*/  @P2 FADD R0, R0, R7 ;  /* 0x0000000700002221 */ /* 0x000fc80000000000 */
[----:B--2---:R-:W-:-:S04]  /*30c0*/  @P4 FADD R0, R0, R8 ;  /* 0x0000000800004221 */ /* 0x004fc80000000000 */
[----:B------:R-:W-:Y:S01]  /*30d0*/  @P1 FADD R0, R0, R9 ;  /* 0x0000000900001221 */ /* 0x000fe20000000000 */
[----:B------:R-:W-:Y:S06]  /*30e0*/  BRA `(.L_x_1088) ;  /* 0x00000270008c7947 */ /* 0x000fec0003800000 */
.L_x_1022:
[----:B------:R-:W0:Y:S01]  /*30f0*/  S2R R26, SR_TID.X ;  /* 0x00000000001a7919 */ /* 0x000e220000002100 */
[----:B------:R-:W1:Y:S01]  /*3100*/  LDCU UR4, c[0x0][0x3a0] ;  /* 0x00007400ff0477ac */ /* 0x000e620008000800 */
[----:B------:R-:W0:Y:S01]  /*3110*/  LDCU UR5, c[0x0][0x380] ;  /* 0x00007000ff0577ac */ /* 0x000e220008000800 */
[----:B-1----:R-:W-:Y:S02]  /*3120*/  UISETP.GE.AND UP0, UPT, UR4, 0x1, UPT ;  /* 0x000000010400788c */ /* 0x002fe4000bf06270 */
[----:B------:R-:W-:Y:S01]  /*3130*/  I2FP.F32.S32 R0, UR4 ;  /* 0x0000000400007c45 */ /* 0x000fe20008201400 */
[----:B0-----:R-:W-:-:S06]  /*3140*/  VIADD R23, R26, UR5 ;  /* 0x000000051a177c36 */ /* 0x001fcc0008000000 */
[----:B------:R-:W-:Y:S05]  /*3150*/  BRA.U !UP0, `(.L_x_1090) ;  /* 0x0000012908107547 */ /* 0x000fea000b800000 */
[----:B------:R-:W-:Y:S01]  /*3160*/  UIADD3 UR8, UPT, UPT, UR4, -0x1, URZ ;  /* 0xffffffff04087890 */ /* 0x000fe2000fffe0ff */
[----:B------:R-:W-:Y:S01]  /*3170*/  LOP3.LUT R2, R23, 0xaad26b49, RZ, 0x3c, !PT ;  /* 0xaad26b4917027812 */ /* 0x000fe200078e3cff */
[----:B------:R-:W-:Y:S02]  /*3180*/  HFMA2 R7, -RZ, RZ, 0, 0 ;  /* 0x00000000ff077431 */ /* 0x000fe400000001ff */
[----:B------:R-:W-:Y:S01]  /*3190*/  IMAD.MOV.U32 R6, RZ, RZ, -0x23270784 ;  /* 0xdcd8f87cff067424 */ /* 0x000fe200078e00ff */
[----:B------:R-:W-:Y:S01]  /*31a0*/  UISETP.GE.U32.AND UP0, UPT, UR8, 0x3, UPT ;  /* 0x000000030800788c */ /* 0x000fe2000bf06070 */
[----:B------:R-:W-:Y:S01]  /*31b0*/  IMAD.MOV.U32 R3, RZ, RZ, -0x75bd8fc ;  /* 0xf8a42704ff037424 */ /* 0x000fe200078e00ff */
[----:B------:R-:W-:Y:S01]  /*31c0*/  ULOP3.LUT UR9, UR4, 0x3, URZ, 0xc0, !UPT ;  /* 0x0000000304097892 */ /* 0x000fe2000f8ec0ff */
[----:B------:R-:W-:-:S04]  /*31d0*/  IMAD R2, R2, 0x4182bed5, RZ ;  /* 0x4182bed502027824 */ /* 0x000fc800078e02ff */
[C---:B------:R-:W-:Y:S01]  /*31e0*/  VIADD R4, R2.reuse, 0x583f19 ;  /* 0x00583f1902047836 */ /* 0x040fe20000000000 */
[C---:B------:R-:W-:Y:S01]  /*31f0*/  LOP3.LUT R8, R2.reuse, 0x159a55e5, RZ, 0x3c, !PT ;  /* 0x159a55e502087812 */ /* 0x040fe200078e3cff */
[C---:B------:R-:W-:Y:S02]  /*3200*/  VIADD R12, R2.reuse, 0x75bcd15 ;  /* 0x075bcd15020c7836 */ /* 0x040fe40000000000 */
[----:B------:R-:W-:Y:S01]  /*3210*/  VIADD R5, R2, 0xd9f6dc18 ;  /* 0xd9f6dc1802057836 */ /* 0x000fe20000000000 */
[----:B------:R-:W-:Y:S06]  /*3220*/  BRA.U !UP0, `(.L_x_1091) ;  /* 0x00000009086c7547 */ /* 0x000fec000b800000 */
[----:B------:R-:W-:Y:S01]  /*3230*/  IMAD.MOV.U32 R6, RZ, RZ, -0x23270784 ;  /* 0xdcd8f87cff067424 */ /* 0x000fe200078e00ff */
[----:B------:R-:W-:Y:S01]  /*3240*/  MOV R7, RZ ;  /* 0x000000ff00077202 */ /* 0x000fe20000000f00 */
[----:B------:R-:W-:Y:S01]  /*3250*/  IMAD.MOV.U32 R3, RZ, RZ, -0x75bd8fc ;  /* 0xf8a42704ff037424 */ /* 0x000fe200078e00ff */
[----:B------:R-:W-:-:S03]  /*3260*/  ULOP3.LUT UR5, UR4, 0x7ffffffc, URZ, 0xc0, !UPT ;  /* 0x7ffffffc04057892 */ /* 0x000fc6000f8ec0ff */
[----:B------:R-:W-:-:S09]  /*3270*/  UMOV UR4, URZ ;  /* 0x000000ff00047c82 */ /* 0x000fd20008000000 */
.L_x_1105:
        /* <DEDUP_REMOVED lines=31> */
.L_x_1093:
[----:B------:R-:W-:Y:S01]  /*3470*/  FMUL.FTZ R34, R24, R9 ;  /* 0x0000000918227220 */ /* 0x000fe20000410000 */
[----:B------:R-:W-:-:S03]  /*3480*/  FMUL.FTZ R2, R9, 0.5 ;  /* 0x3f00000009027820 */ /* 0x000fc60000410000 */
[----:B------:R-:W-:-:S04]  /*3490*/  FFMA R9, -R34, R34, R24 ;  /* 0x0000002222097223 */ /* 0x000fc80000000118 */
[----:B------:R-:W-:-:S07]  /*34a0*/  FFMA R34, R9, R2, R34 ;  /* 0x0000000209227223 */ /* 0x000fce0000000022 */
.L_x_1094:
[----:B------:R-:W-:Y:S05]  /*34b0*/  BSYNC.RECONVERGENT B1 ;  /* 0x0000000000017941 */ /* 0x000fea0003800200 */
.L_x_1092:
        /* <DEDUP_REMOVED lines=31> */
.L_x_1096:
[----:B------:R-:W-:Y:S01]  /*36b0*/  FMUL.FTZ R34, R24, R3 ;  /* 0x0000000318227220 */ /* 0x000fe20000410000 */
[----:B------:R-:W-:-:S03]  /*36c0*/  FMUL.FTZ R2, R3, 0.5 ;  /* 0x3f00000003027820 */ /* 0x000fc60000410000 */
[----:B------:R-:W-:-:S04]  /*36d0*/  FFMA R3, -R34, R34, R24 ;  /* 0x0000002222037223 */ /* 0x000fc80000000118 */
[----:B------:R-:W-:-:S07]  /*36e0*/  FFMA R34, R3, R2, R34 ;  /* 0x0000000203227223 */ /* 0x000fce0000000022 */
.L_x_1097:
[----:B------:R-:W-:Y:S05]  /*36f0*/  BSYNC.RECONVERGENT B1 ;  /* 0x0000000000017941 */ /* 0x000fea0003800200 */
.L_x_1095:
        /* <DEDUP_REMOVED lines=31> */
.L_x_1099:
[----:B------:R-:W-:Y:S01]  /*38f0*/  FMUL.FTZ R34, R24, R9 ;  /* 0x0000000918227220 */ /* 0x000fe20000410000 */
[----:B------:R-:W-:-:S03]  /*3900*/  FMUL.FTZ R2, R9, 0.5 ;  /* 0x3f00000009027820 */ /* 0x000fc60000410000 */
[----:B------:R-:W-:-:S04]  /*3910*/  FFMA R9, -R34, R34, R24 ;  /* 0x0000002222097223 */ /* 0x000fc80000000118 */
[----:B------:R-:W-:-:S07]  /*3920*/  FFMA R34, R9, R2, R34 ;  /* 0x0000000209227223 */ /* 0x000fce0000000022 */
.L_x_1100:
[----:B------:R-:W-:Y:S05]  /*3930*/  BSYNC.RECONVERGENT B1 ;  /* 0x0000000000017941 */ /* 0x000fea0003800200 */
.L_x_1098:
        /* <DEDUP_REMOVED lines=31> */
[----:B------:R-:W-:Y:S05]  /*3b30*/  CALL.REL.NOINC `($__internal_2_$__cuda_sm20_sqrt_rn_f32_slowpath) ;  /* 0x0000026c00407944 */ /* 0x000fea0003c00000 */
[----:B------:R-:W-:Y:S05]  /*3b40*/  BSYNC.RECONVERGENT B2 ;  /* 0x0000000000027941 */ /* 0x000fea0003800200 */
.L_x_1103:
[----:B------:R-:W-:Y:S05]  /*3b50*/  BRA `(.L_x_1104) ;  /* 0x0000000000107947 */ /* 0x000fea0003800000 */
.L_x_1102:
[----:B------:R-:W-:Y:S01]  /*3b60*/  FMUL.FTZ R34, R24, R9 ;  /* 0x0000000918227220 */ /* 0x000fe20000410000 */
[----:B------:R-:W-:-:S03]  /*3b70*/  FMUL.FTZ R2, R9, 0.5 ;  /* 0x3f00000009027820 */ /* 0x000fc60000410000 */
[----:B------:R-:W-:-:S04]  /*3b80*/  FFMA R9, -R34, R34, R24 ;  /* 0x0000002222097223 */ /* 0x000fc80000000118 */
[----:B------:R-:W-:-:S07]  /*3b90*/  FFMA R34, R9, R2, R34 ;  /* 0x0000000209227223 */ /* 0x000fce0000000022 */
.L_x_1104:
[----:B------:R-:W-:Y:S05]  /*3ba0*/  BSYNC.RECONVERGENT B1 ;  /* 0x0000000000017941 */ /* 0x000fea0003800200 */
.L_x_1101:
[----:B------:R-:W-:-:S13]  /*3bb0*/  FSETP.GTU.AND P0, PT, R34, 1, PT ;  /* 0x3f8000002200780b */ /* 0x000fda0003f0c000 */
[----:B------:R-:W-:Y:S01]  /*3bc0*/  @!P0 FADD R7, R7, 1 ;  /* 0x3f80000007078421 */ /* 0x000fe20000000000 */
[----:B------:R-:W-:Y:S06]  /*3bd0*/  BRA.U UP0, `(.L_x_1105) ;  /* 0xfffffff500a87547 */ /* 0x000fec000b83ffff */
.L_x_1091:
[----:B------:R-:W-:-:S09]  /*3be0*/  UISETP.NE.AND UP0, UPT, UR9, URZ, UPT ;  /* 0x000000ff0900728c */ /* 0x000fd2000bf05270 */
[----:B------:R-:W-:Y:S05]  /*3bf0*/  BRA.U !UP0, `(.L_x_1106) ;  /* 0x0000000508c07547 */ /* 0x000fea000b800000 */
        /* <DEDUP_REMOVED lines=29> */
.L_x_1108:
[----:B------:R-:W-:Y:S01]  /*3dd0*/  FMUL.FTZ R34, R24, R9 ;  /* 0x0000000918227220 */ /* 0x000fe20000410000 */
[----:B------:R-:W-:-:S03]  /*3de0*/  FMUL.FTZ R2, R9, 0.5 ;  /* 0x3f00000009027820 */ /* 0x000fc60000410000 */
[----:B------:R-:W-:-:S04]  /*3df0*/  FFMA R9, -R34, R34, R24 ;  /* 0x0000002222097223 */ /* 0x000fc80000000118 */
[----:B------:R-:W-:-:S07]  /*3e00*/  FFMA R34, R9, R2, R34 ;  /* 0x0000000209227223 */ /* 0x000fce0000000022 */
.L_x_1109:
[----:B------:R-:W-:Y:S05]  /*3e10*/  BSYNC.RECONVERGENT B1 ;  /* 0x0000000000017941 */ /* 0x000fea0003800200 */
.L_x_1107:
[----:B------:R-:W-:Y:S01]  /*3e20*/  FSETP.GTU.AND P0, PT, R34, 1, PT ;  /* 0x3f8000002200780b */ /* 0x000fe20003f0c000 */
[----:B------:R-:W-:-:S12]  /*3e30*/  UISETP.NE.AND UP0, UPT, UR9, 0x1, UPT ;  /* 0x000000010900788c */ /* 0x000fd8000bf05270 */
[----:B------:R-:W-:Y:S01]  /*3e40*/  @!P0 FADD R7, R7, 1 ;  /* 0x3f80000007078421 */ /* 0x000fe20000000000 */
[----:B------:R-:W-:Y:S06]  /*3e50*/  BRA.U !UP0, `(.L_x_1106) ;  /* 0x0000000508287547 */ /* 0x000fec000b800000 */
        /* <DEDUP_REMOVED lines=29> */
.L_x_1111:
[----:B------:R-:W-:Y:S01]  /*4030*/  FMUL.FTZ R34, R24, R3 ;  /* 0x0000000318227220 */ /* 0x000fe20000410000 */
[----:B------:R-:W-:-:S03]  /*4040*/  FMUL.FTZ R2, R3, 0.5 ;  /* 0x3f00000003027820 */ /* 0x000fc60000410000 */
[----:B------:R-:W-:-:S04]  /*4050*/  FFMA R3, -R34, R34, R24 ;  /* 0x0000002222037223 */ /* 0x000fc80000000118 */
[----:B------:R-:W-:-:S07]  /*4060*/  FFMA R34, R3, R2, R34 ;  /* 0x0000000203227223 */ /* 0x000fce0000000022 */
.L_x_1112:
[----:B------:R-:W-:Y:S05]  /*4070*/  BSYNC.RECONVERGENT B1 ;  /* 0x0000000000017941 */ /* 0x000fea0003800200 */
.L_x_1110:
        /* <DEDUP_REMOVED lines=33> */
.L_x_1114:
[----:B------:R-:W-:Y:S01]  /*4290*/  FMUL.FTZ R34, R24, R3 ;  /* 0x0000000318227220 */ /* 0x000fe20000410000 */
[----:B------:R-:W-:-:S03]  /*42a0*/  FMUL.FTZ R2, R3, 0.5 ;  /* 0x3f00000003027820 */ /* 0x000fc60000410000 */
[----:B------:R-:W-:-:S04]  /*42b0*/  FFMA R3, -R34, R34, R24 ;  /* 0x0000002222037223 */ /* 0x000fc80000000118 */
[----:B------:R-:W-:-:S07]  /*42c0*/  FFMA R34, R3, R2, R34 ;  /* 0x0000000203227223 */ /* 0x000fce0000000022 */
.L_x_1115:
[----:B------:R-:W-:Y:S05]  /*42d0*/  BSYNC.RECONVERGENT B1 ;  /* 0x0000000000017941 */ /* 0x000fea0003800200 */
.L_x_1113:
[----:B------:R-:W-:-:S13]  /*42e0*/  FSETP.GTU.AND P0, PT, R34, 1, PT ;  /* 0x3f8000002200780b */ /* 0x000fda0003f0c000 */
[----:B------:R-:W-:-:S07]  /*42f0*/  @!P0 FADD R7, R7, 1 ;  /* 0x3f80000007078421 */ /* 0x000fce0000000000 */
.L_x_1106:
[----:B------:R-:W-:Y:S01]  /*4300*/  VIADD R2, R23, 0x100 ;  /* 0x0000010017027836 */ /* 0x000fe20000000000 */
[----:B------:R-:W-:Y:S01]  /*4310*/  UISETP.GE.U32.AND UP0, UPT, UR8, 0x3, UPT ;  /* 0x000000030800788c */ /* 0x000fe2000bf06070 */
        /* <DEDUP_REMOVED lines=14> */
[----:B------:R-:W-:Y:S01]  /*4400*/  IMAD.MOV.U32 R3, RZ, RZ, -0x75bd8fc ;  /* 0xf8a42704ff037424 */ /* 0x000fe200078e00ff */
[----:B0-----:R-:W-:-:S03]  /*4410*/  ULOP3.LUT UR5, UR4, 0x7ffffffc, URZ, 0xc0, !UPT ;  /* 0x7ffffffc04057892 */ /* 0x001fc6000f8ec0ff */
[----:B------:R-:W-:-:S09]  /*4420*/  UMOV UR4, URZ ;  /* 0x000000ff00047c82 */ /* 0x000fd20008000000 */
.L_x_1130:
        /* <DEDUP_REMOVED lines=31> */
.L_x_1118:
[----:B------:R-:W-:Y:S01]  /*4620*/  FMUL.FTZ R34, R24, R7 ;  /* 0x0000000718227220 */ /* 0x000fe20000410000 */
[----:B------:R-:W-:-:S03]  /*4630*/  FMUL.FTZ R2, R7, 0.5 ;  /* 0x3f00000007027820 */ /* 0x000fc60000410000 */
[----:B------:R-:W-:-:S04]  /*4640*/  FFMA R7, -R34, R34, R24 ;  /* 0x0000002222077223 */ /* 0x000fc80000000118 */
[----:B------:R-:W-:-:S07]  /*4650*/  FFMA R34, R7, R2, R34 ;  /* 0x0000000207227223 */ /* 0x000fce0000000022 */
.L_x_1119:
[----:B------:R-:W-:Y:S05]  /*4660*/  BSYNC.RECONVERGENT B1 ;  /* 0x0000000000017941 */ /* 0x000fea0003800200 */
.L_x_1117:
        /* <DEDUP_REMOVED lines=31> */
.L_x_1121:
[----:B------:R-:W-:Y:S01]  /*4860*/  FMUL.FTZ R34, R24, R3 ;  /* 0x0000000318227220 */ /* 0x000fe20000410000 */
[----:B------:R-:W-:-:S03]  /*4870*/  FMUL.FTZ R2, R3, 0.5 ;  /* 0x3f00000003027820 */ /* 0x000fc60000410000 */
[----:B------:R-:W-:-:S04]  /*4880*/  FFMA R3, -R34, R34, R24 ;  /* 0x0000002222037223 */ /* 0x000fc80000000118 */
[----:B------:R-:W-:-:S07]  /*4890*/  FFMA R34, R3, R2, R34 ;  /* 0x0000000203227223 */ /* 0x000fce0000000022 */
.L_x_1122:
[----:B------:R-:W-:Y:S05]  /*48a0*/  BSYNC.RECONVERGENT B1 ;  /* 0x0000000000017941 */ /* 0x000fea0003800200 */
.L_x_1120:
        /* <DEDUP_REMOVED lines=31> */
.L_x_1124:
[----:B------:R-:W-:Y:S01]  /*4aa0*/  FMUL.FTZ R34, R24, R7 ;  /* 0x0000000718227220 */ /* 0x000fe20000410000 */
[----:B------:R-:W-:-:S03]  /*4ab0*/  FMUL.FTZ R2, R7, 0.5 ;  /* 0x3f00000007027820 */ /* 0x000fc60000410000 */
[----:B------:R-:W-:-:S04]  /*4ac0*/  FFMA R7, -R34, R34, R24 ;  /* 0x0000002222077223 */ /* 0x000fc80000000118 */
[----:B------:R-:W-:-:S07]  /*4ad0*/  FFMA R34, R7, R2, R34 ;  /* 0x0000000207227223 */ /* 0x000fce0000000022 */
.L_x_1125:
[----:B------:R-:W-:Y:S05]  /*4ae0*/  BSYNC.RECONVERGENT B1 ;  /* 0x0000000000017941 */ /* 0x000fea0003800200 */
.L_x_1123:
        /* <DEDUP_REMOVED lines=16> */
[----:B------:R-:W-:Y:S01]  /*4bf0*/  LOP3.LUT R4, R9, R6, RZ, 0x3c, !PT ;  /* 0x0000000609047212 */ /* 0x000fe200078e3cff */
[----:B------:R-:W-:Y:S01]  /*4c00*/  IMAD.MOV.U32 R9, RZ, RZ, 0x2f800000 ;  /* 0x2f800000ff097424 */ /* 0x000fe200078e00ff */
        /* <DEDUP_REMOVED lines=15> */
.L_x_1128:
[----:B------:R-:W-:Y:S05]  /*4d00*/  BRA `(.L_x_1129) ;  /* 0x0000000000107947 */ /* 0x000fea0003800000 */
.L_x_1127:
[----:B------:R-:W-:Y:S01]  /*4d10*/  FMUL.FTZ R34, R24, R7 ;  /* 0x0000000718227220 */ /* 0x000fe20000410000 */
[----:B------:R-:W-:-:S03]  /*4d20*/  FMUL.FTZ R2, R7, 0.5 ;  /* 0x3f00000007027820 */ /* 0x000fc60000410000 */
[----:B------:R-:W-:-:S04]  /*4d30*/  FFMA R7, -R34, R34, R24 ;  /* 0x0000002222077223 */ /* 0x000fc80000000118 */
[----:B------:R-:W-:-:S07]  /*4d40*/  FFMA R34, R7, R2, R34 ;  /* 0x0000000207227223 */ /* 0x000fce0000000022 */
.L_x_1129:
[----:B------:R-:W-:Y:S05]  /*4d50*/  BSYNC.RECONVERGENT B1 ;  /* 0x0000000000017941 */ /* 0x000fea0003800200 */
.L_x_1126:
[----:B------:R-:W-:-:S13]  /*4d60*/  FSETP.GTU.AND P0, PT, R34, 1, PT ;  /* 0x3f8000002200780b */ /* 0x000fda0003f0c000 */
[----:B------:R-:W-:Y:S01]  /*4d70*/  @!P0 FADD R15, R15, 1 ;  /* 0x3f8000000f0f8421 */ /* 0x000fe20000000000 */
[----:B------:R-:W-:Y:S06]  /*4d80*/  BRA.U UP0, `(.L_x_1130) ;  /* 0xfffffff500a87547 */ /* 0x000fec000b83ffff */
.L_x_1116:
[----:B------:R-:W-:-:S09]  /*4d90*/  UISETP.NE.AND UP0, UPT, UR9, URZ, UPT ;  /* 0x000000ff0900728c */ /* 0x000fd2000bf05270 */
[----:B------:R-:W-:Y:S05]  /*4da0*/  BRA.U !UP0, `(.L_x_1131) ;  /* 0x0000000508c07547 */ /* 0x000fea000b800000 */
        /* <DEDUP_REMOVED lines=29> */
.L_x_1133:
[----:B------:R-:W-:Y:S01]  /*4f80*/  FMUL.FTZ R34, R24, R7 ;  /* 0x0000000718227220 */ /* 0x000fe20000410000 */
[----:B------:R-:W-:-:S03]  /*4f90*/  FMUL.FTZ R2, R7, 0.5 ;  /* 0x3f00000007027820 */ /* 0x000fc60000410000 */
[----:B------:R-:W-:-:S04]  /*4fa0*/  FFMA R7, -R34, R34, R24 ;  /* 0x0000002222077223 */ /* 0x000fc80000000118 */
[----:B------:R-:W-:-:S07]  /*4fb0*/  FFMA R34, R7, R2, R34 ;  /* 0x0000000207227223 */ /* 0x000fce0000000022 */
.L_x_1134:
[----:B------:R-:W-:Y:S05]  /*4fc0*/  BSYNC.RECONVERGENT B1 ;  /* 0x0000000000017941 */ /* 0x000fea0003800200 */
.L_x_1132:
        /* <DEDUP_REMOVED lines=33> */
.L_x_1136:
[----:B------:R-:W-:Y:S01]  /*51e0*/  FMUL.FTZ R34, R24, R3 ;  /* 0x0000000318227220 */ /* 0x000fe20000410000 */
[----:B------:R-:W-:-:S03]  /*51f0*/  FMUL.FTZ R2, R3, 0.5 ;  /* 0x3f00000003027820 */ /* 0x000fc60000410000 */
[----:B------:R-:W-:-:S04]  /*5200*/  FFMA R3, -R34, R34, R24 ;  /* 0x0000002222037223 */ /* 0x000fc80000000118 */
[----:B------:R-:W-:-:S07]  /*5210*/  FFMA R34, R3, R2, R34 ;  /* 0x0000000203227223 */ /* 0x000fce0000000022 */
.L_x_1137:
[----:B------:R-:W-:Y:S05]  /*5220*/  BSYNC.RECONVERGENT B1 ;  /* 0x0000000000017941 */ /* 0x000fea0003800200 */
.L_x_1135:
        /* <DEDUP_REMOVED lines=33> */
.L_x_1139:
[----:B------:R-:W-:Y:S01]  /*5440*/  FMUL.FTZ R34, R24, R3 ;  /* 0x0000000318227220 */ /* 0x000fe20000410000 */
[----:B------:R-:W-:-:S03]  /*5450*/  FMUL.FTZ R2, R3, 0.5 ;  /* 0x3f00000003027820 */ /* 0x000fc60000410000 */
[----:B------:R-:W-:-:S04]  /*5460*/  FFMA R3, -R34, R34, R24 ;  /* 0x0000002222037223 */ /* 0x000fc80000000118 */
[----:B------:R-:W-:-:S07]  /*5470*/  FFMA R34, R3, R2, R34 ;  /* 0x0000000203227223 */ /* 0x000fce0000000022 */
.L_x_1140:
[----:B------:R-:W-:Y:S05]  /*5480*/  BSYNC.RECONVERGENT B1 ;  /* 0x0000000000017941 */ /* 0x000fea0003800200 */
.L_x_1138:
[----:B------:R-:W-:-:S13]  /*5490*/  FSETP.GTU.AND P0, PT, R34, 1, PT ;  /* 0x3f8000002200780b */ /* 0x000fda0003f0c000 */
[----:B------:R-:W-:-:S07]  /*54a0*/  @!P0 FADD R15, R15, 1 ;  /* 0x3f8000000f0f8421 */ /* 0x000fce0000000000 */
.L_x_1131:
        /* <DEDUP_REMOVED lines=15> */
[----:B------:R-:W-:Y:S01]  /*55a0*/  MOV R14, RZ ;  /* 0x000000ff000e7202 */ /* 0x000fe20000000f00 */
[----:B------:R-:W-:Y:S01]  /*55b0*/  IMAD.MOV.U32 R4, RZ, RZ, -0x75bd8fc ;  /* 0xf8a42704ff047424 */ /* 0x000fe200078e00ff */
[----:B0-----:R-:W-:-:S03]  /*55c0*/  ULOP3.LUT UR5, UR4, 0x7ffffffc, URZ, 0xc0, !UPT ;  /* 0x7ffffffc04057892 */ /* 0x001fc6000f8ec0ff */
[----:B------:R-:W-:-:S09]  /*55d0*/  UMOV UR4, URZ ;  /* 0x000000ff00047c82 */ /* 0x000fd20008000000 */
.L_x_1155:
        /* <DEDUP_REMOVED lines=31> */
.L_x_1143:
[----:B------:R-:W-:Y:S01]  /*57d0*/  FMUL.FTZ R34, R24, R7 ;  /* 0x0000000718227220 */ /* 0x000fe20000410000 */
[----:B------:R-:W-:-:S03]  /*57e0*/  FMUL.FTZ R2, R7, 0.5 ;  /* 0x3f00000007027820 */ /* 0x000fc60000410000 */
[----:B------:R-:W-:-:S04]  /*57f0*/  FFMA R7, -R34, R34, R24 ;  /* 0x0000002222077223 */ /* 0x000fc80000000118 */
[----:B------:R-:W-:-:S07]  /*5800*/  FFMA R34, R7, R2, R34 ;  /* 0x0000000207227223 */ /* 0x000fce0000000022 */
.L_x_1144:
[----:B------:R-:W-:Y:S05]  /*5810*/  BSYNC.RECONVERGENT B1 ;  /* 0x0000000000017941 */ /* 0x000fea0003800200 */
.L_x_1142:
        /* <DEDUP_REMOVED lines=31> */
.L_x_1146:
[----:B------:R-:W-:Y:S01]  /*5a10*/  FMUL.FTZ R34, R24, R7 ;  /* 0x0000000718227220 */ /* 0x000fe20000410000 */
[----:B------:R-:W-:-:S03]  /*5a20*/  FMUL.FTZ R2, R7, 0.5 ;  /* 0x3f00000007027820 */ /* 0x000fc60000410000 */
[----:B------:R-:W-:-:S04]  /*5a30*/  FFMA R7, -R34, R34, R24 ;  /* 0x0000002222077223 */ /* 0x000fc80000000118 */
[----:B------:R-:W-:-:S07]  /*5a40*/  FFMA R34, R7, R2, R34 ;  /* 0x0000000207227223 */ /* 0x000fce0000000022 */
.L_x_1147:
[----:B------:R-:W-:Y:S05]  /*5a50*/  BSYNC.RECONVERGENT B1 ;  /* 0x0000000000017941 */ /* 0x000fea0003800200 */
.L_x_1145:
        /* <DEDUP_REMOVED lines=31> */
.L_x_1149:
[----:B------:R-:W-:Y:S01]  /*5c50*/  FMUL.FTZ R34, R24, R3 ;  /* 0x0000000318227220 */ /* 0x000fe20000410000 */
[----:B------:R-:W-:-:S03]  /*5c60*/  FMUL.FTZ R2, R3, 0.5 ;  /* 0x3f00000003027820 */ /* 0x000fc60000410000 */
[----:B------:R-:W-:-:S04]  /*5c70*/  FFMA R3, -R34, R34, R24 ;  /* 0x0000002222037223 */ /* 0x000fc80000000118 */
[----:B------:R-:W-:-:S07]  /*5c80*/  FFMA R34, R3, R2, R34 ;  /* 0x0000000203227223 */ /* 0x000fce0000000022 */
.L_x_1150:
[----:B------:R-:W-:Y:S05]  /*5c90*/  BSYNC.RECONVERGENT B1 ;  /* 0x0000000000017941 */ /* 0x000fea0003800200 */
.L_x_1148:
        /* <DEDUP_REMOVED lines=33> */
.L_x_1153:
[----:B------:R-:W-:Y:S05]  /*5eb0*/  BRA `(.L_x_1154) ;  /* 0x0000000000107947 */ /* 0x000fea0003800000 */
.L_x_1152:
[----:B------:R-:W-:Y:S01]  /*5ec0*/  FMUL.FTZ R34, R24, R7 ;  /* 0x0000000718227220 */ /* 0x000fe20000410000 */
[----:B------:R-:W-:-:S03]  /*5ed0*/  FMUL.FTZ R2, R7, 0.5 ;  /* 0x3f00000007027820 */ /* 0x000fc60000410000 */
[----:B------:R-:W-:-:S04]  /*5ee0*/  FFMA R7, -R34, R34, R24 ;  /* 0x0000002222077223 */ /* 0x000fc80000000118 */
[----:B------:R-:W-:-:S07]  /*5ef0*/  FFMA R34, R7, R2, R34 ;  /* 0x0000000207227223 */ /* 0x000fce0000000022 */
.L_x_1154:
[----:B------:R-:W-:Y:S05]  /*5f00*/  BSYNC.RECONVERGENT B1 ;  /* 0x0000000000017941 */ /* 0x000fea0003800200 */
.L_x_1151:
[----:B------:R-:W-:-:S13]  /*5f10*/  FSETP.GTU.AND P0, PT, R34, 1, PT ;  /* 0x3f8000002200780b */ /* 0x000fda0003f0c000 */
[----:B------:R-:W-:Y:S01]  /*5f20*/  @!P0 FADD R14, R14, 1 ;  /* 0x3f8000000e0e8421 */ /* 0x000fe20000000000 */
[----:B------:R-:W-:Y:S06]  /*5f30*/  BRA.U UP0, `(.L_x_1155) ;  /* 0xfffffff500a87547 */ /* 0x000fec000b83ffff */
.L_x_1141:
        /* <DEDUP_REMOVED lines=31> */
.L_x_1158:
[----:B------:R-:W-:Y:S01]  /*6130*/  FMUL.FTZ R34, R24, R7 ;  /* 0x0000000718227220 */ /* 0x000fe20000410000 */
[----:B------:R-:W-:-:S03]  /*6140*/  FMUL.FTZ R2, R7, 0.5 ;  /* 0x3f00000007027820 */ /* 0x000fc60000410000 */
[----:B------:R-:W-:-:S04]  /*6150*/  FFMA R7, -R34, R34, R24 ;  /* 0x0000002222077223 */ /* 0x000fc80000000118 */
[----:B------:R-:W-:-:S07]  /*6160*/  FFMA R34, R7, R2, R34 ;  /* 0x0000000207227223 */ /* 0x000fce0000000022 */
.L_x_1159:
[----:B------:R-:W-:Y:S05]  /*6170*/  BSYNC.RECONVERGENT B1 ;  /* 0x0000000000017941 */ /* 0x000fea0003800200 */
.L_x_1157:
        /* <DEDUP_REMOVED lines=33> */
.L_x_1161:
[----:B------:R-:W-:Y:S01]  /*6390*/  FMUL.FTZ R34, R24, R7 ;  /* 0x0000000718227220 */ /* 0x000fe20000410000 */
[----:B------:R-:W-:-:S03]  /*63a0*/  FMUL.FTZ R2, R7, 0.5 ;  /* 0x3f00000007027820 */ /* 0x000fc60000410000 */
[----:B------:R-:W-:-:S04]  /*63b0*/  FFMA R7, -R34, R34, R24 ;  /* 0x0000002222077223 */ /* 0x000fc80000000118 */
[----:B------:R-:W-:-:S07]  /*63c0*/  FFMA R34, R7, R2, R34 ;  /* 0x0000000207227223 */ /* 0x000fce0000000022 */
.L_x_1162:
[----:B------:R-:W-:Y:S05]  /*63d0*/  BSYNC.RECONVERGENT B1 ;  /* 0x0000000000017941 */ /* 0x000fea0003800200 */
.L_x_1160:
        /* <DEDUP_REMOVED lines=33> */
.L_x_1164:
[----:B------:R-:W-:Y:S01]  /*65f0*/  FMUL.FTZ R34, R24, R3 ;  /* 0x0000000318227220 */ /* 0x000fe20000410000 */
[----:B------:R-:W-:-:S03]  /*6600*/  FMUL.FTZ R2, R3, 0.5 ;  /* 0x3f00000003027820 */ /* 0x000fc60000410000 */
[----:B------:R-:W-:-:S04]  /*6610*/  FFMA R3, -R34, R34, R24 ;  /* 0x0000002222037223 */ /* 0x000fc80000000118 */
[----:B------:R-:W-:-:S07]  /*6620*/  FFMA R34, R3, R2, R34 ;  /* 0x0000000203227223 */ /* 0x000fce0000000022 */
.L_x_1165:
[----:B------:R-:W-:Y:S05]  /*6630*/  BSYNC.RECONVERGENT B1 ;  /* 0x0000000000017941 */ /* 0x000fea0003800200 */
.L_x_1163:
[----:B------:R-:W-:-:S13]  /*6640*/  FSETP.GTU.AND P0, PT, R34, 1, PT ;  /* 0x3f8000002200780b */ /* 0x000fda0003f0c000 */
[----:B------:R-:W-:-:S07]  /*6650*/  @!P0 FADD R14, R14, 1 ;  /* 0x3f8000000e0e8421 */ /* 0x000fce0000000000 */
.L_x_1156:
        /* <DEDUP_REMOVED lines=19> */
.L_x_1180:
        /* <DEDUP_REMOVED lines=31> */
.L_x_1168:
[----:B------:R-:W-:Y:S01]  /*6980*/  FMUL.FTZ R34, R24, R7 ;  /* 0x0000000718227220 */ /* 0x000fe20000410000 */
[----:B------:R-:W-:-:S03]  /*6990*/  FMUL.FTZ R2, R7, 0.5 ;  /* 0x3f00000007027820 */ /* 0x000fc60000410000 */
[----:B------:R-:W-:-:S04]  /*69a0*/  FFMA R7, -R34, R34, R24 ;  /* 0x0000002222077223 */ /* 0x000fc80000000118 */
[----:B------:R-:W-:-:S07]  /*69b0*/  FFMA R34, R7, R2, R34 ;  /* 0x0000000207227223 */ /* 0x000fce0000000022 */
.L_x_1169:
[----:B------:R-:W-:Y:S05]  /*69c0*/  BSYNC.RECONVERGENT B1 ;  /* 0x0000000000017941 */ /* 0x000fea0003800200 */
.L_x_1167:
        /* <DEDUP_REMOVED lines=31> */
.L_x_1171:
[----:B------:R-:W-:Y:S01]  /*6bc0*/  FMUL.FTZ R34, R24, R7 ;  /* 0x0000000718227220 */ /* 0x000fe20000410000 */
[----:B------:R-:W-:-:S03]  /*6bd0*/  FMUL.FTZ R2, R7, 0.5 ;  /* 0x3f00000007027820 */ /* 0x000fc60000410000 */
[----:B------:R-:W-:-:S04]  /*6be0*/  FFMA R7, -R34, R34, R24 ;  /* 0x0000002222077223 */ /* 0x000fc80000000118 */
[----:B------:R-:W-:-:S07]  /*6bf0*/  FFMA R34, R7, R2, R34 ;  /* 0x0000000207227223 */ /* 0x000fce0000000022 */
.L_x_1172:
[----:B------:R-:W-:Y:S05]  /*6c00*/  BSYNC.RECONVERGENT B1 ;  /* 0x0000000000017941 */ /* 0x000fea0003800200 */
.L_x_1170:
        /* <DEDUP_REMOVED lines=31> */
.L_x_1174:
[----:B------:R-:W-:Y:S01]  /*6e00*/  FMUL.FTZ R34, R24, R3 ;  /* 0x0000000318227220 */ /* 0x000fe20000410000 */
[----:B------:R-:W-:-:S03]  /*6e10*/  FMUL.FTZ R2, R3, 0.5 ;  /* 0x3f00000003027820 */ /* 0x000fc60000410000 */
[----:B------:R-:W-:-:S04]  /*6e20*/  FFMA R3, -R34, R34, R24 ;  /* 0x0000002222037223 */ /* 0x000fc80000000118 */
[----:B------:R-:W-:-:S07]  /*6e30*/  FFMA R34, R3, R2, R34 ;  /* 0x0000000203227223 */ /* 0x000fce0000000022 */
.L_x_1175:
[----:B------:R-:W-:Y:S05]  /*6e40*/  BSYNC.RECONVERGENT B1 ;  /* 0x0000000000017941 */ /* 0x000fea0003800200 */
.L_x_1173:
        /* <DEDUP_REMOVED lines=33> */
.L_x_1178:
[----:B------:R-:W-:Y:S05]  /*7060*/  BRA `(.L_x_1179) ;  /* 0x0000000000107947 */ /* 0x000fea0003800000 */
.L_x_1177:
[----:B------:R-:W-:Y:S01]  /*7070*/  FMUL.FTZ R34, R24, R7 ;  /* 0x0000000718227220 */ /* 0x000fe20000410000 */
[----:B------:R-:W-:-:S03]  /*7080*/  FMUL.FTZ R2, R7, 0.5 ;  /* 0x3f00000007027820 */ /* 0x000fc60000410000 */
[----:B------:R-:W-:-:S04]  /*7090*/  FFMA R7, -R34, R34, R24 ;  /* 0x0000002222077223 */ /* 0x000fc80000000118 */
[----:B------:R-:W-:-:S07]  /*70a0*/  FFMA R34, R7, R2, R34 ;  /* 0x0000000207227223 */ /* 0x000fce0000000022 */
.L_x_1179:
[----:B------:R-:W-:Y:S05]  /*70b0*/  BSYNC.RECONVERGENT B1 ;  /* 0x0000000000017941 */ /* 0x000fea0003800200 */
.L_x_1176:
[----:B------:R-:W-:-:S13]  /*70c0*/  FSETP.GTU.AND P0, PT, R34, 1, PT ;  /* 0x3f8000002200780b */ /* 0x000fda0003f0c000 */
[----:B------:R-:W-:Y:S01]  /*70d0*/  @!P0 FADD R13, R13, 1 ;  /* 0x3f8000000d0d8421 */ /* 0x000fe20000000000 */
[----:B------:R-:W-:Y:S06]  /*70e0*/  BRA.U UP0, `(.L_x_1180) ;  /* 0xfffffff500a87547 */ /* 0x000fec000b83ffff */
.L_x_1166:
        /* <DEDUP_REMOVED lines=31> */
.L_x_1183:
[----:B------:R-:W-:Y:S01]  /*72e0*/  FMUL.FTZ R34, R24, R7 ;  /* 0x0000000718227220 */ /* 0x000fe20000410000 */
[----:B------:R-:W-:-:S03]  /*72f0*/  FMUL.FTZ R2, R7, 0.5 ;  /* 0x3f00000007027820 */ /* 0x000fc60000410000 */
[----:B------:R-:W-:-:S04]  /*7300*/  FFMA R7, -R34, R34, R24 ;  /* 0x0000002222077223 */ /* 0x000fc80000000118 */
[----:B------:R-:W-:-:S07]  /*7310*/  FFMA R34, R7, R2, R34 ;  /* 0x0000000207227223 */ /* 0x000fce0000000022 */
.L_x_1184:
[----:B------:R-:W-:Y:S05]  /*7320*/  BSYNC.RECONVERGENT B1 ;  /* 0x0000000000017941 */ /* 0x000fea0003800200 */
.L_x_1182:
        /* <DEDUP_REMOVED lines=33> */
.L_x_1186:
[----:B------:R-:W-:Y:S01]  /*7540*/  FMUL.FTZ R34, R24, R7 ;  /* 0x0000000718227220 */ /* 0x000fe20000410000 */
[----:B------:R-:W-:-:S03]  /*7550*/  FMUL.FTZ R2, R7, 0.5 ;  /* 0x3f00000007027820 */ /* 0x000fc60000410000 */
[----:B------:R-:W-:-:S04]  /*7560*/  FFMA R7, -R34, R34, R24 ;  /* 0x0000002222077223 */ /* 0x000fc80000000118 */
[----:B------:R-:W-:-:S07]  /*7570*/  FFMA R34, R7, R2, R34 ;  /* 0x0000000207227223 */ /* 0x000fce0000000022 */
.L_x_1187:
[----:B------:R-:W-:Y:S05]  /*7580*/  BSYNC.RECONVERGENT B1 ;  /* 0x0000000000017941 */ /* 0x000fea0003800200 */
.L_x_1185:
        /* <DEDUP_REMOVED lines=33> */
.L_x_1189:
[----:B------:R-:W-:Y:S01]  /*77a0*/  FMUL.FTZ R34, R24, R3 ;  /* 0x0000000318227220 */ /* 0x000fe20000410000 */
[----:B------:R-:W-:-:S03]  /*77b0*/  FMUL.FTZ R2, R3, 0.5 ;  /* 0x3f00000003027820 */ /* 0x000fc60000410000 */
[----:B------:R-:W-:-:S04]  /*77c0*/  FFMA R3, -R34, R34, R24 ;  /* 0x0000002222037223 */ /* 0x000fc80000000118 */
[----:B------:R-:W-:-:S07]  /*77d0*/  FFMA R34, R3, R2, R34 ;  /* 0x0000000203227223 */ /* 0x000fce0000000022 */
.L_x_1190:
[----:B------:R-:W-:Y:S05]  /*77e0*/  BSYNC.RECONVERGENT B1 ;  /* 0x0000000000017941 */ /* 0x000fea0003800200 */
.L_x_1188:
[----:B------:R-:W-:-:S13]  /*77f0*/  FSETP.GTU.AND P0, PT, R34, 1, PT ;  /* 0x3f8000002200780b */ /* 0x000fda0003f0c000 */
[----:B------:R-:W-:-:S07]  /*7800*/  @!P0 FADD R13, R13, 1 ;  /* 0x3f8000000d0d8421 */ /* 0x000fce0000000000 */
.L_x_1181:
        /* <DEDUP_REMOVED lines=19> */
.L_x_1205:
        /* <DEDUP_REMOVED lines=31> */
.L_x_1193:
[----:B------:R-:W-:Y:S01]  /*7b30*/  FMUL.FTZ R34, R24, R7 ;  /* 0x0000000718227220 */ /* 0x000fe20000410000 */
[----:B------:R-:W-:-:S03]  /*7b40*/  FMUL.FTZ R2, R7, 0.5 ;  /* 0x3f00000007027820 */ /* 0x000fc60000410000 */
[----:B------:R-:W-:-:S04]  /*7b50*/  FFMA R7, -R34, R34, R24 ;  /* 0x0000002222077223 */ /* 0x000fc80000000118 */
[----:B------:R-:W-:-:S07]  /*7b60*/  FFMA R34, R7, R2, R34 ;  /* 0x0000000207227223 */ /* 0x000fce0000000022 */
.L_x_1194:
[----:B------:R-:W-:Y:S05]  /*7b70*/  BSYNC.RECONVERGENT B1 ;  /* 0x0000000000017941 */ /* 0x000fea0003800200 */
.L_x_1192:
        /* <DEDUP_REMOVED lines=31> */
.L_x_1196:
[----:B------:R-:W-:Y:S01]  /*7d70*/  FMUL.FTZ R34, R24, R7 ;  /* 0x0000000718227220 */ /* 0x000fe20000410000 */
[----:B------:R-:W-:-:S03]  /*7d80*/  FMUL.FTZ R2, R7, 0.5 ;  /* 0x3f00000007027820 */ /* 0x000fc60000410000 */
[----:B------:R-:W-:-:S04]  /*7d90*/  FFMA R7, -R34, R34, R24 ;  /* 0x0000002222077223 */ /* 0x000fc80000000118 */
[----:B------:R-:W-:-:S07]  /*7da0*/  FFMA R34, R7, R2, R34 ;  /* 0x0000000207227223 */ /* 0x000fce0000000022 */
.L_x_1197:
[----:B------:R-:W-:Y:S05]  /*7db0*/  BSYNC.RECONVERGENT B1 ;  /* 0x0000000000017941 */ /* 0x000fea0003800200 */
.L_x_1195:
        /* <DEDUP_REMOVED lines=31> */
.L_x_1199:
[----:B------:R-:W-:Y:S01]  /*7fb0*/  FMUL.FTZ R34, R24, R3 ;  /* 0x0000000318227220 */ /* 0x000fe20000410000 */
[----:B------:R-:W-:-:S03]  /*7fc0*/  FMUL.FTZ R2, R3, 0.5 ;  /* 0x3f00000003027820 */ /* 0x000fc60000410000 */
[----:B------:R-:W-:-:S04]  /*7fd0*/  FFMA R3, -R34, R34, R24 ;  /* 0x0000002222037223 */ /* 0x000fc80000000118 */
[----:B------:R-:W-:-:S07]  /*7fe0*/  FFMA R34, R3, R2, R34 ;  /* 0x0000000203227223 */ /* 0x000fce0000000022 */
.L_x_1200:
[----:B------:R-:W-:Y:S05]  /*7ff0*/  BSYNC.RECONVERGENT B1 ;  /* 0x0000000000017941 */ /* 0x000fea0003800200 */
.L_x_1198:
        /* <DEDUP_REMOVED lines=33> */
.L_x_1203:
[----:B------:R-:W-:Y:S05]  /*8210*/  BRA `(.L_x_1204) ;  /* 0x0000000000107947 */ /* 0x000fea0003800000 */
.L_x_1202:
[----:B------:R-:W-:Y:S01]  /*8220*/  FMUL.FTZ R34, R24, R7 ;  /* 0x0000000718227220 */ /* 0x000fe20000410000 */
[----:B------:R-:W-:-:S03]  /*8230*/  FMUL.FTZ R2, R7, 0.5 ;  /* 0x3f00000007027820 */ /* 0x000fc60000410000 */
[----:B------:R-:W-:-:S04]  /*8240*/  FFMA R7, -R34, R34, R24 ;  /* 0x0000002222077223 */ /* 0x000fc80000000118 */
[----:B------:R-:W-:-:S07]  /*8250*/  FFMA R34, R7, R2, R34 ;  /* 0x0000000207227223 */ /* 0x000fce0000000022 */
.L_x_1204:
[----:B------:R-:W-:Y:S05]  /*8260*/  BSYNC.RECONVERGENT B1 ;  /* 0x0000000000017941 */ /* 0x000fea0003800200 */
.L_x_1201:
[----:B------:R-:W-:-:S13]  /*8270*/  FSETP.GTU.AND P0, PT, R34, 1, PT ;  /* 0x3f8000002200780b */ /* 0x000fda0003f0c000 */
[----:B------:R-:W-:Y:S01]  /*8280*/  @!P0 FADD R12, R12, 1 ;  /* 0x3f8000000c0c8421 */ /* 0x000fe20000000000 */
[----:B------:R-:W-:Y:S06]  /*8290*/  BRA.U UP0, `(.L_x_1205) ;  /* 0xfffffff500a87547 */ /* 0x000fec000b83ffff */
.L_x_1191:
        /* <DEDUP_REMOVED lines=31> */
.L_x_1208:
[----:B------:R-:W-:Y:S01]  /*8490*/  FMUL.FTZ R34, R24, R7 ;  /* 0x0000000718227220 */ /* 0x000fe20000410000 */
[----:B------:R-:W-:-:S03]  /*84a0*/  FMUL.FTZ R2, R7, 0.5 ;  /* 0x3f00000007027820 */ /* 0x000fc60000410000 */
[----:B------:R-:W-:-:S04]  /*84b0*/  FFMA R7, -R34, R34, R24 ;  /* 0x0000002222077223 */ /* 0x000fc80000000118 */
[----:B------:R-:W-:-:S07]  /*84c0*/  FFMA R34, R7, R2, R34 ;  /* 0x0000000207227223 */ /* 0x000fce0000000022 */
.L_x_1209:
[----:B------:R-:W-:Y:S05]  /*84d0*/  BSYNC.RECONVERGENT B1 ;  /* 0x0000000000017941 */ /* 0x000fea0003800200 */
.L_x_1207:
        /* <DEDUP_REMOVED lines=33> */
.L_x_1211:
[----:B------:R-:W-:Y:S01]  /*86f0*/  FMUL.FTZ R34, R24, R7 ;  /* 0x0000000718227220 */ /* 0x000fe20000410000 */
[----:B------:R-:W-:-:S03]  /*8700*/  FMUL.FTZ R2, R7, 0.5 ;  /* 0x3f00000007027820 */ /* 0x000fc60000410000 */
[----:B------:R-:W-:-:S04]  /*8710*/  FFMA R7, -R34, R34, R24 ;  /* 0x0000002222077223 */ /* 0x000fc80000000118 */
[----:B------:R-:W-:-:S07]  /*8720*/  FFMA R34, R7, R2, R34 ;  /* 0x0000000207227223 */ /* 0x000fce0000000022 */
.L_x_1212:
[----:B------:R-:W-:Y:S05]  /*8730*/  BSYNC.RECONVERGENT B1 ;  /* 0x0000000000017941 */ /* 0x000fea0003800200 */
.L_x_1210:
        /* <DEDUP_REMOVED lines=33> */
.L_x_1214:
[----:B------:R-:W-:Y:S01]  /*8950*/  FMUL.FTZ R34, R24, R3 ;  /* 0x0000000318227220 */ /* 0x000fe20000410000 */
[----:B------:R-:W-:-:S03]  /*8960*/  FMUL.FTZ R2, R3, 0.5 ;  /* 0x3f00000003027820 */ /* 0x000fc60000410000 */
[----:B------:R-:W-:-:S04]  /*8970*/  FFMA R3, -R34, R34, R24 ;  /* 0x0000002222037223 */ /* 0x000fc80000000118 */
[----:B------:R-:W-:-:S07]  /*8980*/  FFMA R34, R3, R2, R34 ;  /* 0x0000000203227223 */ /* 0x000fce0000000022 */
.L_x_1215:
[----:B------:R-:W-:Y:S05]  /*8990*/  BSYNC.RECONVERGENT B1 ;  /* 0x0000000000017941 */ /* 0x000fea0003800200 */
.L_x_1213:
[----:B------:R-:W-:-:S13]  /*89a0*/  FSETP.GTU.AND P0, PT, R34, 1, PT ;  /* 0x3f8000002200780b */ /* 0x000fda0003f0c000 */
[----:B------:R-:W-:-:S07]  /*89b0*/  @!P0 FADD R12, R12, 1 ;  /* 0x3f8000000c0c8421 */ /* 0x000fce0000000000 */
.L_x_1206:
        /* <DEDUP_REMOVED lines=19> */
.L_x_1230:
        /* <DEDUP_REMOVED lines=31> */
.L_x_1218:
[----:B------:R-:W-:Y:S01]  /*8ce0*/  FMUL.FTZ R34, R24, R7 ;  /* 0x0000000718227220 */ /* 0x000fe20000410000 */
[----:B------:R-:W-:-:S03]  /*8cf0*/  FMUL.FTZ R2, R7, 0.5 ;  /* 0x3f00000007027820 */ /* 0x000fc60000410000 */
[----:B------:R-:W-:-:S04]  /*8d00*/  FFMA R7, -R34, R34, R24 ;  /* 0x0000002222077223 */ /* 0x000fc80000000118 */
[----:B------:R-:W-:-:S07]  /*8d10*/  FFMA R34, R7, R2, R34 ;  /* 0x0000000207227223 */ /* 0x000fce0000000022 */
.L_x_1219:
[----:B------:R-:W-:Y:S05]  /*8d20*/  BSYNC.RECONVERGENT B1 ;  /* 0x0000000000017941 */ /* 0x000fea0003800200 */
.L_x_1217:
        /* <DEDUP_REMOVED lines=31> */
.L_x_1221:
[----:B------:R-:W-:Y:S01]  /*8f20*/  FMUL.FTZ R34, R24, R7 ;  /* 0x0000000718227220 */ /* 0x000fe20000410000 */
[----:B------:R-:W-:-:S03]  /*8f30*/  FMUL.FTZ R2, R7, 0.5 ;  /* 0x3f00000007027820 */ /* 0x000fc60000410000 */
[----:B------:R-:W-:-:S04]  /*8f40*/  FFMA R7, -R34, R34, R24 ;  /* 0x0000002222077223 */ /* 0x000fc80000000118 */
[----:B------:R-:W-:-:S07]  /*8f50*/  FFMA R34, R7, R2, R34 ;  /* 0x0000000207227223 */ /* 0x000fce0000000022 */
.L_x_1222:
[----:B------:R-:W-:Y:S05]  /*8f60*/  BSYNC.RECONVERGENT B1 ;  /* 0x0000000000017941 */ /* 0x000fea0003800200 */
.L_x_1220:
        /* <DEDUP_REMOVED lines=31> */
.L_x_1224:
[----:B------:R-:W-:Y:S01]  /*9160*/  FMUL.FTZ R34, R24, R3 ;  /* 0x0000000318227220 */ /* 0x000fe20000410000 */
[----:B------:R-:W-:-:S03]  /*9170*/  FMUL.FTZ R2, R3, 0.5 ;  /* 0x3f00000003027820 */ /* 0x000fc60000410000 */
[----:B------:R-:W-:-:S04]  /*9180*/  FFMA R3, -R34, R34, R24 ;  /* 0x0000002222037223 */ /* 0x000fc80000000118 */
[----:B------:R-:W-:-:S07]  /*9190*/  FFMA R34, R3, R2, R34 ;  /* 0x0000000203227223 */ /* 0x000fce0000000022 */
.L_x_1225:
[----:B------:R-:W-:Y:S05]  /*91a0*/  BSYNC.RECONVERGENT B1 ;  /* 0x0000000000017941 */ /* 0x000fea0003800200 */
.L_x_1223:
        /* <DEDUP_REMOVED lines=33> */
.L_x_1228:
[----:B------:R-:W-:Y:S05]  /*93c0*/  BRA `(.L_x_1229) ;  /* 0x0000000000107947 */ /* 0x000fea0003800000 */
.L_x_1227:
[----:B------:R-:W-:Y:S01]  /*93d0*/  FMUL.FTZ R34, R24, R7 ;  /* 0x0000000718227220 */ /* 0x000fe20000410000 */
[----:B------:R-:W-:-:S03]  /*93e0*/  FMUL.FTZ R2, R7, 0.5 ;  /* 0x3f00000007027820 */ /* 0x000fc60000410000 */
[----:B------:R-:W-:-:S04]  /*93f0*/  FFMA R7, -R34, R34, R24 ;  /* 0x0000002222077223 */ /* 0x000fc80000000118 */
[----:B------:R-:W-:-:S07]  /*9400*/  FFMA R34, R7, R2, R34 ;  /* 0x0000000207227223 */ /* 0x000fce0000000022 */
.L_x_1229:
[----:B------:R-:W-:Y:S05]  /*9410*/  BSYNC.RECONVERGENT B1 ;  /* 0x0000000000017941 */ /* 0x000fea0003800200 */
.L_x_1226:
[----:B------:R-:W-:-:S13]  /*9420*/  FSETP.GTU.AND P0, PT, R34, 1, PT ;  /* 0x3f8000002200780b */ /* 0x000fda0003f0c000 */
[----:B------:R-:W-:Y:S01]  /*9430*/  @!P0 FADD R11, R11, 1 ;  /* 0x3f8000000b0b8421 */ /* 0x000fe20000000000 */
[----:B------:R-:W-:Y:S06]  /*9440*/  BRA.U UP0, `(.L_x_1230) ;  /* 0xfffffff500a87547 */ /* 0x000fec000b83ffff */
.L_x_1216:
        /* <DEDUP_REMOVED lines=31> */
.L_x_1233:
[----:B------:R-:W-:Y:S01]  /*9640*/  FMUL.FTZ R34, R24, R7 ;  /* 0x0000000718227220 */ /* 0x000fe20000410000 */
[----:B------:R-:W-:-:S03]  /*9650*/  FMUL.FTZ R2, R7, 0.5 ;  /* 0x3f00000007027820 */ /* 0x000fc60000410000 */
[----:B------:R-:W-:-:S04]  /*9660*/  FFMA R7, -R34, R34, R24 ;  /* 0x0000002222077223 */ /* 0x000fc80000000118 */
[----:B------:R-:W-:-:S07]  /*9670*/  FFMA R34, R7, R2, R34 ;  /* 0x0000000207227223 */ /* 0x000fce0000000022 */
.L_x_1234:
[----:B------:R-:W-:Y:S05]  /*9680*/  BSYNC.RECONVERGENT B1 ;  /* 0x0000000000017941 */ /* 0x000fea0003800200 */
.L_x_1232:
        /* <DEDUP_REMOVED lines=33> */
.L_x_1236:
[----:B------:R-:W-:Y:S01]  /*98a0*/  FMUL.FTZ R34, R24, R7 ;  /* 0x0000000718227220 */ /* 0x000fe20000410000 */
[----:B------:R-:W-:-:S03]  /*98b0*/  FMUL.FTZ R2, R7, 0.5 ;  /* 0x3f00000007027820 */ /* 0x000fc60000410000 */
[----:B------:R-:W-:-:S04]  /*98c0*/  FFMA R7, -R34, R34, R24 ;  /* 0x0000002222077223 */ /* 0x000fc80000000118 */
[----:B------:R-:W-:-:S07]  /*98d0*/  FFMA R34, R7, R2, R34 ;  /* 0x0000000207227223 */ /* 0x000fce0000000022 */
.L_x_1237:
[----:B------:R-:W-:Y:S05]  /*98e0*/  BSYNC.RECONVERGENT B1 ;  /* 0x0000000000017941 */ /* 0x000fea0003800200 */
.L_x_1235:
        /* <DEDUP_REMOVED lines=33> */
.L_x_1239:
[----:B------:R-:W-:Y:S01]  /*9b00*/  FMUL.FTZ R34, R24, R3 ;  /* 0x0000000318227220 */ /* 0x000fe20000410000 */
[----:B------:R-:W-:-:S03]  /*9b10*/  FMUL.FTZ R2, R3, 0.5 ;  /* 0x3f00000003027820 */ /* 0x000fc60000410000 */
[----:B------:R-:W-:-:S04]  /*9b20*/  FFMA R3, -R34, R34, R24 ;  /* 0x0000002222037223 */ /* 0x000fc80000000118 */
[----:B------:R-:W-:-:S07]  /*9b30*/  FFMA R34, R3, R2, R34 ;  /* 0x0000000203227223 */ /* 0x000fce0000000022 */
.L_x_1240:
[----:B------:R-:W-:Y:S05]  /*9b40*/  BSYNC.RECONVERGENT B1 ;  /* 0x0000000000017941 */ /* 0x000fea0003800200 */
.L_x_1238:
[----:B------:R-:W-:-:S13]  /*9b50*/  FSETP.GTU.AND P0, PT, R34, 1, PT ;  /* 0x3f8000002200780b */ /* 0x000fda0003f0c000 */
[----:B------:R-:W-:-:S07]  /*9b60*/  @!P0 FADD R11, R11, 1 ;  /* 0x3f8000000b0b8421 */ /* 0x000fce0000000000 */
.L_x_1231:
        /* <DEDUP_REMOVED lines=14> */
[----:B------:R-:W-:Y:S01]  /*9c50*/  IMAD.MOV.U32 R17, RZ, RZ, RZ ;  /* 0x000000ffff117224 */ /* 0x000fe200078e00ff */
[----:B------:R-:W-:Y:S01]  /*9c60*/  MOV R4, 0xf8a42704 ;  /* 0xf8a4270400047802 */ /* 0x000fe20000000f00 */
[----:B------:R-:W-:Y:S02]  /*9c70*/  IMAD.MOV.U32 R6, RZ, RZ, -0x23270784 ;  /* 0xdcd8f87cff067424 */ /* 0x000fe400078e00ff */
[----:B------:R-:W-:Y:S01]  /*9c80*/  IMAD.MOV.U32 R10, RZ, RZ, RZ ;  /* 0x000000ffff0a7224 */ /* 0x000fe200078e00ff */
[----:B0-----:R-:W-:-:S12]  /*9c90*/  ULOP3.LUT UR4, UR4, 0x7ffffffc, URZ, 0xc0, !UPT ;  /* 0x7ffffffc04047892 */ /* 0x001fd8000f8ec0ff */
.L_x_1254:
[----:B------:R-:W-:Y:S01]  /*9ca0*/  SHF.R.U32.HI R7, RZ, 0x2, R20 ;  /* 0x00000002ff077819 */ /* 0x000fe20000011614 */
[----:B------:R-:W-:Y:S01]  /*9cb0*/  IMAD.SHL.U32 R2, R3, 0x10, RZ ;  /* 0x0000001003027824 */ /* 0x000fe200078e00ff */
[----:B------:R-:W-:Y:S01]  /*9cc0*/  SHF.R.U32.HI R19, RZ, 0x2, R8 ;  /* 0x00000002ff137819 */ /* 0x000fe20000011608 */
[----:B------:R-:W-:Y:S01]  /*9cd0*/  VIADD R17, R17, 0x4 ;  /* 0x0000000411117836 */ /* 0x000fe20000000000 */
[----:B------:R-:W-:Y:S01]  /*9ce0*/  LOP3.LUT R7, R7, R20, RZ, 0x3c, !PT ;  /* 0x0000001407077212 */ /* 0x000fe200078e3cff */
[----:B------:R-:W-:Y:S01]  /*9cf0*/  BSSY.RECONVERGENT B1, `(.L_x_1242) ;  /* 0x000001e000017945 */ /* 0x000fe20003800200 */
[----:B------:R-:W-:Y:S02]  /*9d00*/  LOP3.LUT R19, R19, R8, RZ, 0x3c, !PT ;  /* 0x0000000813137212 */ /* 0x000fe400078e3cff */
[----:B------:R-:W-:Y:S01]  /*9d10*/  ISETP.NE.AND P1, PT, R17, UR4, PT ;  /* 0x0000000411007c0c */ /* 0x000fe2000bf25270 */
[----:B------:R-:W-:-:S05]  /*9d20*/  IMAD.SHL.U32 R9, R7, 0x2, RZ ;  /* 0x0000000207097824 */ /* 0x000fca00078e00ff */
[----:B------:R-:W-:Y:S02]  /*9d30*/  LOP3.LUT R2, R3, R2, R9, 0x96, !PT ;  /* 0x0000000203027212 */ /* 0x000fe400078e9609 */
[----:B------:R-:W-:Y:S02]  /*9d40*/  MOV R9, 0x2f800000 ;  /* 0x2f80000000097802 */ /* 0x000fe40000000f00 */
        /* <DEDUP_REMOVED lines=20> */
.L_x_1243:
[----:B------:R-:W-:Y:S01]  /*9e90*/  FMUL.FTZ R34, R24, R7 ;  /* 0x0000000718227220 */ /* 0x000fe20000410000 */
[----:B------:R-:W-:-:S03]  /*9ea0*/  FMUL.FTZ R2, R7, 0.5 ;  /* 0x3f00000007027820 */ /* 0x000fc60000410000 */
[----:B------:R-:W-:-:S04]  /*9eb0*/  FFMA R7, -R34, R34, R24 ;  /* 0x0000002222077223 */ /* 0x000fc80000000118 */
[----:B------:R-:W-:-:S07]  /*9ec0*/  FFMA R34, R7, R2, R34 ;  /* 0x0000000207227223 */ /* 0x000fce0000000022 */
.L_x_1244:
[----:B------:R-:W-:Y:S05]  /*9ed0*/  BSYNC.RECONVERGENT B1 ;  /* 0x0000000000017941 */ /* 0x000fea0003800200 */
.L_x_1242:
        /* <DEDUP_REMOVED lines=31> */
.L_x_1246:
[----:B------:R-:W-:Y:S01]  /*a0d0*/  FMUL.FTZ R34, R24, R7 ;  /* 0x0000000718227220 */ /* 0x000fe20000410000 */
[----:B------:R-:W-:-:S03]  /*a0e0*/  FMUL.FTZ R2, R7, 0.5 ;  /* 0x3f00000007027820 */ /* 0x000fc60000410000 */
[----:B------:R-:W-:-:S04]  /*a0f0*/  FFMA R7, -R34, R34, R24 ;  /* 0x0000002222077223 */ /* 0x000fc80000000118 */
[----:B------:R-:W-:-:S07]  /*a100*/  FFMA R34, R7, R2, R34 ;  /* 0x0000000207227223 */ /* 0x000fce0000000022 */
.L_x_1247:
[----:B------:R-:W-:Y:S05]  /*a110*/  BSYNC.RECONVERGENT B1 ;  /* 0x0000000000017941 */ /* 0x000fea0003800200 */
.L_x_1245:
        /* <DEDUP_REMOVED lines=31> */
.L_x_1249:
[----:B------:R-:W-:Y:S01]  /*a310*/  FMUL.FTZ R34, R24, R3 ;  /* 0x0000000318227220 */ /* 0x000fe20000410000 */
[----:B------:R-:W-:-:S03]  /*a320*/  FMUL.FTZ R2, R3, 0.5 ;  /* 0x3f00000003027820 */ /* 0x000fc60000410000 */
[----:B------:R-:W-:-:S04]  /*a330*/  FFMA R3, -R34, R34, R24 ;  /* 0x0000002222037223 */ /* 0x000fc80000000118 */
[----:B------:R-:W-:-:S07]  /*a340*/  FFMA R34, R3, R2, R34 ;  /* 0x0000000203227223 */ /* 0x000fce0000000022 */
.L_x_1250:
[----:B------:R-:W-:Y:S05]  /*a350*/  BSYNC.RECONVERGENT B1 ;  /* 0x0000000000017941 */ /* 0x000fea0003800200 */
.L_x_1248:
        /* <DEDUP_REMOVED lines=32> */
.L_x_1252:
[----:B------:R-:W-:Y:S01]  /*a560*/  FMUL.FTZ R34, R24, R7 ;  /* 0x0000000718227220 */ /* 0x000fe20000410000 */
[----:B------:R-:W-:-:S03]  /*a570*/  FMUL.FTZ R2, R7, 0.5 ;  /* 0x3f00000007027820 */ /* 0x000fc60000410000 */
[----:B------:R-:W-:-:S04]  /*a580*/  FFMA R7, -R34, R34, R24 ;  /* 0x0000002222077223 */ /* 0x000fc80000000118 */
[----:B------:R-:W-:-:S07]  /*a590*/  FFMA R34, R7, R2, R34 ;  /* 0x0000000207227223 */ /* 0x000fce0000000022 */
.L_x_1253:
[----:B------:R-:W-:Y:S05]  /*a5a0*/  BSYNC.RECONVERGENT B1 ;  /* 0x0000000000017941 */ /* 0x000fea0003800200 */
.L_x_1251:
[----:B------:R-:W-:-:S13]  /*a5b0*/  FSETP.GTU.AND P0, PT, R34, 1, PT ;  /* 0x3f8000002200780b */ /* 0x000fda0003f0c000 */
[----:B------:R-:W-:Y:S01]  /*a5c0*/  @!P0 FADD R10, R10, 1 ;  /* 0x3f8000000a0a8421 */ /* 0x000fe20000000000 */
[----:B------:R-:W-:Y:S06]  /*a5d0*/  @P1 BRA `(.L_x_1254) ;  /* 0xfffffff400b01947 */ /* 0x000fec000383ffff */
.L_x_1241:
[----:B------:R-:W-:-:S13]  /*a5e0*/  ISETP.NE.AND P0, PT, RZ, UR9, PT ;  /* 0x00000009ff007c0c */ /* 0x000fda000bf05270 */
[----:B------:R-:W-:Y:S05]  /*a5f0*/  @!P0 BRA `(.L_x_1255) ;  /* 0x0000000400c08947 */ /* 0x000fea0003800000 */
        /* <DEDUP_REMOVED lines=29> */
.L_x_1257:
[----:B------:R-:W-:Y:S01]  /*a7d0*/  FMUL.FTZ R34, R24, R7 ;  /* 0x0000000718227220 */ /* 0x000fe20000410000 */
[----:B------:R-:W-:-:S03]  /*a7e0*/  FMUL.FTZ R2, R7, 0.5 ;  /* 0x3f00000007027820 */ /* 0x000fc60000410000 */
[----:B------:R-:W-:-:S04]  /*a7f0*/  FFMA R7, -R34, R34, R24 ;  /* 0x0000002222077223 */ /* 0x000fc80000000118 */
[----:B------:R-:W-:-:S07]  /*a800*/  FFMA R34, R7, R2, R34 ;  /* 0x0000000207227223 */ /* 0x000fce0000000022 */
.L_x_1258:
[----:B------:R-:W-:Y:S05]  /*a810*/  BSYNC.RECONVERGENT B1 ;  /* 0x0000000000017941 */ /* 0x000fea0003800200 */
.L_x_1256:
        /* <DEDUP_REMOVED lines=10> */
[----:B------:R-:W-:-:S03]  /*a8c0*/  SHF.L.U32 R2, R7, 0x1, RZ ;  /* 0x0000000107027819 */ /* 0x000fc600000006ff */
[----:B------:R-:W-:Y:S01]  /*a8d0*/  IMAD.SHL.U32 R6, R17, 0x2, RZ ;  /* 0x0000000211067824 */ /* 0x000fe200078e00ff */
[----:B------:R-:W-:-:S04]  /*a8e0*/  LOP3.LUT R2, R18, R9, R2, 0x96, !PT ;  /* 0x0000000912027212 */ /* 0x000fc800078e9602 */
        /* <DEDUP_REMOVED lines=20> */
.L_x_1260:
[----:B------:R-:W-:Y:S01]  /*aa30*/  FMUL.FTZ R34, R24, R7 ;  /* 0x0000000718227220 */ /* 0x000fe20000410000 */
[----:B------:R-:W-:-:S03]  /*aa40*/  FMUL.FTZ R2, R7, 0.5 ;  /* 0x3f00000007027820 */ /* 0x000fc60000410000 */
[----:B------:R-:W-:-:S04]  /*aa50*/  FFMA R7, -R34, R34, R24 ;  /* 0x0000002222077223 */ /* 0x000fc80000000118 */
[----:B------:R-:W-:-:S07]  /*aa60*/  FFMA R34, R7, R2, R34 ;  /* 0x0000000207227223 */ /* 0x000fce0000000022 */
.L_x_1261:
[----:B------:R-:W-:Y:S05]  /*aa70*/  BSYNC.RECONVERGENT B1 ;  /* 0x0000000000017941 */ /* 0x000fea0003800200 */
.L_x_1259:
        /* <DEDUP_REMOVED lines=33> */
.L_x_1263:
[----:B------:R-:W-:Y:S01]  /*ac90*/  FMUL.FTZ R34, R24, R3 ;  /* 0x0000000318227220 */ /* 0x000fe20000410000 */
[----:B------:R-:W-:-:S03]  /*aca0*/  FMUL.FTZ R2, R3, 0.5 ;  /* 0x3f00000003027820 */ /* 0x000fc60000410000 */
[----:B------:R-:W-:-:S04]  /*acb0*/  FFMA R3, -R34, R34, R24 ;  /* 0x0000002222037223 */ /* 0x000fc80000000118 */
[----:B------:R-:W-:-:S07]  /*acc0*/  FFMA R34, R3, R2, R34 ;  /* 0x0000000203227223 */ /* 0x000fce0000000022 */
.L_x_1264:
[----:B------:R-:W-:Y:S05]  /*acd0*/  BSYNC.RECONVERGENT B1 ;  /* 0x0000000000017941 */ /* 0x000fea0003800200 */
.L_x_1262:
[----:B------:R-:W-:-:S13]  /*ace0*/  FSETP.GTU.AND P0, PT, R34, 1, PT ;  /* 0x3f8000002200780b */ /* 0x000fda0003f0c000 */
[----:B------:R-:W-:-:S07]  /*acf0*/  @!P0 FADD R10, R10, 1 ;  /* 0x3f8000000a0a8421 */ /* 0x000fce0000000000 */
.L_x_1255:
        /* <DEDUP_REMOVED lines=14> */
[----:B------:R-:W-:Y:S02]  /*ade0*/  CS2R R8, SRZ ;  /* 0x0000000000087805 */ /* 0x000fe4000001ff00 */
[----:B------:R-:W-:Y:S01]  /*adf0*/  MOV R6, 0xdcd8f87c ;  /* 0xdcd8f87c00067802 */ /* 0x000fe20000000f00 */
[----:B------:R-:W-:Y:S01]  /*ae00*/  IMAD.MOV.U32 R4, RZ, RZ, -0x75bd8fc ;  /* 0xf8a42704ff047424 */ /* 0x000fe200078e00ff */
[----:B0-----:R-:W-:-:S07]  /*ae10*/  LOP3.LUT R7, R7, 0x7ffffffc, RZ, 0xc0, !PT ;  /* 0x7ffffffc07077812 */ /* 0x001fce00078ec0ff */
.L_x_1278:
        /* <DEDUP_REMOVED lines=31> */
.L_x_1267:
[----:B------:R-:W-:Y:S01]  /*b010*/  FMUL.FTZ R34, R24, R17 ;  /* 0x0000001118227220 */ /* 0x000fe20000410000 */
[----:B------:R-:W-:-:S03]  /*b020*/  FMUL.FTZ R2, R17, 0.5 ;  /* 0x3f00000011027820 */ /* 0x000fc60000410000 */
[----:B------:R-:W-:-:S04]  /*b030*/  FFMA R17, -R34, R34, R24 ;  /* 0x0000002222117223 */ /* 0x000fc80000000118 */
[----:B------:R-:W-:-:S07]  /*b040*/  FFMA R34, R17, R2, R34 ;  /* 0x0000000211227223 */ /* 0x000fce0000000022 */
.L_x_1268:
[----:B------:R-:W-:Y:S05]  /*b050*/  BSYNC.RECONVERGENT B1 ;  /* 0x0000000000017941 */ /* 0x000fea0003800200 */
.L_x_1266:
        /* <DEDUP_REMOVED lines=31> */
.L_x_1270:
[----:B------:R-:W-:Y:S01]  /*b250*/  FMUL.FTZ R34, R24, R17 ;  /* 0x0000001118227220 */ /* 0x000fe20000410000 */
[----:B------:R-:W-:-:S03]  /*b260*/  FMUL.FTZ R2, R17, 0.5 ;  /* 0x3f00000011027820 */ /* 0x000fc60000410000 */
[----:B------:R-:W-:-:S04]  /*b270*/  FFMA R17, -R34, R34, R24 ;  /* 0x0000002222117223 */ /* 0x000fc80000000118 */
[----:B------:R-:W-:-:S07]  /*b280*/  FFMA R34, R17, R2, R34 ;  /* 0x0000000211227223 */ /* 0x000fce0000000022 */
.L_x_1271:
[----:B------:R-:W-:Y:S05]  /*b290*/  BSYNC.RECONVERGENT B1 ;  /* 0x0000000000017941 */ /* 0x000fea0003800200 */
.L_x_1269:
        /* <DEDUP_REMOVED lines=31> */
.L_x_1273:
[----:B------:R-:W-:Y:S01]  /*b490*/  FMUL.FTZ R34, R24, R3 ;  /* 0x0000000318227220 */ /* 0x000fe20000410000 */
[----:B------:R-:W-:-:S03]  /*b4a0*/  FMUL.FTZ R2, R3, 0.5 ;  /* 0x3f00000003027820 */ /* 0x000fc60000410000 */
[----:B------:R-:W-:-:S04]  /*b4b0*/  FFMA R3, -R34, R34, R24 ;  /* 0x0000002222037223 */ /* 0x000fc80000000118 */
[----:B------:R-:W-:-:S07]  /*b4c0*/  FFMA R34, R3, R2, R34 ;  /* 0x0000000203227223 */ /* 0x000fce0000000022 */
.L_x_1274:
[----:B------:R-:W-:Y:S05]  /*b4d0*/  BSYNC.RECONVERGENT B1 ;  /* 0x0000000000017941 */ /* 0x000fea0003800200 */
.L_x_1272:
        /* <DEDUP_REMOVED lines=32> */
.L_x_1276:
[----:B------:R-:W-:Y:S01]  /*b6e0*/  FMUL.FTZ R34, R24, R17 ;  /* 0x0000001118227220 */ /* 0x000fe20000410000 */
[----:B------:R-:W-:-:S03]  /*b6f0*/  FMUL.FTZ R2, R17, 0.5 ;  /* 0x3f00000011027820 */ /* 0x000fc60000410000 */
[----:B------:R-:W-:-:S04]  /*b700*/  FFMA R17, -R34, R34, R24 ;  /* 0x0000002222117223 */ /* 0x000fc80000000118 */
[----:B------:R-:W-:-:S07]  /*b710*/  FFMA R34, R17, R2, R34 ;  /* 0x0000000211227223 */ /* 0x000fce0000000022 */
.L_x_1277:
[----:B------:R-:W-:Y:S05]  /*b720*/  BSYNC.RECONVERGENT B1 ;  /* 0x0000000000017941 */ /* 0x000fea0003800200 */
.L_x_1275:
[----:B------:R-:W-:-:S13]  /*b730*/  FSETP.GTU.AND P0, PT, R34, 1, PT ;  /* 0x3f8000002200780b */ /* 0x000fda0003f0c000 */
[----:B------:R-:W-:Y:S01]  /*b740*/  @!P0 FADD R9, R9, 1 ;  /* 0x3f80000009098421 */ /* 0x000fe20000000000 */
[----:B------:R-:W-:Y:S06]  /*b750*/  @P1 BRA `(.L_x_1278) ;  /* 0xfffffff400b01947 */ /* 0x000fec000383ffff */
.L_x_1265:
        /* <DEDUP_REMOVED lines=31> */
.L_x_1281:
[----:B------:R-:W-:Y:S01]  /*b950*/  FMUL.FTZ R34, R24, R7 ;  /* 0x0000000718227220 */ /* 0x000fe20000410000 */
[----:B------:R-:W-:-:S03]  /*b960*/  FMUL.FTZ R2, R7, 0.5 ;  /* 0x3f00000007027820 */ /* 0x000fc60000410000 */
[----:B------:R-:W-:-:S04]  /*b970*/  FFMA R7, -R34, R34, R24 ;  /* 0x0000002222077223 */ /* 0x000fc80000000118 */
[----:B------:R-:W-:-:S07]  /*b980*/  FFMA R34, R7, R2, R34 ;  /* 0x0000000207227223 */ /* 0x000fce0000000022 */
.L_x_1282:
[----:B------:R-:W-:Y:S05]  /*b990*/  BSYNC.RECONVERGENT B1 ;  /* 0x0000000000017941 */ /* 0x000fea0003800200 */
.L_x_1280:
        /* <DEDUP_REMOVED lines=33> */
.L_x_1284:
[----:B------:R-:W-:Y:S01]  /*bbb0*/  FMUL.FTZ R34, R24, R7 ;  /* 0x0000000718227220 */ /* 0x000fe20000410000 */
[----:B------:R-:W-:-:S03]  /*bbc0*/  FMUL.FTZ R2, R7, 0.5 ;  /* 0x3f00000007027820 */ /* 0x000fc60000410000 */
[----:B------:R-:W-:-:S04]  /*bbd0*/  FFMA R7, -R34, R34, R24 ;  /* 0x0000002222077223 */ /* 0x000fc80000000118 */
[----:B------:R-:W-:-:S07]  /*bbe0*/  FFMA R34, R7, R2, R34 ;  /* 0x0000000207227223 */ /* 0x000fce0000000022 */
.L_x_1285:
[----:B------:R-:W-:Y:S05]  /*bbf0*/  BSYNC.RECONVERGENT B1 ;  /* 0x0000000000017941 */ /* 0x000fea0003800200 */
.L_x_1283:
        /* <DEDUP_REMOVED lines=33> */
.L_x_1287:
[----:B------:R-:W-:Y:S01]  /*be10*/  FMUL.FTZ R34, R24, R3 ;  /* 0x0000000318227220 */ /* 0x000fe20000410000 */
[----:B------:R-:W-:-:S03]  /*be20*/  FMUL.FTZ R2, R3, 0.5 ;  /* 0x3f00000003027820 */ /* 0x000fc60000410000 */
[----:B------:R-:W-:-:S04]  /*be30*/  FFMA R3, -R34, R34, R24 ;  /* 0x0000002222037223 */ /* 0x000fc80000000118 */
[----:B------:R-:W-:-:S07]  /*be40*/  FFMA R34, R3, R2, R34 ;  /* 0x0000000203227223 */ /* 0x000fce0000000022 */
.L_x_1288:
[----:B------:R-:W-:Y:S05]  /*be50*/  BSYNC.RECONVERGENT B1 ;  /* 0x0000000000017941 */ /* 0x000fea0003800200 */
.L_x_1286:
[----:B------:R-:W-:-:S13]  /*be60*/  FSETP.GTU.AND P0, PT, R34, 1, PT ;  /* 0x3f8000002200780b */ /* 0x000fda0003f0c000 */
[----:B------:R-:W-:-:S07]  /*be70*/  @!P0 FADD R9, R9, 1 ;  /* 0x3f80000009098421 */ /* 0x000fce0000000000 */
.L_x_1279:
        /* <DEDUP_REMOVED lines=19> */
.L_x_1302:
        /* <DEDUP_REMOVED lines=31> */
.L_x_1291:
[----:B------:R-:W-:Y:S01]  /*c1a0*/  FMUL.FTZ R34, R24, R17 ;  /* 0x0000001118227220 */ /* 0x000fe20000410000 */
[----:B------:R-:W-:-:S03]  /*c1b0*/  FMUL.FTZ R2, R17, 0.5 ;  /* 0x3f00000011027820 */ /* 0x000fc60000410000 */
[----:B------:R-:W-:-:S04]  /*c1c0*/  FFMA R17, -R34, R34, R24 ;  /* 0x0000002222117223 */ /* 0x000fc80000000118 */
[----:B------:R-:W-:-:S07]  /*c1d0*/  FFMA R34, R17, R2, R34 ;  /* 0x0000000211227223 */ /* 0x000fce0000000022 */
.L_x_1292:
[----:B------:R-:W-:Y:S05]  /*c1e0*/  BSYNC.RECONVERGENT B1 ;  /* 0x0000000000017941 */ /* 0x000fea0003800200 */
.L_x_1290:
[----:B------:R-:W-:Y:S01]  /*c1f0*/  SHF.R.U32.HI R17, RZ, 0x2, R4 ;  /* 0x00000002ff117819 */ /* 0x000fe20000011604 */
[----:B------:R-:W-:Y:S01]  /*c200*/  IMAD.SHL.U32 R19, R22, 0x10, RZ ;  /* 0x0000001016137824 */ /* 0x000fe200078e00ff */
        /* <DEDUP_REMOVED lines=29> */
.L_x_1294:
[----:B------:R-:W-:Y:S01]  /*c3e0*/  FMUL.FTZ R34, R24, R17 ;  /* 0x0000001118227220 */ /* 0x000fe20000410000 */
[----:B------:R-:W-:-:S03]  /*c3f0*/  FMUL.FTZ R2, R17, 0.5 ;  /* 0x3f00000011027820 */ /* 0x000fc60000410000 */
[----:B------:R-:W-:-:S04]  /*c400*/  FFMA R17, -R34, R34, R24 ;  /* 0x0000002222117223 */ /* 0x000fc80000000118 */
[----:B------:R-:W-:-:S07]  /*c410*/  FFMA R34, R17, R2, R34 ;  /* 0x0000000211227223 */ /* 0x000fce0000000022 */
.L_x_1295:
[----:B------:R-:W-:Y:S05]  /*c420*/  BSYNC.RECONVERGENT B1 ;  /* 0x0000000000017941 */ /* 0x000fea0003800200 */
.L_x_1293:
        /* <DEDUP_REMOVED lines=31> */
.L_x_1297:
[----:B------:R-:W-:Y:S01]  /*c620*/  FMUL.FTZ R34, R24, R3 ;  /* 0x0000000318227220 */ /* 0x000fe20000410000 */
[----:B------:R-:W-:-:S03]  /*c630*/  FMUL.FTZ R2, R3, 0.5 ;  /* 0x3f00000003027820 */ /* 0x000fc60000410000 */
[----:B------:R-:W-:-:S04]  /*c640*/  FFMA R3, -R34, R34, R24 ;  /* 0x0000002222037223 */ /* 0x000fc80000000118 */
[----:B------:R-:W-:-:S07]  /*c650*/  FFMA R34, R3, R2, R34 ;  /* 0x0000000203227223 */ /* 0x000fce0000000022 */
.L_x_1298:
[----:B------:R-:W-:Y:S05]  /*c660*/  BSYNC.RECONVERGENT B1 ;  /* 0x0000000000017941 */ /* 0x000fea0003800200 */
.L_x_1296:
        /* <DEDUP_REMOVED lines=32> */
.L_x_1300:
[----:B------:R-:W-:Y:S01]  /*c870*/  FMUL.FTZ R34, R24, R17 ;  /* 0x0000001118227220 */ /* 0x000fe20000410000 */
[----:B------:R-:W-:-:S03]  /*c880*/  FMUL.FTZ R2, R17, 0.5 ;  /* 0x3f00000011027820 */ /* 0x000fc60000410000 */
[----:B------:R-:W-:-:S04]  /*c890*/  FFMA R17, -R34, R34, R24 ;  /* 0x0000002222117223 */ /* 0x000fc80000000118 */
[----:B------:R-:W-:-:S07]  /*c8a0*/  FFMA R34, R17, R2, R34 ;  /* 0x0000000211227223 */ /* 0x000fce0000000022 */
.L_x_1301:
[----:B------:R-:W-:Y:S05]  /*c8b0*/  BSYNC.RECONVERGENT B1 ;  /* 0x0000000000017941 */ /* 0x000fea0003800200 */
.L_x_1299:
[----:B------:R-:W-:-:S13]  /*c8c0*/  FSETP.GTU.AND P0, PT, R34, 1, PT ;  /* 0x3f8000002200780b */ /* 0x000fda0003f0c000 */
[----:B------:R-:W-:Y:S01]  /*c8d0*/  @!P0 FADD R8, R8, 1 ;  /* 0x3f80000008088421 */ /* 0x000fe20000000000 */
[----:B------:R-:W-:Y:S06]  /*c8e0*/  @P1 BRA `(.L_x_1302) ;  /* 0xfffffff400b01947 */ /* 0x000fec000383ffff */
.L_x_1289:
[----:B------:R-:W-:-:S13]  /*c8f0*/  ISETP.NE.AND P0, PT, RZ, UR9, PT ;  /* 0x00000009ff007c0c */ /* 0x000fda000bf05270 */
[----:B------:R-:W-:Y:S05]  /*c900*/  @!P0 BRA `(.L_x_1303) ;  /* 0x0000000400c08947 */ /* 0x000fea0003800000 */
        /* <DEDUP_REMOVED lines=29> */
.L_x_1305:
[----:B------:R-:W-:Y:S01]  /*cae0*/  FMUL.FTZ R34, R24, R7 ;  /* 0x0000000718227220 */ /* 0x000fe20000410000 */
[----:B------:R-:W-:-:S03]  /*caf0*/  FMUL.FTZ R2, R7, 0.5 ;  /* 0x3f00000007027820 */ /* 0x000fc60000410000 */
[----:B------:R-:W-:-:S04]  /*cb00*/  FFMA R7, -R34, R34, R24 ;  /* 0x0000002222077223 */ /* 0x000fc80000000118 */
[----:B------:R-:W-:-:S07]  /*cb10*/  FFMA R34, R7, R2, R34 ;  /* 0x0000000207227223 */ /* 0x000fce0000000022 */
.L_x_1306:
[----:B------:R-:W-:Y:S05]  /*cb20*/  BSYNC.RECONVERGENT B1 ;  /* 0x0000000000017941 */ /* 0x000fea0003800200 */
.L_x_1304:
        /* <DEDUP_REMOVED lines=33> */
.L_x_1308:
[----:B------:R-:W-:Y:S01]  /*cd40*/  FMUL.FTZ R34, R24, R7 ;  /* 0x0000000718227220 */ /* 0x000fe20000410000 */
[----:B------:R-:W-:-:S03]  /*cd50*/  FMUL.FTZ R2, R7, 0.5 ;  /* 0x3f00000007027820 */ /* 0x000fc60000410000 */
[----:B------:R-:W-:-:S04]  /*cd60*/  FFMA R7, -R34, R34, R24 ;  /* 0x0000002222077223 */ /* 0x000fc80000000118 */
[----:B------:R-:W-:-:S07]  /*cd70*/  FFMA R34, R7, R2, R34 ;  /* 0x0000000207227223 */ /* 0x000fce0000000022 */
.L_x_1309:
[----:B------:R-:W-:Y:S05]  /*cd80*/  BSYNC.RECONVERGENT B1 ;  /* 0x0000000000017941 */ /* 0x000fea0003800200 */
.L_x_1307:
        /* <DEDUP_REMOVED lines=33> */
.L_x_1311:
[----:B------:R-:W-:Y:S01]  /*cfa0*/  FMUL.FTZ R34, R24, R3 ;  /* 0x0000000318227220 */ /* 0x000fe20000410000 */
[----:B------:R-:W-:-:S03]  /*cfb0*/  FMUL.FTZ R2, R3, 0.5 ;  /* 0x3f00000003027820 */ /* 0x000fc60000410000 */
[----:B------:R-:W-:-:S04]  /*cfc0*/  FFMA R3, -R34, R34, R24 ;  /* 0x0000002222037223 */ /* 0x000fc80000000118 */
[----:B------:R-:W-:-:S07]  /*cfd0*/  FFMA R34, R3, R2, R34 ;  /* 0x0000000203227223 */ /* 0x000fce0000000022 */
.L_x_1312:
[----:B------:R-:W-:Y:S05]  /*cfe0*/  BSYNC.RECONVERGENT B1 ;  /* 0x0000000000017941 */ /* 0x000fea0003800200 */
.L_x_1310:
[----:B------:R-:W-:-:S13]  /*cff0*/  FSETP.GTU.AND P0, PT, R34, 1, PT ;  /* 0x3f8000002200780b */ /* 0x000fda0003f0c000 */
[----:B------:R-:W-:-:S07]  /*d000*/  @!P0 FADD R8, R8, 1 ;  /* 0x3f80000008088421 */ /* 0x000fce0000000000 */
.L_x_1303:
        /* <DEDUP_REMOVED lines=14> */
[----:B------:R-:W-:Y:S02]  /*d0f0*/  IMAD.MOV.U32 R18, RZ, RZ, RZ ;  /* 0x000000ffff127224 */ /* 0x000fe400078e00ff */
[----:B------:R-:W-:Y:S02]  /*d100*/  IMAD.MOV.U32 R6, RZ, RZ, -0x23270784 ;  /* 0xdcd8f87cff067424 */ /* 0x000fe400078e00ff */
[----:B------:R-:W-:Y:S02]  /*d110*/  IMAD.MOV.U32 R4, RZ, RZ, -0x75bd8fc ;  /* 0xf8a42704ff047424 */ /* 0x000fe400078e00ff */
[----:B------:R-:W-:Y:S01]  /*d120*/  IMAD.MOV.U32 R7, RZ, RZ, RZ ;  /* 0x000000ffff077224 */ /* 0x000fe200078e00ff */
[----:B0-----:R-:W-:-:S07]  /*d130*/  LOP3.LUT R17, R17, 0x7ffffffc, RZ, 0xc0, !PT ;  /* 0x7ffffffc11117812 */ /* 0x001fce00078ec0ff */
.L_x_1326:
[----:B------:R-:W-:Y:S01]  /*d140*/  SHF.R.U32.HI R19, RZ, 0x2, R28 ;  /* 0x00000002ff137819 */ /* 0x000fe2000001161c */
[----:B------:R-:W-:Y:S01]  /*d150*/  VIADD R18, R18, 0x4 ;  /* 0x0000000412127836 */ /* 0x000fe20000000000 */
[----:B------:R-:W-:Y:S01]  /*d160*/  SHF.L.U32 R2, R3, 0x4, RZ ;  /* 0x0000000403027819 */ /* 0x000fe200000006ff */
[----:B------:R-:W-:Y:S01]  /*d170*/  BSSY.RECONVERGENT B1, `(.L_x_1314) ;  /* 0x0000020000017945 */ /* 0x000fe20003800200 */
[----:B------:R-:W-:Y:S02]  /*d180*/  LOP3.LUT R19, R19, R28, RZ, 0x3c, !PT ;  /* 0x0000001c13137212 */ /* 0x000fe400078e3cff */
[----:B------:R-:W-:Y:S02]  /*d190*/  SHF.R.U32.HI R25, RZ, 0x2, R20 ;  /* 0x00000002ff197819 */ /* 0x000fe40000011614 */
[----:B------:R-:W-:Y:S01]  /*d1a0*/  ISETP.NE.AND P1, PT, R18, R17, PT ;  /* 0x000000111200720c */ /* 0x000fe20003f25270 */
[----:B------:R-:W-:Y:S01]  /*d1b0*/  IMAD.SHL.U32 R21, R19, 0x2, RZ ;  /* 0x0000000213157824 */ /* 0x000fe200078e00ff */
[----:B------:R-:W-:-:S04]  /*d1c0*/  LOP3.LUT R25, R25, R20, RZ, 0x3c, !PT ;  /* 0x0000001419197212 */ /* 0x000fc800078e3cff */
        /* <DEDUP_REMOVED lines=22> */
.L_x_1315:
[----:B------:R-:W-:Y:S01]  /*d330*/  FMUL.FTZ R34, R24, R19 ;  /* 0x0000001318227220 */ /* 0x000fe20000410000 */
[----:B------:R-:W-:-:S03]  /*d340*/  FMUL.FTZ R2, R19, 0.5 ;  /* 0x3f00000013027820 */ /* 0x000fc60000410000 */
[----:B------:R-:W-:-:S04]  /*d350*/  FFMA R19, -R34, R34, R24 ;  /* 0x0000002222137223 */ /* 0x000fc80000000118 */
[----:B------:R-:W-:-:S07]  /*d360*/  FFMA R34, R19, R2, R34 ;  /* 0x0000000213227223 */ /* 0x000fce0000000022 */
.L_x_1316:
[----:B------:R-:W-:Y:S05]  /*d370*/  BSYNC.RECONVERGENT B1 ;  /* 0x0000000000017941 */ /* 0x000fea0003800200 */
.L_x_1314:
        /* <DEDUP_REMOVED lines=31> */
.L_x_1318:
[----:B------:R-:W-:Y:S01]  /*d570*/  FMUL.FTZ R34, R24, R19 ;  /* 0x0000001318227220 */ /* 0x000fe20000410000 */
[----:B------:R-:W-:-:S03]  /*d580*/  FMUL.FTZ R2, R19, 0.5 ;  /* 0x3f00000013027820 */ /* 0x000fc60000410000 */
[----:B------:R-:W-:-:S04]  /*d590*/  FFMA R19, -R34, R34, R24 ;  /* 0x0000002222137223 */ /* 0x000fc80000000118 */
[----:B------:R-:W-:-:S07]  /*d5a0*/  FFMA R34, R19, R2, R34 ;  /* 0x0000000213227223 */ /* 0x000fce0000000022 */
.L_x_1319:
[----:B------:R-:W-:Y:S05]  /*d5b0*/  BSYNC.RECONVERGENT B1 ;  /* 0x0000000000017941 */ /* 0x000fea0003800200 */
.L_x_1317:
        /* <DEDUP_REMOVED lines=31> */
.L_x_1321:
[----:B------:R-:W-:Y:S01]  /*d7b0*/  FMUL.FTZ R34, R24, R3 ;  /* 0x0000000318227220 */ /* 0x000fe20000410000 */
[----:B------:R-:W-:-:S03]  /*d7c0*/  FMUL.FTZ R2, R3, 0.5 ;  /* 0x3f00000003027820 */ /* 0x000fc60000410000 */
[----:B------:R-:W-:-:S04]  /*d7d0*/  FFMA R3, -R34, R34, R24 ;  /* 0x0000002222037223 */ /* 0x000fc80000000118 */
[----:B------:R-:W-:-:S07]  /*d7e0*/  FFMA R34, R3, R2, R34 ;  /* 0x0000000203227223 */ /* 0x000fce0000000022 */
.L_x_1322:
[----:B------:R-:W-:Y:S05]  /*d7f0*/  BSYNC.RECONVERGENT B1 ;  /* 0x0000000000017941 */ /* 0x000fea0003800200 */
.L_x_1320:
        /* <DEDUP_REMOVED lines=32> */
.L_x_1324:
[----:B------:R-:W-:Y:S01]  /*da00*/  FMUL.FTZ R34, R24, R19 ;  /* 0x0000001318227220 */ /* 0x000fe20000410000 */
[----:B------:R-:W-:-:S03]  /*da10*/  FMUL.FTZ R2, R19, 0.5 ;  /* 0x3f00000013027820 */ /* 0x000fc60000410000 */
[----:B------:R-:W-:-:S04]  /*da20*/  FFMA R19, -R34, R34, R24 ;  /* 0x0000002222137223 */ /* 0x000fc80000000118 */
[----:B------:R-:W-:-:S07]  /*da30*/  FFMA R34, R19, R2, R34 ;  /* 0x0000000213227223 */ /* 0x000fce0000000022 */
.L_x_1325:
[----:B------:R-:W-:Y:S05]  /*da40*/  BSYNC.RECONVERGENT B1 ;  /* 0x0000000000017941 */ /* 0x000fea0003800200 */
.L_x_1323:
[----:B------:R-:W-:-:S13]  /*da50*/  FSETP.GTU.AND P0, PT, R34, 1, PT ;  /* 0x3f8000002200780b */ /* 0x000fda0003f0c000 */
[----:B------:R-:W-:Y:S01]  /*da60*/  @!P0 FADD R7, R7, 1 ;  /* 0x3f80000007078421 */ /* 0x000fe20000000000 */
[----:B------:R-:W-:Y:S06]  /*da70*/  @P1 BRA `(.L_x_1326) ;  /* 0xfffffff400b01947 */ /* 0x000fec000383ffff */
.L_x_1313:
        /* <DEDUP_REMOVED lines=31> */
.L_x_1329:
[----:B------:R-:W-:Y:S01]  /*dc70*/  FMUL.FTZ R34, R24, R17 ;  /* 0x0000001118227220 */ /* 0x000fe20000410000 */
[----:B------:R-:W-:-:S03]  /*dc80*/  FMUL.FTZ R2, R17, 0.5 ;  /* 0x3f00000011027820 */ /* 0x000fc60000410000 */
[----:B------:R-:W-:-:S04]  /*dc90*/  FFMA R17, -R34, R34, R24 ;  /* 0x0000002222117223 */ /* 0x000fc80000000118 */
[----:B------:R-:W-:-:S07]  /*dca0*/  FFMA R34, R17, R2, R34 ;  /* 0x0000000211227223 */ /* 0x000fce0000000022 */
.L_x_1330:
[----:B------:R-:W-:Y:S05]  /*dcb0*/  BSYNC.RECONVERGENT B1 ;  /* 0x0000000000017941 */ /* 0x000fea0003800200 */
.L_x_1328:
        /* <DEDUP_REMOVED lines=33> */
.L_x_1332:
[----:B------:R-:W-:Y:S01]  /*ded0*/  FMUL.FTZ R34, R24, R17 ;  /* 0x0000001118227220 */ /* 0x000fe20000410000 */
[----:B------:R-:W-:-:S03]  /*dee0*/  FMUL.FTZ R2, R17, 0.5 ;  /* 0x3f00000011027820 */ /* 0x000fc60000410000 */
[----:B------:R-:W-:-:S04]  /*def0*/  FFMA R17, -R34, R34, R24 ;  /* 0x0000002222117223 */ /* 0x000fc80000000118 */
[----:B------:R-:W-:-:S07]  /*df00*/  FFMA R34, R17, R2, R34 ;  /* 0x0000000211227223 */ /* 0x000fce0000000022 */
.L_x_1333:
[----:B------:R-:W-:Y:S05]  /*df10*/  BSYNC.RECONVERGENT B1 ;  /* 0x0000000000017941 */ /* 0x000fea0003800200 */
.L_x_1331:
        /* <DEDUP_REMOVED lines=33> */
.L_x_1335:
[----:B------:R-:W-:Y:S01]  /*e130*/  FMUL.FTZ R34, R24, R3 ;  /* 0x0000000318227220 */ /* 0x000fe20000410000 */
[----:B------:R-:W-:-:S03]  /*e140*/  FMUL.FTZ R2, R3, 0.5 ;  /* 0x3f00000003027820 */ /* 0x000fc60000410000 */
[----:B------:R-:W-:-:S04]  /*e150*/  FFMA R3, -R34, R34, R24 ;  /* 0x0000002222037223 */ /* 0x000fc80000000118 */
[----:B------:R-:W-:-:S07]  /*e160*/  FFMA R34, R3, R2, R34 ;  /* 0x0000000203227223 */ /* 0x000fce0000000022 */
.L_x_1336:
[----:B------:R-:W-:Y:S05]  /*e170*/  BSYNC.RECONVERGENT B1 ;  /* 0x0000000000017941 */ /* 0x000fea0003800200 */
.L_x_1334:
[----:B------:R-:W-:-:S13]  /*e180*/  FSETP.GTU.AND P0, PT, R34, 1, PT ;  /* 0x3f8000002200780b */ /* 0x000fda0003f0c000 */
[----:B------:R-:W-:-:S07]  /*e190*/  @!P0 FADD R7, R7, 1 ;  /* 0x3f80000007078421 */ /* 0x000fce0000000000 */
.L_x_1327:
        /* <DEDUP_REMOVED lines=14> */
[----:B------:R-:W-:Y:S02]  /*e280*/  HFMA2 R6, -RZ, RZ, -38016, 0.02740478515625 ;  /* 0xf8a42704ff067431 */ /* 0x000fe400000001ff */
[----:B------:R-:W-:Y:S02]  /*e290*/  IMAD.MOV.U32 R20, RZ, RZ, RZ ;  /* 0x000000ffff147224 */ /* 0x000fe400078e00ff */
[----:B------:R-:W-:Y:S02]  /*e2a0*/  IMAD.MOV.U32 R18, RZ, RZ, -0x23270784 ;  /* 0xdcd8f87cff127424 */ /* 0x000fe400078e00ff */
[----:B------:R-:W-:Y:S01]  /*e2b0*/  IMAD.MOV.U32 R5, RZ, RZ, RZ ;  /* 0x000000ffff057224 */ /* 0x000fe200078e00ff */
[----:B0-----:R-:W-:-:S07]  /*e2c0*/  LOP3.LUT R17, R17, 0x7ffffffc, RZ, 0xc0, !PT ;  /* 0x7ffffffc11117812 */ /* 0x001fce00078ec0ff */
.L_x_1350:
        /* <DEDUP_REMOVED lines=31> */
.L_x_1339:
[----:B------:R-:W-:Y:S01]  /*e4c0*/  FMUL.FTZ R34, R24, R19 ;  /* 0x0000001318227220 */ /* 0x000fe20000410000 */
[----:B------:R-:W-:-:S03]  /*e4d0*/  FMUL.FTZ R2, R19, 0.5 ;  /* 0x3f00000013027820 */ /* 0x000fc60000410000 */
[----:B------:R-:W-:-:S04]  /*e4e0*/  FFMA R19, -R34, R34, R24 ;  /* 0x0000002222137223 */ /* 0x000fc80000000118 */
[----:B------:R-:W-:-:S07]  /*e4f0*/  FFMA R34, R19, R2, R34 ;  /* 0x0000000213227223 */ /* 0x000fce0000000022 */
.L_x_1340:
[----:B------:R-:W-:Y:S05]  /*e500*/  BSYNC.RECONVERGENT B1 ;  /* 0x0000000000017941 */ /* 0x000fea0003800200 */
.L_x_1338:
        /* <DEDUP_REMOVED lines=31> */
.L_x_1342:
[----:B------:R-:W-:Y:S01]  /*e700*/  FMUL.FTZ R34, R24, R19 ;  /* 0x0000001318227220 */ /* 0x000fe20000410000 */
[----:B------:R-:W-:-:S03]  /*e710*/  FMUL.FTZ R2, R19, 0.5 ;  /* 0x3f00000013027820 */ /* 0x000fc60000410000 */
[----:B------:R-:W-:-:S04]  /*e720*/  FFMA R19, -R34, R34, R24 ;  /* 0x0000002222137223 */ /* 0x000fc80000000118 */
[----:B------:R-:W-:-:S07]  /*e730*/  FFMA R34, R19, R2, R34 ;  /* 0x0000000213227223 */ /* 0x000fce0000000022 */
.L_x_1343:
[----:B------:R-:W-:Y:S05]  /*e740*/  BSYNC.RECONVERGENT B1 ;  /* 0x0000000000017941 */ /* 0x000fea0003800200 */
.L_x_1341:
        /* <DEDUP_REMOVED lines=31> */
.L_x_1345:
[----:B------:R-:W-:Y:S01]  /*e940*/  FMUL.FTZ R34, R24, R19 ;  /* 0x0000001318227220 */ /* 0x000fe20000410000 */
[----:B------:R-:W-:-:S03]  /*e950*/  FMUL.FTZ R2, R19, 0.5 ;  /* 0x3f00000013027820 */ /* 0x000fc60000410000 */
[----:B------:R-:W-:-:S04]  /*e960*/  FFMA R19, -R34, R34, R24 ;  /* 0x0000002222137223 */ /* 0x000fc80000000118 */
[----:B------:R-:W-:-:S07]  /*e970*/  FFMA R34, R19, R2, R34 ;  /* 0x0000000213227223 */ /* 0x000fce0000000022 */
.L_x_1346:
[----:B------:R-:W-:Y:S05]  /*e980*/  BSYNC.RECONVERGENT B1 ;  /* 0x0000000000017941 */ /* 0x000fea0003800200 */
.L_x_1344:
        /* <DEDUP_REMOVED lines=32> */
.L_x_1348:
[----:B------:R-:W-:Y:S01]  /*eb90*/  FMUL.FTZ R34, R24, R19 ;  /* 0x0000001318227220 */ /* 0x000fe20000410000 */
[----:B------:R-:W-:-:S03]  /*eba0*/  FMUL.FTZ R2, R19, 0.5 ;  /* 0x3f00000013027820 */ /* 0x000fc60000410000 */
[----:B------:R-:W-:-:S04]  /*ebb0*/  FFMA R19, -R34, R34, R24 ;  /* 0x0000002222137223 */ /* 0x000fc80000000118 */
[----:B------:R-:W-:-:S07]  /*ebc0*/  FFMA R34, R19, R2, R34 ;  /* 0x0000000213227223 */ /* 0x000fce0000000022 */
.L_x_1349:
[----:B------:R-:W-:Y:S05]  /*ebd0*/  BSYNC.RECONVERGENT B1 ;  /* 0x0000000000017941 */ /* 0x000fea0003800200 */
.L_x_1347:
[----:B------:R-:W-:-:S13]  /*ebe0*/  FSETP.GTU.AND P0, PT, R34, 1, PT ;  /* 0x3f8000002200780b */ /* 0x000fda0003f0c000 */
[----:B------:R-:W-:Y:S01]  /*ebf0*/  @!P0 FADD R5, R5, 1 ;  /* 0x3f80000005058421 */ /* 0x000fe20000000000 */
[----:B------:R-:W-:Y:S06]  /*ec00*/  @P1 BRA `(.L_x_1350) ;  /* 0xfffffff400b01947 */ /* 0x000fec000383ffff */
.L_x_1337:
        /* <DEDUP_REMOVED lines=31> */
.L_x_1353:
[----:B------:R-:W-:Y:S01]  /*ee00*/  FMUL.FTZ R34, R24, R17 ;  /* 0x0000001118227220 */ /* 0x000fe20000410000 */
[----:B------:R-:W-:-:S03]  /*ee10*/  FMUL.FTZ R2, R17, 0.5 ;  /* 0x3f00000011027820 */ /* 0x000fc60000410000 */
[----:B------:R-:W-:-:S04]  /*ee20*/  FFMA R17, -R34, R34, R24 ;  /* 0x0000002222117223 */ /* 0x000fc80000000118 */
[----:B------:R-:W-:-:S07]  /*ee30*/  FFMA R34, R17, R2, R34 ;  /* 0x0000000211227223 */ /* 0x000fce0000000022 */
.L_x_1354:
[----:B------:R-:W-:Y:S05]  /*ee40*/  BSYNC.RECONVERGENT B1 ;  /* 0x0000000000017941 */ /* 0x000fea0003800200 */
.L_x_1352:
        /* <DEDUP_REMOVED lines=9> */
[----:B------:R-:W-:Y:S01]  /*eee0*/  LOP3.LUT R21, R21, R18, RZ, 0x3c, !PT ;  /* 0x0000001215157212 */ /* 0x000fe200078e3cff */
[----:B------:R-:W-:Y:S01]  /*eef0*/  IMAD.MOV.U32 R18, RZ, RZ, 0x2f800000 ;  /* 0x2f800000ff127424 */ /* 0x000fe200078e00ff */
        /* <DEDUP_REMOVED lines=22> */
.L_x_1356:
[----:B------:R-:W-:Y:S01]  /*f060*/  FMUL.FTZ R34, R24, R17 ;  /* 0x0000001118227220 */ /* 0x000fe20000410000 */
[----:B------:R-:W-:-:S03]  /*f070*/  FMUL.FTZ R2, R17, 0.5 ;  /* 0x3f00000011027820 */ /* 0x000fc60000410000 */
[----:B------:R-:W-:-:S04]  /*f080*/  FFMA R17, -R34, R34, R24 ;  /* 0x0000002222117223 */ /* 0x000fc80000000118 */
[----:B------:R-:W-:-:S07]  /*f090*/  FFMA R34, R17, R2, R34 ;  /* 0x0000000211227223 */ /* 0x000fce0000000022 */
.L_x_1357:
[----:B------:R-:W-:Y:S05]  /*f0a0*/  BSYNC.RECONVERGENT B1 ;  /* 0x0000000000017941 */ /* 0x000fea0003800200 */
.L_x_1355:
        /* <DEDUP_REMOVED lines=33> */
.L_x_1359:
[----:B------:R-:W-:Y:S01]  /*f2c0*/  FMUL.FTZ R34, R24, R3 ;  /* 0x0000000318227220 */ /* 0x000fe20000410000 */
[----:B------:R-:W-:-:S03]  /*f2d0*/  FMUL.FTZ R2, R3, 0.5 ;  /* 0x3f00000003027820 */ /* 0x000fc60000410000 */
[----:B------:R-:W-:-:S04]  /*f2e0*/  FFMA R3, -R34, R34, R24 ;  /* 0x0000002222037223 */ /* 0x000fc80000000118 */
[----:B------:R-:W-:-:S07]  /*f2f0*/  FFMA R34, R3, R2, R34 ;  /* 0x0000000203227223 */ /* 0x000fce0000000022 */
.L_x_1360:
[----:B------:R-:W-:Y:S05]  /*f300*/  BSYNC.RECONVERGENT B1 ;  /* 0x0000000000017941 */ /* 0x000fea0003800200 */
.L_x_1358:
[----:B------:R-:W-:-:S13]  /*f310*/  FSETP.GTU.AND P0, PT, R34, 1, PT ;  /* 0x3f8000002200780b */ /* 0x000fda0003f0c000 */
[----:B------:R-:W-:-:S07]  /*f320*/  @!P0 FADD R5, R5, 1 ;  /* 0x3f80000005058421 */ /* 0x000fce0000000000 */
.L_x_1351:
        /* <DEDUP_REMOVED lines=19> */
.L_x_1374:
        /* <DEDUP_REMOVED lines=31> */
.L_x_1363:
[----:B------:R-:W-:Y:S01]  /*f650*/  FMUL.FTZ R34, R24, R19 ;  /* 0x0000001318227220 */ /* 0x000fe20000410000 */
[----:B------:R-:W-:-:S03]  /*f660*/  FMUL.FTZ R2, R19, 0.5 ;  /* 0x3f00000013027820 */ /* 0x000fc60000410000 */
[----:B------:R-:W-:-:S04]  /*f670*/  FFMA R19, -R34, R34, R24 ;  /* 0x0000002222137223 */ /* 0x000fc80000000118 */
[----:B------:R-:W-:-:S07]  /*f680*/  FFMA R34, R19, R2, R34 ;  /* 0x0000000213227223 */ /* 0x000fce0000000022 */
.L_x_1364:
[----:B------:R-:W-:Y:S05]  /*f690*/  BSYNC.RECONVERGENT B1 ;  /* 0x0000000000017941 */ /* 0x000fea0003800200 */
.L_x_1362:
        /* <DEDUP_REMOVED lines=31> */
.L_x_1366:
[----:B------:R-:W-:Y:S01]  /*f890*/  FMUL.FTZ R34, R24, R19 ;  /* 0x0000001318227220 */ /* 0x000fe20000410000 */
[----:B------:R-:W-:-:S03]  /*f8a0*/  FMUL.FTZ R2, R19, 0.5 ;  /* 0x3f00000013027820 */ /* 0x000fc60000410000 */
[----:B------:R-:W-:-:S04]  /*f8b0*/  FFMA R19, -R34, R34, R24 ;  /* 0x0000002222137223 */ /* 0x000fc80000000118 */
[----:B------:R-:W-:-:S07]  /*f8c0*/  FFMA R34, R19, R2, R34 ;  /* 0x0000000213227223 */ /* 0x000fce0000000022 */
.L_x_1367:
[----:B------:R-:W-:Y:S05]  /*f8d0*/  BSYNC.RECONVERGENT B1 ;  /* 0x0000000000017941 */ /* 0x000fea0003800200 */
.L_x_1365:
        /* <DEDUP_REMOVED lines=31> */
.L_x_1369:
[----:B------:R-:W-:Y:S01]  /*fad0*/  FMUL.FTZ R34, R24, R19 ;  /* 0x0000001318227220 */ /* 0x000fe20000410000 */
[----:B------:R-:W-:-:S03]  /*fae0*/  FMUL.FTZ R2, R19, 0.5 ;  /* 0x3f00000013027820 */ /* 0x000fc60000410000 */
[----:B------:R-:W-:-:S04]  /*faf0*/  FFMA R19, -R34, R34, R24 ;  /* 0x0000002222137223 */ /* 0x000fc80000000118 */
[----:B------:R-:W-:-:S07]  /*fb00*/  FFMA R34, R19, R2, R34 ;  /* 0x0000000213227223 */ /* 0x000fce0000000022 */
.L_x_1370:
[----:B------:R-:W-:Y:S05]  /*fb10*/  BSYNC.RECONVERGENT B1 ;  /* 0x0000000000017941 */ /* 0x000fea0003800200 */
.L_x_1368:
        /* <DEDUP_REMOVED lines=9> */
[----:B------:R-:W-:Y:S01]  /*fbb0*/  LOP3.LUT R2, R18, R21, R2, 0x96, !PT ;  /* 0x0000001512027212 */ /* 0x000fe200078e9602 */
[----:B------:R-:W-:-:S03]  /*fbc0*/  IMAD.MOV.U32 R21, RZ, RZ, 0x2f800000 ;  /* 0x2f800000ff157424 */ /* 0x000fc600078e00ff */
        /* <DEDUP_REMOVED lines=21> */
.L_x_1372:
[----:B------:R-:W-:Y:S01]  /*fd20*/  FMUL.FTZ R34, R24, R19 ;  /* 0x0000001318227220 */ /* 0x000fe20000410000 */
[----:B------:R-:W-:-:S03]  /*fd30*/  FMUL.FTZ R2, R19, 0.5 ;  /* 0x3f00000013027820 */ /* 0x000fc60000410000 */
[----:B------:R-:W-:-:S04]  /*fd40*/  FFMA R19, -R34, R34, R24 ;  /* 0x0000002222137223 */ /* 0x000fc80000000118 */
[----:B------:R-:W-:-:S07]  /*fd50*/  FFMA R34, R19, R2, R34 ;  /* 0x0000000213227223 */ /* 0x000fce0000000022 */
.L_x_1373:
[----:B------:R-:W-:Y:S05]  /*fd60*/  BSYNC.RECONVERGENT B1 ;  /* 0x0000000000017941 */ /* 0x000fea0003800200 */
.L_x_1371:
[----:B------:R-:W-:-:S13]  /*fd70*/  FSETP.GTU.AND P0, PT, R34, 1, PT ;  /* 0x3f8000002200780b */ /* 0x000fda0003f0c000 */
[----:B------:R-:W-:Y:S01]  /*fd80*/  @!P0 FADD R5, R5, 1 ;  /* 0x3f80000005058421 */ /* 0x000fe20000000000 */
[----:B------:R-:W-:Y:S06]  /*fd90*/  @P1 BRA `(.L_x_1374) ;  /* 0xfffffff400b01947 */ /* 0x000fec000383ffff */
.L_x_1361:
        /* <DEDUP_REMOVED lines=31> */
.L_x_1377:
[----:B------:R-:W-:Y:S01]  /*ff90*/  FMUL.FTZ R34, R24, R17 ;  /* 0x0000001118227220 */ /* 0x000fe20000410000 */
[----:B------:R-:W-:-:S03]  /*ffa0*/  FMUL.FTZ R2, R17, 0.5 ;  /* 0x3f00000011027820 */ /* 0x000fc60000410000 */
[----:B------:R-:W-:-:S04]  /*ffb0*/  FFMA R17, -R34, R34, R24 ;  /* 0x0000002222117223 */ /* 0x000fc80000000118 */
[----:B------:R-:W-:-:S07]  /*ffc0*/  FFMA R34, R17, R2, R34 ;  /* 0x0000000211227223 */ /* 0x000fce0000000022 */
.L_x_1378:
[----:B------:R-:W-:Y:S05]  /*ffd0*/  BSYNC.RECONVERGENT B1 ;  /* 0x0000000000017941 */ /* 0x000fea0003800200 */
.L_x_1376:
        /* <DEDUP_REMOVED lines=33> */
.L_x_1380:
[----:B------:R-:W-:Y:S01]  /*101f0*/  FMUL.FTZ R34, R24, R17 ;  /* 0x0000001118227220 */ /* 0x000fe20000410000 */
[----:B------:R-:W-:-:S03]  /*10200*/  FMUL.FTZ R2, R17, 0.5 ;  /* 0x3f00000011027820 */ /* 0x000fc60000410000 */
[----:B------:R-:W-:-:S04]  /*10210*/  FFMA R17, -R34, R34, R24 ;  /* 0x0000002222117223 */ /* 0x000fc80000000118 */
[----:B------:R-:W-:-:S07]  /*10220*/  FFMA R34, R17, R2, R34 ;  /* 0x0000000211227223 */ /* 0x000fce0000000022 */
.L_x_1381:
[----:B------:R-:W-:Y:S05]  /*10230*/  BSYNC.RECONVERGENT B1 ;  /* 0x0000000000017941 */ /* 0x000fea0003800200 */
.L_x_1379:
        /* <DEDUP_REMOVED lines=33> */
.L_x_1383:
[----:B------:R-:W-:Y:S01]  /*10450*/  FMUL.FTZ R34, R24, R3 ;  /* 0x0000000318227220 */ /* 0x000fe20000410000 */
[----:B------:R-:W-:-:S03]  /*10460*/  FMUL.FTZ R2, R3, 0.5 ;  /* 0x3f00000003027820 */ /* 0x000fc60000410000 */
[----:B------:R-:W-:-:S04]  /*10470*/  FFMA R3, -R34, R34, R24 ;  /* 0x0000002222037223 */ /* 0x000fc80000000118 */
[----:B------:R-:W-:-:S07]  /*10480*/  FFMA R34, R3, R2, R34 ;  /* 0x0000000203227223 */ /* 0x000fce0000000022 */
.L_x_1384:
[----:B------:R-:W-:Y:S05]  /*10490*/  BSYNC.RECONVERGENT B1 ;  /* 0x0000000000017941 */ /* 0x000fea0003800200 */
.L_x_1382:
[----:B------:R-:W-:-:S13]  /*104a0*/  FSETP.GTU.AND P0, PT, R34, 1, PT ;  /* 0x3f8000002200780b */ /* 0x000fda0003f0c000 */
[----:B------:R-:W-:-:S07]  /*104b0*/  @!P0 FADD R5, R5, 1 ;  /* 0x3f80000005058421 */ /* 0x000fce0000000000 */
.L_x_1375:
        /* <DEDUP_REMOVED lines=19> */
.L_x_1398:
        /* <DEDUP_REMOVED lines=31> */
.L_x_1387:
[----:B------:R-:W-:Y:S01]  /*107e0*/  FMUL.FTZ R34, R24, R21 ;  /* 0x0000001518227220 */ /* 0x000fe20000410000 */
[----:B------:R-:W-:-:S03]  /*107f0*/  FMUL.FTZ R2, R21, 0.5 ;  /* 0x3f00000015027820 */ /* 0x000fc60000410000 */
[----:B------:R-:W-:-:S04]  /*10800*/  FFMA R21, -R34, R34, R24 ;  /* 0x0000002222157223 */ /* 0x000fc80000000118 */
[----:B------:R-:W-:-:S07]  /*10810*/  FFMA R34, R21, R2, R34 ;  /* 0x0000000215227223 */ /* 0x000fce0000000022 */
.L_x_1388:
[----:B------:R-:W-:Y:S05]  /*10820*/  BSYNC.RECONVERGENT B1 ;  /* 0x0000000000017941 */ /* 0x000fea0003800200 */
.L_x_1386:
        /* <DEDUP_REMOVED lines=31> */
.L_x_1390:
[----:B------:R-:W-:Y:S01]  /*10a20*/  FMUL.FTZ R34, R24, R21 ;  /* 0x0000001518227220 */ /* 0x000fe20000410000 */
[----:B------:R-:W-:-:S03]  /*10a30*/  FMUL.FTZ R2, R21, 0.5 ;  /* 0x3f00000015027820 */ /* 0x000fc60000410000 */
[----:B------:R-:W-:-:S04]  /*10a40*/  FFMA R21, -R34, R34, R24 ;  /* 0x0000002222157223 */ /* 0x000fc80000000118 */
[----:B------:R-:W-:-:S07]  /*10a50*/  FFMA R34, R21, R2, R34 ;  /* 0x0000000215227223 */ /* 0x000fce0000000022 */
.L_x_1391:
[----:B------:R-:W-:Y:S05]  /*10a60*/  BSYNC.RECONVERGENT B1 ;  /* 0x0000000000017941 */ /* 0x000fea0003800200 */
.L_x_1389:
        /* <DEDUP_REMOVED lines=31> */
.L_x_1393:
[----:B------:R-:W-:Y:S01]  /*10c60*/  FMUL.FTZ R34, R24, R21 ;  /* 0x0000001518227220 */ /* 0x000fe20000410000 */
[----:B------:R-:W-:-:S03]  /*10c70*/  FMUL.FTZ R2, R21, 0.5 ;  /* 0x3f00000015027820 */ /* 0x000fc60000410000 */
[----:B------:R-:W-:-:S04]  /*10c80*/  FFMA R21, -R34, R34, R24 ;  /* 0x0000002222157223 */ /* 0x000fc80000000118 */
[----:B------:R-:W-:-:S07]  /*10c90*/  FFMA R34, R21, R2, R34 ;  /* 0x0000000215227223 */ /* 0x000fce0000000022 */
.L_x_1394:
[----:B------:R-:W-:Y:S05]  /*10ca0*/  BSYNC.RECONVERGENT B1 ;  /* 0x0000000000017941 */ /* 0x000fea0003800200 */
.L_x_1392:
        /* <DEDUP_REMOVED lines=8> */
[----:B------:R-:W-:Y:S02]  /*10d30*/  IMAD.SHL.U32 R2, R21, 0x2, RZ ;  /* 0x0000000215027824 */ /* 0x000fe400078e00ff */
[----:B------:R-:W-:-:S03]  /*10d40*/  IMAD.SHL.U32 R4, R27, 0x2, RZ ;  /* 0x000000021b047824 */ /* 0x000fc600078e00ff */
[----:B------:R-:W-:-:S04]  /*10d50*/  LOP3.LUT R2, R18, R25, R2, 0x96, !PT ;  /* 0x0000001912027212 */ /* 0x000fc800078e9602 */
        /* <DEDUP_REMOVED lines=21> */
.L_x_1396:
[----:B------:R-:W-:Y:S01]  /*10eb0*/  FMUL.FTZ R34, R24, R21 ;  /* 0x0000001518227220 */ /* 0x000fe20000410000 */
[----:B------:R-:W-:-:S03]  /*10ec0*/  FMUL.FTZ R2, R21, 0.5 ;  /* 0x3f00000015027820 */ /* 0x000fc60000410000 */
[----:B------:R-:W-:-:S04]  /*10ed0*/  FFMA R21, -R34, R34, R24 ;  /* 0x0000002222157223 */ /* 0x000fc80000000118 */
[----:B------:R-:W-:-:S07]  /*10ee0*/  FFMA R34, R21, R2, R34 ;  /* 0x0000000215227223 */ /* 0x000fce0000000022 */
.L_x_1397:
[----:B------:R-:W-:Y:S05]  /*10ef0*/  BSYNC.RECONVERGENT B1 ;  /* 0x0000000000017941 */ /* 0x000fea0003800200 */
.L_x_1395:
[----:B------:R-:W-:-:S13]  /*10f00*/  FSETP.GTU.AND P0, PT, R34, 1, PT ;  /* 0x3f8000002200780b */ /* 0x000fda0003f0c000 */
[----:B------:R-:W-:Y:S01]  /*10f10*/  @!P0 FADD R17, R17, 1 ;  /* 0x3f80000011118421 */ /* 0x000fe20000000000 */
[----:B------:R-:W-:Y:S06]  /*10f20*/  @P1 BRA `(.L_x_1398) ;  /* 0xfffffff400b01947 */ /* 0x000fec000383ffff */
.L_x_1385:
        /* <DEDUP_REMOVED lines=31> */
.L_x_1401:
[----:B------:R-:W-:Y:S01]  /*11120*/  FMUL.FTZ R34, R24, R19 ;  /* 0x0000001318227220 */ /* 0x000fe20000410000 */
[----:B------:R-:W-:-:S03]  /*11130*/  FMUL.FTZ R2, R19, 0.5 ;  /* 0x3f00000013027820 */ /* 0x000fc60000410000 */
[----:B------:R-:W-:-:S04]  /*11140*/  FFMA R19, -R34, R34, R24 ;  /* 0x0000002222137223 */ /* 0x000fc80000000118 */
[----:B------:R-:W-:-:S07]  /*11150*/  FFMA R34, R19, R2, R34 ;  /* 0x0000000213227223 */ /* 0x000fce0000000022 */
.L_x_1402:
[----:B------:R-:W-:Y:S05]  /*11160*/  BSYNC.RECONVERGENT B1 ;  /* 0x0000000000017941 */ /* 0x000fea0003800200 */
.L_x_1400:
        /* <DEDUP_REMOVED lines=33> */
.L_x_1404:
[----:B------:R-:W-:Y:S01]  /*11380*/  FMUL.FTZ R34, R24, R19 ;  /* 0x0000001318227220 */ /* 0x000fe20000410000 */
[----:B------:R-:W-:-:S03]  /*11390*/  FMUL.FTZ R2, R19, 0.5 ;  /* 0x3f00000013027820 */ /* 0x000fc60000410000 */
[----:B------:R-:W-:-:S04]  /*113a0*/  FFMA R19, -R34, R34, R24 ;  /* 0x0000002222137223 */ /* 0x000fc80000000118 */
[----:B------:R-:W-:-:S07]  /*113b0*/  FFMA R34, R19, R2, R34 ;  /* 0x0000000213227223 */ /* 0x000fce0000000022 */
.L_x_1405:
[----:B------:R-:W-:Y:S05]  /*113c0*/  BSYNC.RECONVERGENT B1 ;  /* 0x0000000000017941 */ /* 0x000fea0003800200 */
.L_x_1403:
        /* <DEDUP_REMOVED lines=33> */
.L_x_1407:
[----:B------:R-:W-:Y:S01]  /*115e0*/  FMUL.FTZ R34, R24, R3 ;  /* 0x0000000318227220 */ /* 0x000fe20000410000 */
[----:B------:R-:W-:-:S03]  /*115f0*/  FMUL.FTZ R2, R3, 0.5 ;  /* 0x3f00000003027820 */ /* 0x000fc60000410000 */
[----:B------:R-:W-:-:S04]  /*11600*/  FFMA R3, -R34, R34, R24 ;  /* 0x0000002222037223 */ /* 0x000fc80000000118 */
[----:B------:R-:W-:-:S07]  /*11610*/  FFMA R34, R3, R2, R34 ;  /* 0x0000000203227223 */ /* 0x000fce0000000022 */
.L_x_1408:
[----:B------:R-:W-:Y:S05]  /*11620*/  BSYNC.RECONVERGENT B1 ;  /* 0x0000000000017941 */ /* 0x000fea0003800200 */
.L_x_1406:
[----:B------:R-:W-:-:S13]  /*11630*/  FSETP.GTU.AND P0, PT, R34, 1, PT ;  /* 0x3f8000002200780b */ /* 0x000fda0003f0c000 */
[----:B------:R-:W-:-:S07]  /*11640*/  @!P0 FADD R17, R17, 1 ;  /* 0x3f80000011118421 */ /* 0x000fce0000000000 */
.L_x_1399:
        /* <DEDUP_REMOVED lines=19> */
.L_x_1422:
        /* <DEDUP_REMOVED lines=31> */
.L_x_1411:
[----:B------:R-:W-:Y:S01]  /*11970*/  FMUL.FTZ R34, R24, R19 ;  /* 0x0000001318227220 */ /* 0x000fe20000410000 */
[----:B------:R-:W-:-:S03]  /*11980*/  FMUL.FTZ R2, R19, 0.5 ;  /* 0x3f00000013027820 */ /* 0x000fc60000410000 */
[----:B------:R-:W-:-:S04]  /*11990*/  FFMA R19, -R34, R34, R24 ;  /* 0x0000002222137223 */ /* 0x000fc80000000118 */
[----:B------:R-:W-:-:S07]  /*119a0*/  FFMA R34, R19, R2, R34 ;  /* 0x0000000213227223 */ /* 0x000fce0000000022 */
.L_x_1412:
[----:B------:R-:W-:Y:S05]  /*119b0*/  BSYNC.RECONVERGENT B1 ;  /* 0x0000000000017941 */ /* 0x000fea0003800200 */
.L_x_1410:
        /* <DEDUP_REMOVED lines=31> */
.L_x_1414:
[----:B------:R-:W-:Y:S01]  /*11bb0*/  FMUL.FTZ R34, R24, R25 ;  /* 0x0000001918227220 */ /* 0x000fe20000410000 */
[----:B------:R-:W-:-:S03]  /*11bc0*/  FMUL.FTZ R2, R25, 0.5 ;  /* 0x3f00000019027820 */ /* 0x000fc60000410000 */
[----:B------:R-:W-:-:S04]  /*11bd0*/  FFMA R25, -R34, R34, R24 ;  /* 0x0000002222197223 */ /* 0x000fc80000000118 */
[----:B------:R-:W-:-:S07]  /*11be0*/  FFMA R34, R25, R2, R34 ;  /* 0x0000000219227223 */ /* 0x000fce0000000022 */
.L_x_1415:
[----:B------:R-:W-:Y:S05]  /*11bf0*/  BSYNC.RECONVERGENT B1 ;  /* 0x0000000000017941 */ /* 0x000fea0003800200 */
.L_x_1413:
        /* <DEDUP_REMOVED lines=31> */
.L_x_1417:
[----:B------:R-:W-:Y:S01]  /*11df0*/  FMUL.FTZ R34, R24, R21 ;  /* 0x0000001518227220 */ /* 0x000fe20000410000 */
[----:B------:R-:W-:-:S03]  /*11e00*/  FMUL.FTZ R2, R21, 0.5 ;  /* 0x3f00000015027820 */ /* 0x000fc60000410000 */
[----:B------:R-:W-:-:S04]  /*11e10*/  FFMA R21, -R34, R34, R24 ;  /* 0x0000002222157223 */ /* 0x000fc80000000118 */
[----:B------:R-:W-:-:S07]  /*11e20*/  FFMA R34, R21, R2, R34 ;  /* 0x0000000215227223 */ /* 0x000fce0000000022 */
.L_x_1418:
[----:B------:R-:W-:Y:S05]  /*11e30*/  BSYNC.RECONVERGENT B1 ;  /* 0x0000000000017941 */ /* 0x000fea0003800200 */
.L_x_1416:
        /* <DEDUP_REMOVED lines=32> */
.L_x_1420:
[----:B------:R-:W-:Y:S01]  /*12040*/  FMUL.FTZ R34, R24, R3 ;  /* 0x0000000318227220 */ /* 0x000fe20000410000 */
[----:B------:R-:W-:-:S03]  /*12050*/  FMUL.FTZ R2, R3, 0.5 ;  /* 0x3f00000003027820 */ /* 0x000fc60000410000 */
[----:B------:R-:W-:-:S04]  /*12060*/  FFMA R3, -R34, R34, R24 ;  /* 0x0000002222037223 */ /* 0x000fc80000000118 */
[----:B------:R-:W-:-:S07]  /*12070*/  FFMA R34, R3, R2, R34 ;  /* 0x0000000203227223 */ /* 0x000fce0000000022 */
.L_x_1421:
[----:B------:R-:W-:Y:S05]  /*12080*/  BSYNC.RECONVERGENT B1 ;  /* 0x0000000000017941 */ /* 0x000fea0003800200 */
.L_x_1419:
[----:B------:R-:W-:-:S13]  /*12090*/  FSETP.GTU.AND P0, PT, R34, 1, PT ;  /* 0x3f8000002200780b */ /* 0x000fda0003f0c000 */
[----:B------:R-:W-:Y:S01]  /*120a0*/  @!P0 FADD R22, R22, 1 ;  /* 0x3f80000016168421 */ /* 0x000fe20000000000 */
[----:B------:R-:W-:Y:S06]  /*120b0*/  @P1 BRA `(.L_x_1422) ;  /* 0xfffffff400b01947 */ /* 0x000fec000383ffff */
.L_x_1409:
[----:B------:R-:W-:-:S13]  /*120c0*/  ISETP.NE.AND P0, PT, RZ, UR9, PT ;  /* 0x00000009ff007c0c */ /* 0x000fda000bf05270 */
        /* <DEDUP_REMOVED lines=30> */
.L_x_1425:
[----:B------:R-:W-:Y:S01]  /*122b0*/  FMUL.FTZ R34, R24, R19 ;  /* 0x0000001318227220 */ /* 0x000fe20000410000 */
[----:B------:R-:W-:-:S03]  /*122c0*/  FMUL.FTZ R2, R19, 0.5 ;  /* 0x3f00000013027820 */ /* 0x000fc60000410000 */
[----:B------:R-:W-:-:S04]  /*122d0*/  FFMA R19, -R34, R34, R24 ;  /* 0x0000002222137223 */ /* 0x000fc80000000118 */
[----:B------:R-:W-:-:S07]  /*122e0*/  FFMA R34, R19, R2, R34 ;  /* 0x0000000213227223 */ /* 0x000fce0000000022 */
.L_x_1426:
[----:B------:R-:W-:Y:S05]  /*122f0*/  BSYNC.RECONVERGENT B1 ;  /* 0x0000000000017941 */ /* 0x000fea0003800200 */
.L_x_1424:
        /* <DEDUP_REMOVED lines=33> */
.L_x_1428:
[----:B------:R-:W-:Y:S01]  /*12510*/  FMUL.FTZ R34, R24, R19 ;  /* 0x0000001318227220 */ /* 0x000fe20000410000 */
[----:B------:R-:W-:-:S03]  /*12520*/  FMUL.FTZ R2, R19, 0.5 ;  /* 0x3f00000013027820 */ /* 0x000fc60000410000 */
[----:B------:R-:W-:-:S04]  /*12530*/  FFMA R19, -R34, R34, R24 ;  /* 0x0000002222137223 */ /* 0x000fc80000000118 */
[----:B------:R-:W-:-:S07]  /*12540*/  FFMA R34, R19, R2, R34 ;  /* 0x0000000213227223 */ /* 0x000fce0000000022 */
.L_x_1429:
[----:B------:R-:W-:Y:S05]  /*12550*/  BSYNC.RECONVERGENT B1 ;  /* 0x0000000000017941 */ /* 0x000fea0003800200 */
.L_x_1427:
        /* <DEDUP_REMOVED lines=33> */
.L_x_1431:
[----:B------:R-:W-:Y:S01]  /*12770*/  FMUL.FTZ R34, R24, R3 ;  /* 0x0000000318227220 */ /* 0x000fe20000410000 */
[----:B------:R-:W-:-:S03]  /*12780*/  FMUL.FTZ R2, R3, 0.5 ;  /* 0x3f00000003027820 */ /* 0x000fc60000410000 */
[----:B------:R-:W-:-:S04]  /*12790*/  FFMA R3, -R34, R34, R24 ;  /* 0x0000002222037223 */ /* 0x000fc80000000118 */
[----:B------:R-:W-:-:S07]  /*127a0*/  FFMA R34, R3, R2, R34 ;  /* 0x0000000203227223 */ /* 0x000fce0000000022 */
.L_x_1432:
[----:B------:R-:W-:Y:S05]  /*127b0*/  BSYNC.RECONVERGENT B1 ;  /* 0x0000000000017941 */ /* 0x000fea0003800200 */
.L_x_1430:
[----:B------:R-:W-:-:S13]  /*127c0*/  FSETP.GTU.AND P0, PT, R34, 1, PT ;  /* 0x3f8000002200780b */ /* 0x000fda0003f0c000 */
[----:B------:R-:W-:-:S07]  /*127d0*/  @!P0 FADD R22, R22, 1 ;  /* 0x3f80000016168421 */ /* 0x000fce0000000000 */
.L_x_1423:
        /* <DEDUP_REMOVED lines=19> */
.L_x_1446:
        /* <DEDUP_REMOVED lines=31> */
.L_x_1435:
[----:B------:R-:W-:Y:S01]  /*12b00*/  FMUL.FTZ R34, R24, R21 ;  /* 0x0000001518227220 */ /* 0x000fe20000410000 */
[----:B------:R-:W-:-:S03]  /*12b10*/  FMUL.FTZ R2, R21, 0.5 ;  /* 0x3f00000015027820 */ /* 0x000fc60000410000 */
[----:B------:R-:W-:-:S04]  /*12b20*/  FFMA R21, -R34, R34, R24 ;  /* 0x0000002222157223 */ /* 0x000fc80000000118 */
[----:B------:R-:W-:-:S07]  /*12b30*/  FFMA R34, R21, R2, R34 ;  /* 0x0000000215227223 */ /* 0x000fce0000000022 */
.L_x_1436:
[----:B------:R-:W-:Y:S05]  /*12b40*/  BSYNC.RECONVERGENT B1 ;  /* 0x0000000000017941 */ /* 0x000fea0003800200 */
.L_x_1434:
        /* <DEDUP_REMOVED lines=31> */
.L_x_1438:
[----:B------:R-:W-:Y:S01]  /*12d40*/  FMUL.FTZ R34, R24, R27 ;  /* 0x0000001b18227220 */ /* 0x000fe20000410000 */
[----:B------:R-:W-:-:S03]  /*12d50*/  FMUL.FTZ R2, R27, 0.5 ;  /* 0x3f0000001b027820 */ /* 0x000fc60000410000 */
[----:B------:R-:W-:-:S04]  /*12d60*/  FFMA R27, -R34, R34, R24 ;  /* 0x00000022221b7223 */ /* 0x000fc80000000118 */
[----:B------:R-:W-:-:S07]  /*12d70*/  FFMA R34, R27, R2, R34 ;  /* 0x000000021b227223 */ /* 0x000fce0000000022 */
.L_x_1439:
[----:B------:R-:W-:Y:S05]  /*12d80*/  BSYNC.RECONVERGENT B1 ;  /* 0x0000000000017941 */ /* 0x000fea0003800200 */
.L_x_1437:
        /* <DEDUP_REMOVED lines=31> */
.L_x_1441:
[----:B------:R-:W-:Y:S01]  /*12f80*/  FMUL.FTZ R34, R24, R25 ;  /* 0x0000001918227220 */ /* 0x000fe20000410000 */
[----:B------:R-:W-:-:S03]  /*12f90*/  FMUL.FTZ R2, R25, 0.5 ;  /* 0x3f00000019027820 */ /* 0x000fc60000410000 */
[----:B------:R-:W-:-:S04]  /*12fa0*/  FFMA R25, -R34, R34, R24 ;  /* 0x0000002222197223 */ /* 0x000fc80000000118 */
[----:B------:R-:W-:-:S07]  /*12fb0*/  FFMA R34, R25, R2, R34 ;  /* 0x0000000219227223 */ /* 0x000fce0000000022 */
.L_x_1442:
[----:B------:R-:W-:Y:S05]  /*12fc0*/  BSYNC.RECONVERGENT B1 ;  /* 0x0000000000017941 */ /* 0x000fea0003800200 */
.L_x_1440:
        /* <DEDUP_REMOVED lines=32> */
.L_x_1444:
[----:B------:R-:W-:Y:S01]  /*131d0*/  FMUL.FTZ R34, R24, R17 ;  /* 0x0000001118227220 */ /* 0x000fe20000410000 */
[----:B------:R-:W-:-:S03]  /*131e0*/  FMUL.FTZ R2, R17, 0.5 ;  /* 0x3f00000011027820 */ /* 0x000fc60000410000 */
[----:B------:R-:W-:-:S04]  /*131f0*/  FFMA R17, -R34, R34, R24 ;  /* 0x0000002222117223 */ /* 0x000fc80000000118 */
[----:B------:R-:W-:-:S07]  /*13200*/  FFMA R34, R17, R2, R34 ;  /* 0x0000000211227223 */ /* 0x000fce0000000022 */
.L_x_1445:
[----:B------:R-:W-:Y:S05]  /*13210*/  BSYNC.RECONVERGENT B1 ;  /* 0x0000000000017941 */ /* 0x000fea0003800200 */
.L_x_1443:
[----:B------:R-:W-:-:S13]  /*13220*/  FSETP.GTU.AND P0, PT, R34, 1, PT ;  /* 0x3f8000002200780b */ /* 0x000fda0003f0c000 */
[----:B------:R-:W-:Y:S01]  /*13230*/  @!P0 FADD R22, R22, 1 ;  /* 0x3f80000016168421 */ /* 0x000fe20000000000 */
[----:B------:R-:W-:Y:S06]  /*13240*/  @P1 BRA `(.L_x_1446) ;  /* 0xfffffff400b01947 */ /* 0x000fec000383ffff */
.L_x_1433:
        /* <DEDUP_REMOVED lines=31> */
.L_x_1449:
[----:B------:R-:W-:Y:S01]  /*13440*/  FMUL.FTZ R34, R24, R21 ;  /* 0x0000001518227220 */ /* 0x000fe20000410000 */
[----:B------:R-:W-:-:S03]  /*13450*/  FMUL.FTZ R2, R21, 0.5 ;  /* 0x3f00000015027820 */ /* 0x000fc60000410000 */
[----:B------:R-:W-:-:S04]  /*13460*/  FFMA R21, -R34, R34, R24 ;  /* 0x0000002222157223 */ /* 0x000fc80000000118 */
[----:B------:R-:W-:-:S07]  /*13470*/  FFMA R34, R21, R2, R34 ;  /* 0x0000000215227223 */ /* 0x000fce0000000022 */
.L_x_1450:
[----:B------:R-:W-:Y:S05]  /*13480*/  BSYNC.RECONVERGENT B1 ;  /* 0x0000000000017941 */ /* 0x000fea0003800200 */
.L_x_1448:
        /* <DEDUP_REMOVED lines=33> */
.L_x_1452:
[----:B------:R-:W-:Y:S01]  /*136a0*/  FMUL.FTZ R34, R24, R21 ;  /* 0x0000001518227220 */ /* 0x000fe20000410000 */
[----:B------:R-:W-:-:S03]  /*136b0*/  FMUL.FTZ R2, R21, 0.5 ;  /* 0x3f00000015027820 */ /* 0x000fc60000410000 */
[----:B------:R-:W-:-:S04]  /*136c0*/  FFMA R21, -R34, R34, R24 ;  /* 0x0000002222157223 */ /* 0x000fc80000000118 */
[----:B------:R-:W-:-:S07]  /*136d0*/  FFMA R34, R21, R2, R34 ;  /* 0x0000000215227223 */ /* 0x000fce0000000022 */
.L_x_1453:
[----:B------:R-:W-:Y:S05]  /*136e0*/  BSYNC.RECONVERGENT B1 ;  /* 0x0000000000017941 */ /* 0x000fea0003800200 */
.L_x_1451:
        /* <DEDUP_REMOVED lines=33> */
.L_x_1455:
[----:B------:R-:W-:Y:S01]  /*13900*/  FMUL.FTZ R34, R24, R17 ;  /* 0x0000001118227220 */ /* 0x000fe20000410000 */
[----:B------:R-:W-:-:S03]  /*13910*/  FMUL.FTZ R2, R17, 0.5 ;  /* 0x3f00000011027820 */ /* 0x000fc60000410000 */
[----:B------:R-:W-:-:S04]  /*13920*/  FFMA R17, -R34, R34, R24 ;  /* 0x0000002222117223 */ /* 0x000fc80000000118 */
[----:B------:R-:W-:-:S07]  /*13930*/  FFMA R34, R17, R2, R34 ;  /* 0x0000000211227223 */ /* 0x000fce0000000022 */
.L_x_1456:
[----:B------:R-:W-:Y:S05]  /*13940*/  BSYNC.RECONVERGENT B1 ;  /* 0x0000000000017941 */ /* 0x000fea0003800200 */
.L_x_1454:
[----:B------:R-:W-:-:S13]  /*13950*/  FSETP.GTU.AND P0, PT, R34, 1, PT ;  /* 0x3f8000002200780b */ /* 0x000fda0003f0c000 */
[----:B------:R-:W-:-:S07]  /*13960*/  @!P0 FADD R22, R22, 1 ;  /* 0x3f80000016168421 */ /* 0x000fce0000000000 */
.L_x_1447:
        /* <DEDUP_REMOVED lines=19> */
.L_x_1470:
        /* <DEDUP_REMOVED lines=31> */
.L_x_1459:
[----:B------:R-:W-:Y:S01]  /*13c90*/  FMUL.FTZ R34, R24, R21 ;  /* 0x0000001518227220 */ /* 0x000fe20000410000 */
[----:B------:R-:W-:-:S03]  /*13ca0*/  FMUL.FTZ R2, R21, 0.5 ;  /* 0x3f00000015027820 */ /* 0x000fc60000410000 */
[----:B------:R-:W-:-:S04]  /*13cb0*/  FFMA R21, -R34, R34, R24 ;  /* 0x0000002222157223 */ /* 0x000fc80000000118 */
[----:B------:R-:W-:-:S07]  /*13cc0*/  FFMA R34, R21, R2, R34 ;  /* 0x0000000215227223 */ /* 0x000fce0000000022 */
.L_x_1460:
[----:B------:R-:W-:Y:S05]  /*13cd0*/  BSYNC.RECONVERGENT B1 ;  /* 0x0000000000017941 */ /* 0x000fea0003800200 */
.L_x_1458:
        /* <DEDUP_REMOVED lines=31> */
.L_x_1462:
[----:B------:R-:W-:Y:S01]  /*13ed0*/  FMUL.FTZ R34, R24, R27 ;  /* 0x0000001b18227220 */ /* 0x000fe20000410000 */
[----:B------:R-:W-:-:S03]  /*13ee0*/  FMUL.FTZ R2, R27, 0.5 ;  /* 0x3f0000001b027820 */ /* 0x000fc60000410000 */
[----:B------:R-:W-:-:S04]  /*13ef0*/  FFMA R27, -R34, R34, R24 ;  /* 0x00000022221b7223 */ /* 0x000fc80000000118 */
[----:B------:R-:W-:-:S07]  /*13f00*/  FFMA R34, R27, R2, R34 ;  /* 0x000000021b227223 */ /* 0x000fce0000000022 */
.L_x_1463:
[----:B------:R-:W-:Y:S05]  /*13f10*/  BSYNC.RECONVERGENT B1 ;  /* 0x0000000000017941 */ /* 0x000fea0003800200 */
.L_x_1461:
        /* <DEDUP_REMOVED lines=31> */
.L_x_1465:
[----:B------:R-:W-:Y:S01]  /*14110*/  FMUL.FTZ R34, R24, R25 ;  /* 0x0000001918227220 */ /* 0x000fe20000410000 */
[----:B------:R-:W-:-:S03]  /*14120*/  FMUL.FTZ R2, R25, 0.5 ;  /* 0x3f00000019027820 */ /* 0x000fc60000410000 */
[----:B------:R-:W-:-:S04]  /*14130*/  FFMA R25, -R34, R34, R24 ;  /* 0x0000002222197223 */ /* 0x000fc80000000118 */
[----:B------:R-:W-:-:S07]  /*14140*/  FFMA R34, R25, R2, R34 ;  /* 0x0000000219227223 */ /* 0x000fce0000000022 */
.L_x_1466:
[----:B------:R-:W-:Y:S05]  /*14150*/  BSYNC.RECONVERGENT B1 ;  /* 0x0000000000017941 */ /* 0x000fea0003800200 */
.L_x_1464:
        /* <DEDUP_REMOVED lines=32> */
.L_x_1468:
[----:B------:R-:W-:Y:S01]  /*14360*/  FMUL.FTZ R34, R24, R17 ;  /* 0x0000001118227220 */ /* 0x000fe20000410000 */
[----:B------:R-:W-:-:S03]  /*14370*/  FMUL.FTZ R2, R17, 0.5 ;  /* 0x3f00000011027820 */ /* 0x000fc60000410000 */
[----:B------:R-:W-:-:S04]  /*14380*/  FFMA R17, -R34, R34, R24 ;  /* 0x0000002222117223 */ /* 0x000fc80000000118 */
[----:B------:R-:W-:-:S07]  /*14390*/  FFMA R34, R17, R2, R34 ;  /* 0x0000000211227223 */ /* 0x000fce0000000022 */
.L_x_1469:
[----:B------:R-:W-:Y:S05]  /*143a0*/  BSYNC.RECONVERGENT B1 ;  /* 0x0000000000017941 */ /* 0x000fea0003800200 */
.L_x_1467:
[----:B------:R-:W-:-:S13]  /*143b0*/  FSETP.GTU.AND P0, PT, R34, 1, PT ;  /* 0x3f8000002200780b */ /* 0x000fda0003f0c000 */
[----:B------:R-:W-:Y:S01]  /*143c0*/  @!P0 FADD R28, R28, 1 ;  /* 0x3f8000001c1c8421 */ /* 0x000fe20000000000 */
[----:B------:R-:W-:Y:S06]  /*143d0*/  @P1 BRA `(.L_x_1470) ;  /* 0xfffffff400b01947 */ /* 0x000fec000383ffff */
.L_x_1457:
        /* <DEDUP_REMOVED lines=31> */
.L_x_1473:
[----:B------:R-:W-:Y:S01]  /*145d0*/  FMUL.FTZ R34, R24, R21 ;  /* 0x0000001518227220 */ /* 0x000fe20000410000 */
[----:B------:R-:W-:-:S03]  /*145e0*/  FMUL.FTZ R2, R21, 0.5 ;  /* 0x3f00000015027820 */ /* 0x000fc60000410000 */
[----:B------:R-:W-:-:S04]  /*145f0*/  FFMA R21, -R34, R34, R24 ;  /* 0x0000002222157223 */ /* 0x000fc80000000118 */
[----:B------:R-:W-:-:S07]  /*14600*/  FFMA R34, R21, R2, R34 ;  /* 0x0000000215227223 */ /* 0x000fce0000000022 */
.L_x_1474:
[----:B------:R-:W-:Y:S05]  /*14610*/  BSYNC.RECONVERGENT B1 ;  /* 0x0000000000017941 */ /* 0x000fea0003800200 */
.L_x_1472:
        /* <DEDUP_REMOVED lines=34> */
.L_x_1477:
[----:B------:R-:W-:Y:S05]  /*14840*/  BRA `(.L_x_1478) ;  /* 0x0000000000107947 */ /* 0x000fea0003800000 */
.L_x_1476:
[----:B------:R-:W-:Y:S01]  /*14850*/  FMUL.FTZ R34, R24, R21 ;  /* 0x0000001518227220 */ /* 0x000fe20000410000 */
[----:B------:R-:W-:-:S03]  /*14860*/  FMUL.FTZ R2, R21, 0.5 ;  /* 0x3f00000015027820 */ /* 0x000fc60000410000 */
[----:B------:R-:W-:-:S04]  /*14870*/  FFMA R21, -R34, R34, R24 ;  /* 0x0000002222157223 */ /* 0x000fc80000000118 */
[----:B------:R-:W-:-:S07]  /*14880*/  FFMA R34, R21, R2, R34 ;  /* 0x0000000215227223 */ /* 0x000fce0000000022 */
.L_x_1478:
[----:B------:R-:W-:Y:S05]  /*14890*/  BSYNC.RECONVERGENT B1 ;  /* 0x0000000000017941 */ /* 0x000fea0003800200 */
.L_x_1475:
        /* <DEDUP_REMOVED lines=33> */
.L_x_1480:
[----:B------:R-:W-:Y:S01]  /*14ab0*/  FMUL.FTZ R34, R24, R17 ;  /* 0x0000001118227220 */ /* 0x000fe20000410000 */
[----:B------:R-:W-:-:S03]  /*14ac0*/  FMUL.FTZ R2, R17, 0.5 ;  /* 0x3f00000011027820 */ /* 0x000fc60000410000 */
[----:B------:R-:W-:-:S04]  /*14ad0*/  FFMA R17, -R34, R34, R24 ;  /* 0x0000002222117223 */ /* 0x000fc80000000118 */
[----:B------:R-:W-:-:S07]  /*14ae0*/  FFMA R34, R17, R2, R34 ;  /* 0x0000000211227223 */ /* 0x000fce0000000022 */
.L_x_1481:
[----:B------:R-:W-:Y:S05]  /*14af0*/  BSYNC.RECONVERGENT B1 ;  /* 0x0000000000017941 */ /* 0x000fea0003800200 */
.L_x_1479:
[----:B------:R-:W-:-:S13]  /*14b00*/  FSETP.GTU.AND P0, PT, R34, 1, PT ;  /* 0x3f8000002200780b */ /* 0x000fda0003f0c000 */
[----:B------:R-:W-:-:S07]  /*14b10*/  @!P0 FADD R28, R28, 1 ;  /* 0x3f8000001c1c8421 */ /* 0x000fce0000000000 */
.L_x_1471:
        /* <DEDUP_REMOVED lines=13> */
.L_x_1483:
[----:B------:R-:W-:Y:S05]  /*14bf0*/  BSYNC.RECONVERGENT B1 ;  /* 0x0000000000017941 */ /* 0x000fea0003800200 */
.L_x_1482:
        /* <DEDUP_REMOVED lines=13> */
[----:B------:R-:W-:-:S07]  /*14cd0*/  MOV R19, R2 ;  /* 0x0000000200137202 */ /* 0x000fce0000000f00 */
.L_x_1485:
[----:B------:R-:W-:Y:S05]  /*14ce0*/  BSYNC.RECONVERGENT B1 ;  /* 0x0000000000017941 */ /* 0x000fea0003800200 */
.L_x_1484:
        /* <DEDUP_REMOVED lines=13> */
.L_x_1487:
[----:B------:R-:W-:Y:S05]  /*14dc0*/  BSYNC.RECONVERGENT B1 ;  /* 0x0000000000017941 */ /* 0x000fea0003800200 */
.L_x_1486:
        /* <DEDUP_REMOVED lines=14> */
.L_x_1489:
[----:B------:R-:W-:Y:S05]  /*14eb0*/  BSYNC.RECONVERGENT B1 ;  /* 0x0000000000017941 */ /* 0x000fea0003800200 */
.L_x_1488:
        /* <DEDUP_REMOVED lines=13> */
.L_x_1491:
[----:B------:R-:W-:Y:S05]  /*14f90*/  BSYNC.RECONVERGENT B1 ;  /* 0x0000000000017941 */ /* 0x000fea0003800200 */
.L_x_1490:
        /* <DEDUP_REMOVED lines=14> */
.L_x_1493:
[----:B------:R-:W-:Y:S05]  /*15080*/  BSYNC.RECONVERGENT B1 ;  /* 0x0000000000017941 */ /* 0x000fea0003800200 */
.L_x_1492:
        /* <DEDUP_REMOVED lines=12> */
[----:B------:R-:W-:Y:S05]  /*15150*/  CALL.REL.NOINC `($__internal_3_$__cuda_sm3x_div_rn_noftz_f32_slowpath) ;  /* 0x0000015800107944 */ /* 0x000fea0003c00000 */
.L_x_1495:
[----:B------:R-:W-:Y:S05]  /*15160*/  BSYNC.RECONVERGENT B1 ;  /* 0x0000000000017941 */ /* 0x000fea0003800200 */
.L_x_1494:
        /* <DEDUP_REMOVED lines=14> */
.L_x_1497:
[----:B------:R-:W-:Y:S05]  /*15250*/  BSYNC.RECONVERGENT B1 ;  /* 0x0000000000017941 */ /* 0x000fea0003800200 */
.L_x_1496:
        /* <DEDUP_REMOVED lines=13> */
.L_x_1499:
[----:B------:R-:W-:Y:S05]  /*15330*/  BSYNC.RECONVERGENT B1 ;  /* 0x0000000000017941 */ /* 0x000fea0003800200 */
.L_x_1498:
        /* <DEDUP_REMOVED lines=14> */
.L_x_1501:
[----:B------:R-:W-:Y:S05]  /*15420*/  BSYNC.RECONVERGENT B1 ;  /* 0x0000000000017941 */ /* 0x000fea0003800200 */
.L_x_1500:
        /* <DEDUP_REMOVED lines=13> */
.L_x_1503:
[----:B------:R-:W-:Y:S05]  /*15500*/  BSYNC.RECONVERGENT B1 ;  /* 0x0000000000017941 */ /* 0x000fea0003800200 */
.L_x_1502:
        /* <DEDUP_REMOVED lines=13> */
[----:B------:R-:W-:-:S07]  /*155e0*/  IMAD.MOV.U32 R19, RZ, RZ, R2 ;  /* 0x000000ffff137224 */ /* 0x000fce00078e0002 */
.L_x_1505:
[----:B------:R-:W-:Y:S05]  /*155f0*/  BSYNC.RECONVERGENT B1 ;  /* 0x0000000000017941 */ /* 0x000fea0003800200 */
.L_x_1504:
        /* <DEDUP_REMOVED lines=13> */
.L_x_1507:
[----:B------:R-:W-:Y:S05]  /*156d0*/  BSYNC.RECONVERGENT B1 ;  /* 0x0000000000017941 */ /* 0x000fea0003800200 */
.L_x_1506:
        /* <DEDUP_REMOVED lines=14> */
.L_x_1509:
[----:B------:R-:W-:Y:S05]  /*157c0*/  BSYNC.RECONVERGENT B1 ;  /* 0x0000000000017941 */ /* 0x000fea0003800200 */
.L_x_1508:
        /* <DEDUP_REMOVED lines=13> */
.L_x_1511:
[----:B------:R-:W-:Y:S05]  /*158a0*/  BSYNC.RECONVERGENT B1 ;  /* 0x0000000000017941 */ /* 0x000fea0003800200 */
.L_x_1510:
        /* <DEDUP_REMOVED lines=13> */
.L_x_1513:
[----:B------:R-:W-:Y:S05]  /*15980*/  BSYNC.RECONVERGENT B1 ;  /* 0x0000000000017941 */ /* 0x000fea0003800200 */
.L_x_1512:
[----:B------:R-:W-:Y:S05]  /*15990*/  BRA `(.L_x_1514) ;  /* 0x0000000000687947 */ /* 0x000fea0003800000 */
.L_x_1090:
        /* <DEDUP_REMOVED lines=10> */
[----:B------:R-:W-:Y:S05]  /*15a40*/  CALL.REL.NOINC `($__internal_3_$__cuda_sm3x_div_rn_noftz_f32_slowpath) ;  /* 0x0000014c00d47944 */ /* 0x000fea0003c00000 */
.L_x_1515:
[-C--:B------:R-:W-:Y:S01]  /*15a50*/  MOV R17, R2.reuse ;  /* 0x0000000200117202 */ /* 0x080fe20000000f00 */
[--C-:B------:R-:W-:Y:S01]  /*15a60*/  IMAD.MOV.U32 R3, RZ, RZ, R2.reuse ;  /* 0x000000ffff037224 */ /* 0x100fe200078e0002 */
[-C--:B------:R-:W-:Y:S01]  /*15a70*/  MOV R8, R2.reuse ;  /* 0x0000000200087202 */ /* 0x080fe20000000f00 */
[--C-:B------:R-:W-:Y:S01]  /*15a80*/  IMAD.MOV.U32 R4, RZ, RZ, R2.reuse ;  /* 0x000000ffff047224 */ /* 0x100fe200078e0002 */
[----:B------:R-:W-:Y:S01]  /*15a90*/  MOV R14, R2 ;  /* 0x00000002000e7202 */ /* 0x000fe20000000f00 */
[--C-:B------:R-:W-:Y:S02]  /*15aa0*/  IMAD.MOV.U32 R5, RZ, RZ, R2.reuse ;  /* 0x000000ffff057224 */ /* 0x100fe400078e0002 */
        /* <DEDUP_REMOVED lines=9> */
.L_x_1514:
        /* <DEDUP_REMOVED lines=13> */
[----:B------:R-:W-:Y:S01]  /*15c10*/  BSSY.RECONVERGENT B1, `(.L_x_1516) ;  /* 0x0001447000017945 */ /* 0x000fe20003800200 */
[----:B------:R-:W-:Y:S01]  /*15c20*/  FADD R11, R14, R11 ;  /* 0x0000000b0e0b7221 */ /* 0x000fe20000000000 */
[----:B------:R-:W-:-:S02]  /*15c30*/  IMAD.MOV.U32 R20, RZ, RZ, 0x1000 ;  /* 0x00001000ff147424 */ /* 0x000fc400078e00ff */
[----:B------:R-:W-:Y:S01]  /*15c40*/  FADD R6, R6, R3 ;  /* 0x0000000306067221 */ /* 0x000fe20000000000 */
[----:B------:R-:W-:-:S03]  /*15c50*/  IMAD.MOV.U32 R18, RZ, RZ, RZ ;  /* 0x000000ffff127224 */ /* 0x000fc600078e00ff */
[----:B------:R-:W-:Y:S01]  /*15c60*/  FADD R19, R11, R6 ;  /* 0x000000060b137221 */ /* 0x000fe20000000000 */
[----:B0-----:R-:W-:-:S04]  /*15c70*/  IADD3 R22, P1, PT, R24, -0x1000, RZ ;  /* 0xfffff00018167810 */ /* 0x001fc80007f3e0ff */
[----:B------:R-:W-:Y:S02]  /*15c80*/  ISETP.GE.U32.AND P0, PT, R22, 0x1000, PT ;  /* 0x000010001600780c */ /* 0x000fe40003f06070 */
[----:B------:R-:W-:-:S04]  /*15c90*/  IADD3.X R21, PT, PT, R25, -0x1, RZ, P1, !PT ;  /* 0xffffffff19157810 */ /* 0x000fc80000ffe4ff */
[----:B------:R-:W-:-:S13]  /*15ca0*/  ISETP.GE.U32.AND.EX P0, PT, R21, RZ, PT, P0 ;  /* 0x000000ff1500720c */ /* 0x000fda0003f06100 */
[----:B------:R-:W-:Y:S05]  /*15cb0*/  @!P0 BRA `(.L_x_1517) ;  /* 0x0000012800dc8947 */ /* 0x000fea0003800000 */
        /* <DEDUP_REMOVED lines=11> */
[----:B------:R-:W-:-:S07]  /*15d70*/  MOV R17, R2 ;  /* 0x0000000200117202 */ /* 0x000fce0000000f00 */
.L_x_1518:
[----:B------:R-:W0:Y:S01]  /*15d80*/  LDC R14, c[0x0][0x3a0] ;  /* 0x0000e800ff0e7b82 */ /* 0x000e220000000800 */
[----:B------:R-:W-:Y:S02]  /*15d90*/  IMAD.MOV.U32 R20, RZ, RZ, 0x1000 ;  /* 0x00001000ff147424 */ /* 0x000fe400078e00ff */
[----:B------:R-:W-:Y:S01]  /*15da0*/  IMAD.MOV.U32 R18, RZ, RZ, RZ ;  /* 0x000000ffff127224 */ /* 0x000fe200078e00ff */
[C---:B0-----:R-:W-:Y:S02]  /*15db0*/  LOP3.LUT R16, R14.reuse, 0x3, RZ, 0xc0, !PT ;  /* 0x000000030e107812 */ /* 0x041fe400078ec0ff */
[C---:B------:R-:W-:Y:S01]  /*15dc0*/  LOP3.LUT R15, R14.reuse, 0x7ffffffc, RZ, 0xc0, !PT ;  /* 0x7ffffffc0e0f7812 */ /* 0x040fe200078ec0ff */
[----:B------:R-:W-:-:S07]  /*15dd0*/  VIADD R14, R14, 0xffffffff ;  /* 0xffffffff0e0e7836 */ /* 0x000fce0000000000 */
.L_x_1936:
        /* <DEDUP_REMOVED lines=19> */
[----:B------:R-:W-:Y:S01]  /*15f10*/  IMAD.IADD R35, R23, 0x1, R20 ;  /* 0x0000000117237824 */ /* 0x000fe200078e0214 */
[----:B------:R-:W-:Y:S01]  /*15f20*/  ISETP.GE.U32.AND P0, PT, R14, 0x3, PT ;  /* 0x000000030e00780c */ /* 0x000fe20003f06070 */
        /* <DEDUP_REMOVED lines=10> */
[----:B------:R-:W-:Y:S02]  /*15fd0*/  HFMA2 R13, -RZ, RZ, 0, 0 ;  /* 0x00000000ff0d7431 */ /* 0x000fe400000001ff */
[----:B------:R-:W-:Y:S02]  /*15fe0*/  IMAD.MOV.U32 R8, RZ, RZ, RZ ;  /* 0x000000ffff087224 */ /* 0x000fe400078e00ff */
[----:B------:R-:W-:Y:S02]  /*15ff0*/  IMAD.MOV.U32 R4, RZ, RZ, -0x75bd8fc ;  /* 0xf8a42704ff047424 */ /* 0x000fe400078e00ff */
[----:B------:R-:W-:-:S07]  /*16000*/  IMAD.MOV.U32 R6, RZ, RZ, -0x23270784 ;  /* 0xdcd8f87cff067424 */ /* 0x000fce00078e00ff */
.L_x_1533:
[----:B------:R-:W-:Y:S01]  /*16010*/  SHF.R.U32.HI R7, RZ, 0x2, R28 ;  /* 0x00000002ff077819 */ /* 0x000fe2000001161c */
[----:B------:R-:W-:Y:S01]  /*16020*/  IMAD.SHL.U32 R2, R3, 0x10, RZ ;  /* 0x0000001003027824 */ /* 0x000fe200078e00ff */
[----:B------:R-:W-:Y:S01]  /*16030*/  SHF.R.U32.HI R11, RZ, 0x2, R10 ;  /* 0x00000002ff0b7819 */ /* 0x000fe2000001160a */
[----:B------:R-:W-:Y:S01]  /*16040*/  BSSY.RECONVERGENT B2, `(.L_x_1521) ;  /* 0x0000020000027945 */ /* 0x000fe20003800200 */
[----:B------:R-:W-:Y:S02]  /*16050*/  LOP3.LUT R7, R7, R28, RZ, 0x3c, !PT ;  /* 0x0000001c07077212 */ /* 0x000fe400078e3cff */
[----:B------:R-:W-:Y:S02]  /*16060*/  LOP3.LUT R11, R11, R10, RZ, 0x3c, !PT ;  /* 0x0000000a0b0b7212 */ /* 0x000fe400078e3cff */
[----:B------:R-:W-:Y:S01]  /*16070*/  IADD3 R8, PT, PT, R8, 0x4, RZ ;  /* 0x0000000408087810 */ /* 0x000fe20007ffe0ff */
[----:B------:R-:W-:-:S03]  /*16080*/  IMAD.SHL.U32 R9, R7, 0x2, RZ ;  /* 0x0000000207097824 */ /* 0x000fc600078e00ff */
[----:B------:R-:W-:Y:S02]  /*16090*/  ISETP.NE.AND P1, PT, R8, R15, PT ;  /* 0x0000000f0800720c */ /* 0x000fe40003f25270 */
[----:B------:R-:W-:Y:S01]  /*160a0*/  LOP3.LUT R2, R7, R9, R2, 0x96, !PT ;  /* 0x0000000907027212 */ /* 0x000fe200078e9602 */
[----:B------:R-:W-:Y:S02]  /*160b0*/  IMAD.SHL.U32 R7, R11, 0x2, RZ ;  /* 0x000000020b077824 */ /* 0x000fe400078e00ff */
[----:B------:R-:W-:Y:S01]  /*160c0*/  IMAD.MOV.U32 R9, RZ, RZ, 0x2f800000 ;  /* 0x2f800000ff097424 */ /* 0x000fe200078e00ff */
        /* <DEDUP_REMOVED lines=19> */
.L_x_1522:
[----:B------:R-:W-:Y:S01]  /*16200*/  FMUL.FTZ R34, R24, R7 ;  /* 0x0000000718227220 */ /* 0x000fe20000410000 */
[----:B------:R-:W-:-:S03]  /*16210*/  FMUL.FTZ R2, R7, 0.5 ;  /* 0x3f00000007027820 */ /* 0x000fc60000410000 */
[----:B------:R-:W-:-:S04]  /*16220*/  FFMA R7, -R34, R34, R24 ;  /* 0x0000002222077223 */ /* 0x000fc80000000118 */
[----:B------:R-:W-:-:S07]  /*16230*/  FFMA R34, R7, R2, R34 ;  /* 0x0000000207227223 */ /* 0x000fce0000000022 */
.L_x_1523:
[----:B------:R-:W-:Y:S05]  /*16240*/  BSYNC.RECONVERGENT B2 ;  /* 0x0000000000027941 */ /* 0x000fea0003800200 */
.L_x_1521:
        /* <DEDUP_REMOVED lines=31> */
.L_x_1525:
[----:B------:R-:W-:Y:S01]  /*16440*/  FMUL.FTZ R34, R24, R7 ;  /* 0x0000000718227220 */ /* 0x000fe20000410000 */
[----:B------:R-:W-:-:S03]  /*16450*/  FMUL.FTZ R2, R7, 0.5 ;  /* 0x3f00000007027820 */ /* 0x000fc60000410000 */
[----:B------:R-:W-:-:S04]  /*16460*/  FFMA R7, -R34, R34, R24 ;  /* 0x0000002222077223 */ /* 0x000fc80000000118 */
[----:B------:R-:W-:-:S07]  /*16470*/  FFMA R34, R7, R2, R34 ;  /* 0x0000000207227223 */ /* 0x000fce0000000022 */
.L_x_1526:
[----:B------:R-:W-:Y:S05]  /*16480*/  BSYNC.RECONVERGENT B2 ;  /* 0x0000000000027941 */ /* 0x000fea0003800200 */
.L_x_1524:
        /* <DEDUP_REMOVED lines=31> */
.L_x_1528:
[----:B------:R-:W-:Y:S01]  /*16680*/  FMUL.FTZ R34, R24, R3 ;  /* 0x0000000318227220 */ /* 0x000fe20000410000 */
[----:B------:R-:W-:-:S03]  /*16690*/  FMUL.FTZ R2, R3, 0.5 ;  /* 0x3f00000003027820 */ /* 0x000fc60000410000 */
[----:B------:R-:W-:-:S04]  /*166a0*/  FFMA R3, -R34, R34, R24 ;  /* 0x0000002222037223 */ /* 0x000fc80000000118 */
[----:B------:R-:W-:-:S07]  /*166b0*/  FFMA R34, R3, R2, R34 ;  /* 0x0000000203227223 */ /* 0x000fce0000000022 */
.L_x_1529:
[----:B------:R-:W-:Y:S05]  /*166c0*/  BSYNC.RECONVERGENT B2 ;  /* 0x0000000000027941 */ /* 0x000fea0003800200 */
.L_x_1527:
        /* <DEDUP_REMOVED lines=14> */
[----:B------:R-:W-:Y:S01]  /*167b0*/  IMAD.MOV.U32 R9, RZ, RZ, 0x2f800000 ;  /* 0x2f800000ff097424 */ /* 0x000fe200078e00ff */
        /* <DEDUP_REMOVED lines=17> */
.L_x_1531:
[----:B------:R-:W-:Y:S01]  /*168d0*/  FMUL.FTZ R34, R24, R7 ;  /* 0x0000000718227220 */ /* 0x000fe20000410000 */
[----:B------:R-:W-:-:S03]  /*168e0*/  FMUL.FTZ R2, R7, 0.5 ;  /* 0x3f00000007027820 */ /* 0x000fc60000410000 */
[----:B------:R-:W-:-:S04]  /*168f0*/  FFMA R7, -R34, R34, R24 ;  /* 0x0000002222077223 */ /* 0x000fc80000000118 */
[----:B------:R-:W-:-:S07]  /*16900*/  FFMA R34, R7, R2, R34 ;  /* 0x0000000207227223 */ /* 0x000fce0000000022 */
.L_x_1532:
[----:B------:R-:W-:Y:S05]  /*16910*/  BSYNC.RECONVERGENT B2 ;  /* 0x0000000000027941 */ /* 0x000fea0003800200 */
.L_x_1530:
[----:B------:R-:W-:-:S13]  /*16920*/  FSETP.GTU.AND P0, PT, R34, 1, PT ;  /* 0x3f8000002200780b */ /* 0x000fda0003f0c000 */
[----:B------:R-:W-:Y:S01]  /*16930*/  @!P0 FADD R13, R13, 1 ;  /* 0x3f8000000d0d8421 */ /* 0x000fe20000000000 */
[----:B------:R-:W-:Y:S06]  /*16940*/  @P1 BRA `(.L_x_1533) ;  /* 0xfffffff400b01947 */ /* 0x000fec000383ffff */
.L_x_1520:
        /* <DEDUP_REMOVED lines=10> */
[----:B------:R-:W-:Y:S02]  /*169f0*/  LOP3.LUT R8, R7, R8, R2, 0x96, !PT ;  /* 0x0000000807087212 */ /* 0x000fe400078e9602 */
[----:B------:R-:W-:Y:S02]  /*16a00*/  SHF.L.U32 R7, R9, 0x1, RZ ;  /* 0x0000000109077819 */ /* 0x000fe400000006ff */
[----:B------:R-:W-:-:S05]  /*16a10*/  LOP3.LUT R8, R8, R3, RZ, 0x3c, !PT ;  /* 0x0000000308087212 */ /* 0x000fca00078e3cff */
        /* <DEDUP_REMOVED lines=19> */
.L_x_1536:
[----:B------:R-:W-:Y:S01]  /*16b50*/  FMUL.FTZ R34, R24, R7 ;  /* 0x0000000718227220 */ /* 0x000fe20000410000 */
[----:B------:R-:W-:-:S03]  /*16b60*/  FMUL.FTZ R2, R7, 0.5 ;  /* 0x3f00000007027820 */ /* 0x000fc60000410000 */
[----:B------:R-:W-:-:S04]  /*16b70*/  FFMA R7, -R34, R34, R24 ;  /* 0x0000002222077223 */ /* 0x000fc80000000118 */
[----:B------:R-:W-:-:S07]  /*16b80*/  FFMA R34, R7, R2, R34 ;  /* 0x0000000207227223 */ /* 0x000fce0000000022 */
.L_x_1537:
[----:B------:R-:W-:Y:S05]  /*16b90*/  BSYNC.RECONVERGENT B2 ;  /* 0x0000000000027941 */ /* 0x000fea0003800200 */
.L_x_1535:
        /* <DEDUP_REMOVED lines=33> */
.L_x_1539:
[----:B------:R-:W-:Y:S01]  /*16db0*/  FMUL.FTZ R34, R24, R7 ;  /* 0x0000000718227220 */ /* 0x000fe20000410000 */
[----:B------:R-:W-:-:S03]  /*16dc0*/  FMUL.FTZ R2, R7, 0.5 ;  /* 0x3f00000007027820 */ /* 0x000fc60000410000 */
[----:B------:R-:W-:-:S04]  /*16dd0*/  FFMA R7, -R34, R34, R24 ;  /* 0x0000002222077223 */ /* 0x000fc80000000118 */
[----:B------:R-:W-:-:S07]  /*16de0*/  FFMA R34, R7, R2, R34 ;  /* 0x0000000207227223 */ /* 0x000fce0000000022 */
.L_x_1540:
[----:B------:R-:W-:Y:S05]  /*16df0*/  BSYNC.RECONVERGENT B2 ;  /* 0x0000000000027941 */ /* 0x000fea0003800200 */
.L_x_1538:
        /* <DEDUP_REMOVED lines=32> */
.L_x_1542:
[----:B------:R-:W-:Y:S01]  /*17000*/  FMUL.FTZ R34, R24, R3 ;  /* 0x0000000318227220 */ /* 0x000fe20000410000 */
[----:B------:R-:W-:-:S03]  /*17010*/  FMUL.FTZ R2, R3, 0.5 ;  /* 0x3f00000003027820 */ /* 0x000fc60000410000 */
[----:B------:R-:W-:-:S04]  /*17020*/  FFMA R3, -R34, R34, R24 ;  /* 0x0000002222037223 */ /* 0x000fc80000000118 */
[----:B------:R-:W-:-:S07]  /*17030*/  FFMA R34, R3, R2, R34 ;  /* 0x0000000203227223 */ /* 0x000fce0000000022 */
.L_x_1543:
[----:B------:R-:W-:Y:S05]  /*17040*/  BSYNC.RECONVERGENT B2 ;  /* 0x0000000000027941 */ /* 0x000fea0003800200 */
.L_x_1541:
[----:B------:R-:W-:-:S13]  /*17050*/  FSETP.GTU.AND P0, PT, R34, 1, PT ;  /* 0x3f8000002200780b */ /* 0x000fda0003f0c000 */
[----:B------:R-:W-:-:S07]  /*17060*/  @!P0 FADD R13, R13, 1 ;  /* 0x3f8000000d0d8421 */ /* 0x000fce0000000000 */
.L_x_1534:
        /* <DEDUP_REMOVED lines=17> */
.L_x_1557:
        /* <DEDUP_REMOVED lines=31> */
.L_x_1546:
[----:B------:R-:W-:Y:S01]  /*17370*/  FMUL.FTZ R34, R24, R5 ;  /* 0x0000000518227220 */ /* 0x000fe20000410000 */
[----:B------:R-:W-:-:S03]  /*17380*/  FMUL.FTZ R2, R5, 0.5 ;  /* 0x3f00000005027820 */ /* 0x000fc60000410000 */
[----:B------:R-:W-:-:S04]  /*17390*/  FFMA R5, -R34, R34, R24 ;  /* 0x0000002222057223 */ /* 0x000fc80000000118 */
[----:B------:R-:W-:-:S07]  /*173a0*/  FFMA R34, R5, R2, R34 ;  /* 0x0000000205227223 */ /* 0x000fce0000000022 */
.L_x_1547:
[----:B------:R-:W-:Y:S05]  /*173b0*/  BSYNC.RECONVERGENT B2 ;  /* 0x0000000000027941 */ /* 0x000fea0003800200 */
.L_x_1545:
        /* <DEDUP_REMOVED lines=31> */
.L_x_1549:
[----:B------:R-:W-:Y:S01]  /*175b0*/  FMUL.FTZ R34, R24, R5 ;  /* 0x0000000518227220 */ /* 0x000fe20000410000 */
[----:B------:R-:W-:-:S03]  /*175c0*/  FMUL.FTZ R2, R5, 0.5 ;  /* 0x3f00000005027820 */ /* 0x000fc60000410000 */
[----:B------:R-:W-:-:S04]  /*175d0*/  FFMA R5, -R34, R34, R24 ;  /* 0x0000002222057223 */ /* 0x000fc80000000118 */
[----:B------:R-:W-:-:S07]  /*175e0*/  FFMA R34, R5, R2, R34 ;  /* 0x0000000205227223 */ /* 0x000fce0000000022 */
.L_x_1550:
[----:B------:R-:W-:Y:S05]  /*175f0*/  BSYNC.RECONVERGENT B2 ;  /* 0x0000000000027941 */ /* 0x000fea0003800200 */
.L_x_1548:
        /* <DEDUP_REMOVED lines=31> */
.L_x_1552:
[----:B------:R-:W-:Y:S01]  /*177f0*/  FMUL.FTZ R34, R24, R5 ;  /* 0x0000000518227220 */ /* 0x000fe20000410000 */
[----:B------:R-:W-:-:S03]  /*17800*/  FMUL.FTZ R2, R5, 0.5 ;  /* 0x3f00000005027820 */ /* 0x000fc60000410000 */
[----:B------:R-:W-:-:S04]  /*17810*/  FFMA R5, -R34, R34, R24 ;  /* 0x0000002222057223 */ /* 0x000fc80000000118 */
[----:B------:R-:W-:-:S07]  /*17820*/  FFMA R34, R5, R2, R34 ;  /* 0x0000000205227223 */ /* 0x000fce0000000022 */
.L_x_1553:
[----:B------:R-:W-:Y:S05]  /*17830*/  BSYNC.RECONVERGENT B2 ;  /* 0x0000000000027941 */ /* 0x000fea0003800200 */
.L_x_1551:
        /* <DEDUP_REMOVED lines=32> */
.L_x_1555:
[----:B------:R-:W-:Y:S01]  /*17a40*/  FMUL.FTZ R34, R24, R5 ;  /* 0x0000000518227220 */ /* 0x000fe20000410000 */
[----:B------:R-:W-:-:S03]  /*17a50*/  FMUL.FTZ R2, R5, 0.5 ;  /* 0x3f00000005027820 */ /* 0x000fc60000410000 */
[----:B------:R-:W-:-:S04]  /*17a60*/  FFMA R5, -R34, R34, R24 ;  /* 0x0000002222057223 */ /* 0x000fc80000000118 */
[----:B------:R-:W-:-:S07]  /*17a70*/  FFMA R34, R5, R2, R34 ;  /* 0x0000000205227223 */ /* 0x000fce0000000022 */
.L_x_1556:
[----:B------:R-:W-:Y:S05]  /*17a80*/  BSYNC.RECONVERGENT B2 ;  /* 0x0000000000027941 */ /* 0x000fea0003800200 */
.L_x_1554:
[----:B------:R-:W-:-:S13]  /*17a90*/  FSETP.GTU.AND P0, PT, R34, 1, PT ;  /* 0x3f8000002200780b */ /* 0x000fda0003f0c000 */
[----:B------:R-:W-:Y:S01]  /*17aa0*/  @!P0 FADD R12, R12, 1 ;  /* 0x3f8000000c0c8421 */ /* 0x000fe20000000000 */
[----:B------:R-:W-:Y:S06]  /*17ab0*/  @P1 BRA `(.L_x_1557) ;  /* 0xfffffff400b01947 */ /* 0x000fec000383ffff */
.L_x_1544:
[----:B------:R-:W-:-:S13]  /*17ac0*/  ISETP.NE.AND P0, PT, R16, RZ, PT ;  /* 0x000000ff1000720c */ /* 0x000fda0003f05270 */
        /* <DEDUP_REMOVED lines=31> */
.L_x_1560:
[----:B------:R-:W-:Y:S01]  /*17cc0*/  FMUL.FTZ R34, R24, R5 ;  /* 0x0000000518227220 */ /* 0x000fe20000410000 */
[----:B------:R-:W-:-:S03]  /*17cd0*/  FMUL.FTZ R2, R5, 0.5 ;  /* 0x3f00000005027820 */ /* 0x000fc60000410000 */
[----:B------:R-:W-:-:S04]  /*17ce0*/  FFMA R5, -R34, R34, R24 ;  /* 0x0000002222057223 */ /* 0x000fc80000000118 */
[----:B------:R-:W-:-:S07]  /*17cf0*/  FFMA R34, R5, R2, R34 ;  /* 0x0000000205227223 */ /* 0x000fce0000000022 */
.L_x_1561:
[----:B------:R-:W-:Y:S05]  /*17d00*/  BSYNC.RECONVERGENT B2 ;  /* 0x0000000000027941 */ /* 0x000fea0003800200 */
.L_x_1559:
        /* <DEDUP_REMOVED lines=33> */
.L_x_1563:
[----:B------:R-:W-:Y:S01]  /*17f20*/  FMUL.FTZ R34, R24, R5 ;  /* 0x0000000518227220 */ /* 0x000fe20000410000 */
[----:B------:R-:W-:-:S03]  /*17f30*/  FMUL.FTZ R2, R5, 0.5 ;  /* 0x3f00000005027820 */ /* 0x000fc60000410000 */
[----:B------:R-:W-:-:S04]  /*17f40*/  FFMA R5, -R34, R34, R24 ;  /* 0x0000002222057223 */ /* 0x000fc80000000118 */
[----:B------:R-:W-:-:S07]  /*17f50*/  FFMA R34, R5, R2, R34 ;  /* 0x0000000205227223 */ /* 0x000fce0000000022 */
.L_x_1564:
[----:B------:R-:W-:Y:S05]  /*17f60*/  BSYNC.RECONVERGENT B2 ;  /* 0x0000000000027941 */ /* 0x000fea0003800200 */
.L_x_1562:
        /* <DEDUP_REMOVED lines=32> */
.L_x_1566:
[----:B------:R-:W-:Y:S01]  /*18170*/  FMUL.FTZ R34, R24, R3 ;  /* 0x0000000318227220 */ /* 0x000fe20000410000 */
[----:B------:R-:W-:-:S03]  /*18180*/  FMUL.FTZ R2, R3, 0.5 ;  /* 0x3f00000003027820 */ /* 0x000fc60000410000 */
[----:B------:R-:W-:-:S04]  /*18190*/  FFMA R3, -R34, R34, R24 ;  /* 0x0000002222037223 */ /* 0x000fc80000000118 */
[----:B------:R-:W-:-:S07]  /*181a0*/  FFMA R34, R3, R2, R34 ;  /* 0x0000000203227223 */ /* 0x000fce0000000022 */
.L_x_1567:
[----:B------:R-:W-:Y:S05]  /*181b0*/  BSYNC.RECONVERGENT B2 ;  /* 0x0000000000027941 */ /* 0x000fea0003800200 */
.L_x_1565:
[----:B------:R-:W-:-:S13]  /*181c0*/  FSETP.GTU.AND P0, PT, R34, 1, PT ;  /* 0x3f8000002200780b */ /* 0x000fda0003f0c000 */
[----:B------:R-:W-:-:S07]  /*181d0*/  @!P0 FADD R12, R12, 1 ;  /* 0x3f8000000c0c8421 */ /* 0x000fce0000000000 */
.L_x_1558:
[----:B------:R-:W-:Y:S01]  /*181e0*/  ISETP.GE.U32.AND P0, PT, R14, 0x3, PT ;  /* 0x000000030e00780c */ /* 0x000fe20003f06070 */
[----:B------:R-:W-:Y:S01]  /*181f0*/  FMUL R12, R12, 4 ;  /* 0x408000000c0c7820 */ /* 0x000fe20000400000 */
[----:B------:R-:W-:Y:S01]  /*18200*/  IADD3 R2, PT, PT, R35, 0x200, RZ ;  /* 0x0000020023027810 */ /* 0x000fe20007ffe0ff */
[----:B------:R-:W-:Y:S02]  /*18210*/  IMAD.MOV.U32 R6, RZ, RZ, -0x75bd8fc ;  /* 0xf8a42704ff067424 */ /* 0x000fe400078e00ff */
        /* <DEDUP_REMOVED lines=13> */
.L_x_1581:
        /* <DEDUP_REMOVED lines=31> */
.L_x_1570:
[----:B------:R-:W-:Y:S01]  /*184e0*/  FMUL.FTZ R34, R24, R5 ;  /* 0x0000000518227220 */ /* 0x000fe20000410000 */
[----:B------:R-:W-:-:S03]  /*184f0*/  FMUL.FTZ R2, R5, 0.5 ;  /* 0x3f00000005027820 */ /* 0x000fc60000410000 */
[----:B------:R-:W-:-:S04]  /*18500*/  FFMA R5, -R34, R34, R24 ;  /* 0x0000002222057223 */ /* 0x000fc80000000118 */
[----:B------:R-:W-:-:S07]  /*18510*/  FFMA R34, R5, R2, R34 ;  /* 0x0000000205227223 */ /* 0x000fce0000000022 */
.L_x_1571:
[----:B------:R-:W-:Y:S05]  /*18520*/  BSYNC.RECONVERGENT B2 ;  /* 0x0000000000027941 */ /* 0x000fea0003800200 */
.L_x_1569:
        /* <DEDUP_REMOVED lines=31> */
.L_x_1573:
[----:B------:R-:W-:Y:S01]  /*18720*/  FMUL.FTZ R34, R24, R5 ;  /* 0x0000000518227220 */ /* 0x000fe20000410000 */
[----:B------:R-:W-:-:S03]  /*18730*/  FMUL.FTZ R2, R5, 0.5 ;  /* 0x3f00000005027820 */ /* 0x000fc60000410000 */
[----:B------:R-:W-:-:S04]  /*18740*/  FFMA R5, -R34, R34, R24 ;  /* 0x0000002222057223 */ /* 0x000fc80000000118 */
[----:B------:R-:W-:-:S07]  /*18750*/  FFMA R34, R5, R2, R34 ;  /* 0x0000000205227223 */ /* 0x000fce0000000022 */
.L_x_1574:
[----:B------:R-:W-:Y:S05]  /*18760*/  BSYNC.RECONVERGENT B2 ;  /* 0x0000000000027941 */ /* 0x000fea0003800200 */
.L_x_1572:
        /* <DEDUP_REMOVED lines=31> */
.L_x_1576:
[----:B------:R-:W-:Y:S01]  /*18960*/  FMUL.FTZ R34, R24, R5 ;  /* 0x0000000518227220 */ /* 0x000fe20000410000 */
[----:B------:R-:W-:-:S03]  /*18970*/  FMUL.FTZ R2, R5, 0.5 ;  /* 0x3f00000005027820 */ /* 0x000fc60000410000 */
[----:B------:R-:W-:-:S04]  /*18980*/  FFMA R5, -R34, R34, R24 ;  /* 0x0000002222057223 */ /* 0x000fc80000000118 */
[----:B------:R-:W-:-:S07]  /*18990*/  FFMA R34, R5, R2, R34 ;  /* 0x0000000205227223 */ /* 0x000fce0000000022 */
.L_x_1577:
[----:B------:R-:W-:Y:S05]  /*189a0*/  BSYNC.RECONVERGENT B2 ;  /* 0x0000000000027941 */ /* 0x000fea0003800200 */
.L_x_1575:
        /* <DEDUP_REMOVED lines=32> */
.L_x_1579:
[----:B------:R-:W-:Y:S01]  /*18bb0*/  FMUL.FTZ R34, R24, R5 ;  /* 0x0000000518227220 */ /* 0x000fe20000410000 */
[----:B------:R-:W-:-:S03]  /*18bc0*/  FMUL.FTZ R2, R5, 0.5 ;  /* 0x3f00000005027820 */ /* 0x000fc60000410000 */
[----:B------:R-:W-:-:S04]  /*18bd0*/  FFMA R5, -R34, R34, R24 ;  /* 0x0000002222057223 */ /* 0x000fc80000000118 */
[----:B------:R-:W-:-:S07]  /*18be0*/  FFMA R34, R5, R2, R34 ;  /* 0x0000000205227223 */ /* 0x000fce0000000022 */
.L_x_1580:
[----:B------:R-:W-:Y:S05]  /*18bf0*/  BSYNC.RECONVERGENT B2 ;  /* 0x0000000000027941 */ /* 0x000fea0003800200 */
.L_x_1578:
[----:B------:R-:W-:-:S13]  /*18c00*/  FSETP.GTU.AND P0, PT, R34, 1, PT ;  /* 0x3f8000002200780b */ /* 0x000fda0003f0c000 */
[----:B------:R-:W-:Y:S01]  /*18c10*/  @!P0 FADD R11, R11, 1 ;  /* 0x3f8000000b0b8421 */ /* 0x000fe20000000000 */
[----:B------:R-:W-:Y:S06]  /*18c20*/  @P1 BRA `(.L_x_1581) ;  /* 0xfffffff400b01947 */ /* 0x000fec000383ffff */
.L_x_1568:
        /* <DEDUP_REMOVED lines=32> */
.L_x_1584:
[----:B------:R-:W-:Y:S01]  /*18e30*/  FMUL.FTZ R34, R24, R5 ;  /* 0x0000000518227220 */ /* 0x000fe20000410000 */
[----:B------:R-:W-:-:S03]  /*18e40*/  FMUL.FTZ R2, R5, 0.5 ;  /* 0x3f00000005027820 */ /* 0x000fc60000410000 */
[----:B------:R-:W-:-:S04]  /*18e50*/  FFMA R5, -R34, R34, R24 ;  /* 0x0000002222057223 */ /* 0x000fc80000000118 */
[----:B------:R-:W-:-:S07]  /*18e60*/  FFMA R34, R5, R2, R34 ;  /* 0x0000000205227223 */ /* 0x000fce0000000022 */
.L_x_1585:
[----:B------:R-:W-:Y:S05]  /*18e70*/  BSYNC.RECONVERGENT B2 ;  /* 0x0000000000027941 */ /* 0x000fea0003800200 */
.L_x_1583:
        /* <DEDUP_REMOVED lines=33> */
.L_x_1587:
[----:B------:R-:W-:Y:S01]  /*19090*/  FMUL.FTZ R34, R24, R5 ;  /* 0x0000000518227220 */ /* 0x000fe20000410000 */
[----:B------:R-:W-:-:S03]  /*190a0*/  FMUL.FTZ R2, R5, 0.5 ;  /* 0x3f00000005027820 */ /* 0x000fc60000410000 */
[----:B------:R-:W-:-:S04]  /*190b0*/  FFMA R5, -R34, R34, R24 ;  /* 0x0000002222057223 */ /* 0x000fc80000000118 */
[----:B------:R-:W-:-:S07]  /*190c0*/  FFMA R34, R5, R2, R34 ;  /* 0x0000000205227223 */ /* 0x000fce0000000022 */
.L_x_1588:
[----:B------:R-:W-:Y:S05]  /*190d0*/  BSYNC.RECONVERGENT B2 ;  /* 0x0000000000027941 */ /* 0x000fea0003800200 */
.L_x_1586:
        /* <DEDUP_REMOVED lines=32> */
.L_x_1590:
[----:B------:R-:W-:Y:S01]  /*192e0*/  FMUL.FTZ R34, R24, R3 ;  /* 0x0000000318227220 */ /* 0x000fe20000410000 */
[----:B------:R-:W-:-:S03]  /*192f0*/  FMUL.FTZ R2, R3, 0.5 ;  /* 0x3f00000003027820 */ /* 0x000fc60000410000 */
[----:B------:R-:W-:-:S04]  /*19300*/  FFMA R3, -R34, R34, R24 ;  /* 0x0000002222037223 */ /* 0x000fc80000000118 */
[----:B------:R-:W-:-:S07]  /*19310*/  FFMA R34, R3, R2, R34 ;  /* 0x0000000203227223 */ /* 0x000fce0000000022 */
.L_x_1591:
[----:B------:R-:W-:Y:S05]  /*19320*/  BSYNC.RECONVERGENT B2 ;  /* 0x0000000000027941 */ /* 0x000fea0003800200 */
.L_x_1589:
[----:B------:R-:W-:-:S13]  /*19330*/  FSETP.GTU.AND P0, PT, R34, 1, PT ;  /* 0x3f8000002200780b */ /* 0x000fda0003f0c000 */
[----:B------:R-:W-:-:S07]  /*19340*/  @!P0 FADD R11, R11, 1 ;  /* 0x3f8000000b0b8421 */ /* 0x000fce0000000000 */
.L_x_1582:
[----:B------:R-:W-:Y:S01]  /*19350*/  VIADD R2, R35, 0x300 ;  /* 0x0000030023027836 */ /* 0x000fe20000000000 */
[----:B------:R-:W-:Y:S01]  /*19360*/  ISETP.GE.U32.AND P0, PT, R14, 0x3, PT ;  /* 0x000000030e00780c */ /* 0x000fe20003f06070 */
        /* <DEDUP_REMOVED lines=10> */
[----:B------:R-:W-:Y:S06]  /*19410*/  @!P0 BRA `(.L_x_1592) ;  /* 0x0000000800608947 */ /* 0x000fec0003800000 */
[----:B------:R-:W-:Y:S01]  /*19420*/  IMAD.MOV.U32 R28, RZ, RZ, RZ ;  /* 0x000000ffff1c7224 */ /* 0x000fe200078e00ff */
[----:B------:R-:W-:Y:S01]  /*19430*/  MOV R5, RZ ;  /* 0x000000ff00057202 */ /* 0x000fe20000000f00 */
[----:B------:R-:W-:Y:S02]  /*19440*/  IMAD.MOV.U32 R6, RZ, RZ, -0x75bd8fc ;  /* 0xf8a42704ff067424 */ /* 0x000fe400078e00ff */
[----:B------:R-:W-:-:S07]  /*19450*/  IMAD.MOV.U32 R10, RZ, RZ, -0x23270784 ;  /* 0xdcd8f87cff0a7424 */ /* 0x000fce00078e00ff */
.L_x_1605:
        /* <DEDUP_REMOVED lines=31> */
.L_x_1594:
[----:B------:R-:W-:Y:S01]  /*19650*/  FMUL.FTZ R34, R24, R7 ;  /* 0x0000000718227220 */ /* 0x000fe20000410000 */
[----:B------:R-:W-:-:S03]  /*19660*/  FMUL.FTZ R2, R7, 0.5 ;  /* 0x3f00000007027820 */ /* 0x000fc60000410000 */
[----:B------:R-:W-:-:S04]  /*19670*/  FFMA R7, -R34, R34, R24 ;  /* 0x0000002222077223 */ /* 0x000fc80000000118 */
[----:B------:R-:W-:-:S07]  /*19680*/  FFMA R34, R7, R2, R34 ;  /* 0x0000000207227223 */ /* 0x000fce0000000022 */
.L_x_1595:
[----:B------:R-:W-:Y:S05]  /*19690*/  BSYNC.RECONVERGENT B2 ;  /* 0x0000000000027941 */ /* 0x000fea0003800200 */
.L_x_1593:
        /* <DEDUP_REMOVED lines=31> */
.L_x_1597:
[----:B------:R-:W-:Y:S01]  /*19890*/  FMUL.FTZ R34, R24, R7 ;  /* 0x0000000718227220 */ /* 0x000fe20000410000 */
[----:B------:R-:W-:-:S03]  /*198a0*/  FMUL.FTZ R2, R7, 0.5 ;  /* 0x3f00000007027820 */ /* 0x000fc60000410000 */
[----:B------:R-:W-:-:S04]  /*198b0*/  FFMA R7, -R34, R34, R24 ;  /* 0x0000002222077223 */ /* 0x000fc80000000118 */
[----:B------:R-:W-:-:S07]  /*198c0*/  FFMA R34, R7, R2, R34 ;  /* 0x0000000207227223 */ /* 0x000fce0000000022 */
.L_x_1598:
[----:B------:R-:W-:Y:S05]  /*198d0*/  BSYNC.RECONVERGENT B2 ;  /* 0x0000000000027941 */ /* 0x000fea0003800200 */
.L_x_1596:
        /* <DEDUP_REMOVED lines=31> */
.L_x_1600:
[----:B------:R-:W-:Y:S01]  /*19ad0*/  FMUL.FTZ R34, R24, R7 ;  /* 0x0000000718227220 */ /* 0x000fe20000410000 */
[----:B------:R-:W-:-:S03]  /*19ae0*/  FMUL.FTZ R2, R7, 0.5 ;  /* 0x3f00000007027820 */ /* 0x000fc60000410000 */
[----:B------:R-:W-:-:S04]  /*19af0*/  FFMA R7, -R34, R34, R24 ;  /* 0x0000002222077223 */ /* 0x000fc80000000118 */
[----:B------:R-:W-:-:S07]  /*19b00*/  FFMA R34, R7, R2, R34 ;  /* 0x0000000207227223 */ /* 0x000fce0000000022 */
.L_x_1601:
[----:B------:R-:W-:Y:S05]  /*19b10*/  BSYNC.RECONVERGENT B2 ;  /* 0x0000000000027941 */ /* 0x000fea0003800200 */
.L_x_1599:
        /* <DEDUP_REMOVED lines=32> */
.L_x_1603:
[----:B------:R-:W-:Y:S01]  /*19d20*/  FMUL.FTZ R34, R24, R7 ;  /* 0x0000000718227220 */ /* 0x000fe20000410000 */
[----:B------:R-:W-:-:S03]  /*19d30*/  FMUL.FTZ R2, R7, 0.5 ;  /* 0x3f00000007027820 */ /* 0x000fc60000410000 */
[----:B------:R-:W-:-:S04]  /*19d40*/  FFMA R7, -R34, R34, R24 ;  /* 0x0000002222077223 */ /* 0x000fc80000000118 */
[----:B------:R-:W-:-:S07]  /*19d50*/  FFMA R34, R7, R2, R34 ;  /* 0x0000000207227223 */ /* 0x000fce0000000022 */
.L_x_1604:
[----:B------:R-:W-:Y:S05]  /*19d60*/  BSYNC.RECONVERGENT B2 ;  /* 0x0000000000027941 */ /* 0x000fea0003800200 */
.L_x_1602:
[----:B------:R-:W-:-:S13]  /*19d70*/  FSETP.GTU.AND P0, PT, R34, 1, PT ;  /* 0x3f8000002200780b */ /* 0x000fda0003f0c000 */
[----:B------:R-:W-:Y:S01]  /*19d80*/  @!P0 FADD R5, R5, 1 ;  /* 0x3f80000005058421 */ /* 0x000fe20000000000 */
[----:B------:R-:W-:Y:S06]  /*19d90*/  @P1 BRA `(.L_x_1605) ;  /* 0xfffffff400b01947 */ /* 0x000fec000383ffff */
.L_x_1592:
        /* <DEDUP_REMOVED lines=32> */
.L_x_1608:
[----:B------:R-:W-:Y:S01]  /*19fa0*/  FMUL.FTZ R34, R24, R7 ;  /* 0x0000000718227220 */ /* 0x000fe20000410000 */
[----:B------:R-:W-:-:S03]  /*19fb0*/  FMUL.FTZ R2, R7, 0.5 ;  /* 0x3f00000007027820 */ /* 0x000fc60000410000 */
[----:B------:R-:W-:-:S04]  /*19fc0*/  FFMA R7, -R34, R34, R24 ;  /* 0x0000002222077223 */ /* 0x000fc80000000118 */
[----:B------:R-:W-:-:S07]  /*19fd0*/  FFMA R34, R7, R2, R34 ;  /* 0x0000000207227223 */ /* 0x000fce0000000022 */
.L_x_1609:
[----:B------:R-:W-:Y:S05]  /*19fe0*/  BSYNC.RECONVERGENT B2 ;  /* 0x0000000000027941 */ /* 0x000fea0003800200 */
.L_x_1607:
        /* <DEDUP_REMOVED lines=33> */
.L_x_1611:
[----:B------:R-:W-:Y:S01]  /*1a200*/  FMUL.FTZ R34, R24, R7 ;  /* 0x0000000718227220 */ /* 0x000fe20000410000 */
[----:B------:R-:W-:-:S03]  /*1a210*/  FMUL.FTZ R2, R7, 0.5 ;  /* 0x3f00000007027820 */ /* 0x000fc60000410000 */
[----:B------:R-:W-:-:S04]  /*1a220*/  FFMA R7, -R34, R34, R24 ;  /* 0x0000002222077223 */ /* 0x000fc80000000118 */
[----:B------:R-:W-:-:S07]  /*1a230*/  FFMA R34, R7, R2, R34 ;  /* 0x0000000207227223 */ /* 0x000fce0000000022 */
.L_x_1612:
[----:B------:R-:W-:Y:S05]  /*1a240*/  BSYNC.RECONVERGENT B2 ;  /* 0x0000000000027941 */ /* 0x000fea0003800200 */
.L_x_1610:
        /* <DEDUP_REMOVED lines=32> */
.L_x_1614:
[----:B------:R-:W-:Y:S01]  /*1a450*/  FMUL.FTZ R34, R24, R3 ;  /* 0x0000000318227220 */ /* 0x000fe20000410000 */
[----:B------:R-:W-:-:S03]  /*1a460*/  FMUL.FTZ R2, R3, 0.5 ;  /* 0x3f00000003027820 */ /* 0x000fc60000410000 */
[----:B------:R-:W-:-:S04]  /*1a470*/  FFMA R3, -R34, R34, R24 ;  /* 0x0000002222037223 */ /* 0x000fc80000000118 */
[----:B------:R-:W-:-:S07]  /*1a480*/  FFMA R34, R3, R2, R34 ;  /* 0x0000000203227223 */ /* 0x000fce0000000022 */
.L_x_1615:
[----:B------:R-:W-:Y:S05]  /*1a490*/  BSYNC.RECONVERGENT B2 ;  /* 0x0000000000027941 */ /* 0x000fea0003800200 */
.L_x_1613:
[----:B------:R-:W-:-:S13]  /*1a4a0*/  FSETP.GTU.AND P0, PT, R34, 1, PT ;  /* 0x3f8000002200780b */ /* 0x000fda0003f0c000 */
[----:B------:R-:W-:-:S07]  /*1a4b0*/  @!P0 FADD R5, R5, 1 ;  /* 0x3f80000005058421 */ /* 0x000fce0000000000 */
.L_x_1606:
[----:B------:R-:W-:Y:S01]  /*1a4c0*/  VIADD R2, R35, 0x400 ;  /* 0x0000040023027836 */ /* 0x000fe20000000000 */
[----:B------:R-:W-:Y:S01]  /*1a4d0*/  ISETP.GE.U32.AND P0, PT, R14, 0x3, PT ;  /* 0x000000030e00780c */ /* 0x000fe20003f06070 */
        /* <DEDUP_REMOVED lines=11> */
[----:B------:R-:W-:Y:S01]  /*1a590*/  IMAD.MOV.U32 R4, RZ, RZ, RZ ;  /* 0x000000ffff047224 */ /* 0x000fe200078e00ff */
[----:B------:R-:W-:Y:S01]  /*1a5a0*/  MOV R9, 0xf8a42704 ;  /* 0xf8a4270400097802 */ /* 0x000fe20000000f00 */
[----:B------:R-:W-:Y:S02]  /*1a5b0*/  IMAD.MOV.U32 R25, RZ, RZ, -0x23270784 ;  /* 0xdcd8f87cff197424 */ /* 0x000fe400078e00ff */
[----:B------:R-:W-:-:S07]  /*1a5c0*/  IMAD.MOV.U32 R8, RZ, RZ, RZ ;  /* 0x000000ffff087224 */ /* 0x000fce00078e00ff */
.L_x_1629:
        /* <DEDUP_REMOVED lines=31> */
.L_x_1618:
[----:B------:R-:W-:Y:S01]  /*1a7c0*/  FMUL.FTZ R34, R24, R5 ;  /* 0x0000000518227220 */ /* 0x000fe20000410000 */
[----:B------:R-:W-:-:S03]  /*1a7d0*/  FMUL.FTZ R2, R5, 0.5 ;  /* 0x3f00000005027820 */ /* 0x000fc60000410000 */
[----:B------:R-:W-:-:S04]  /*1a7e0*/  FFMA R5, -R34, R34, R24 ;  /* 0x0000002222057223 */ /* 0x000fc80000000118 */
[----:B------:R-:W-:-:S07]  /*1a7f0*/  FFMA R34, R5, R2, R34 ;  /* 0x0000000205227223 */ /* 0x000fce0000000022 */
.L_x_1619:
[----:B------:R-:W-:Y:S05]  /*1a800*/  BSYNC.RECONVERGENT B2 ;  /* 0x0000000000027941 */ /* 0x000fea0003800200 */
.L_x_1617:
        /* <DEDUP_REMOVED lines=31> */
.L_x_1621:
[----:B------:R-:W-:Y:S01]  /*1aa00*/  FMUL.FTZ R34, R24, R9 ;  /* 0x0000000918227220 */ /* 0x000fe20000410000 */
[----:B------:R-:W-:-:S03]  /*1aa10*/  FMUL.FTZ R2, R9, 0.5 ;  /* 0x3f00000009027820 */ /* 0x000fc60000410000 */
[----:B------:R-:W-:-:S04]  /*1aa20*/  FFMA R9, -R34, R34, R24 ;  /* 0x0000002222097223 */ /* 0x000fc80000000118 */
[----:B------:R-:W-:-:S07]  /*1aa30*/  FFMA R34, R9, R2, R34 ;  /* 0x0000000209227223 */ /* 0x000fce0000000022 */
.L_x_1622:
[----:B------:R-:W-:Y:S05]  /*1aa40*/  BSYNC.RECONVERGENT B2 ;  /* 0x0000000000027941 */ /* 0x000fea0003800200 */
.L_x_1620:
        /* <DEDUP_REMOVED lines=31> */
.L_x_1624:
[----:B------:R-:W-:Y:S01]  /*1ac40*/  FMUL.FTZ R34, R24, R7 ;  /* 0x0000000718227220 */ /* 0x000fe20000410000 */
[----:B------:R-:W-:-:S03]  /*1ac50*/  FMUL.FTZ R2, R7, 0.5 ;  /* 0x3f00000007027820 */ /* 0x000fc60000410000 */
[----:B------:R-:W-:-:S04]  /*1ac60*/  FFMA R7, -R34, R34, R24 ;  /* 0x0000002222077223 */ /* 0x000fc80000000118 */
[----:B------:R-:W-:-:S07]  /*1ac70*/  FFMA R34, R7, R2, R34 ;  /* 0x0000000207227223 */ /* 0x000fce0000000022 */
.L_x_1625:
[----:B------:R-:W-:Y:S05]  /*1ac80*/  BSYNC.RECONVERGENT B2 ;  /* 0x0000000000027941 */ /* 0x000fea0003800200 */
.L_x_1623:
        /* <DEDUP_REMOVED lines=32> */
.L_x_1627:
[----:B------:R-:W-:Y:S01]  /*1ae90*/  FMUL.FTZ R34, R24, R3 ;  /* 0x0000000318227220 */ /* 0x000fe20000410000 */
[----:B------:R-:W-:-:S03]  /*1aea0*/  FMUL.FTZ R2, R3, 0.5 ;  /* 0x3f00000003027820 */ /* 0x000fc60000410000 */
[----:B------:R-:W-:-:S04]  /*1aeb0*/  FFMA R3, -R34, R34, R24 ;  /* 0x0000002222037223 */ /* 0x000fc80000000118 */
[----:B------:R-:W-:-:S07]  /*1aec0*/  FFMA R34, R3, R2, R34 ;  /* 0x0000000203227223 */ /* 0x000fce0000000022 */
.L_x_1628:
[----:B------:R-:W-:Y:S05]  /*1aed0*/  BSYNC.RECONVERGENT B2 ;  /* 0x0000000000027941 */ /* 0x000fea0003800200 */
.L_x_1626:
[----:B------:R-:W-:-:S13]  /*1aee0*/  FSETP.GTU.AND P0, PT, R34, 1, PT ;  /* 0x3f8000002200780b */ /* 0x000fda0003f0c000 */
[----:B------:R-:W-:Y:S01]  /*1aef0*/  @!P0 FADD R8, R8, 1 ;  /* 0x3f80000008088421 */ /* 0x000fe20000000000 */
[----:B------:R-:W-:Y:S06]  /*1af00*/  @P1 BRA `(.L_x_1629) ;  /* 0xfffffff400b01947 */ /* 0x000fec000383ffff */
.L_x_1616:
        /* <DEDUP_REMOVED lines=9> */
[----:B------:R-:W-:Y:S01]  /*1afa0*/  LOP3.LUT R24, R24, R27, RZ, 0x3c, !PT ;  /* 0x0000001b18187212 */ /* 0x000fe200078e3cff */
        /* <DEDUP_REMOVED lines=22> */
.L_x_1632:
[----:B------:R-:W-:Y:S01]  /*1b110*/  FMUL.FTZ R34, R24, R27 ;  /* 0x0000001b18227220 */ /* 0x000fe20000410000 */
[----:B------:R-:W-:-:S03]  /*1b120*/  FMUL.FTZ R2, R27, 0.5 ;  /* 0x3f0000001b027820 */ /* 0x000fc60000410000 */
[----:B------:R-:W-:-:S04]  /*1b130*/  FFMA R27, -R34, R34, R24 ;  /* 0x00000022221b7223 */ /* 0x000fc80000000118 */
[----:B------:R-:W-:-:S07]  /*1b140*/  FFMA R34, R27, R2, R34 ;  /* 0x000000021b227223 */ /* 0x000fce0000000022 */
.L_x_1633:
[----:B------:R-:W-:Y:S05]  /*1b150*/  BSYNC.RECONVERGENT B2 ;  /* 0x0000000000027941 */ /* 0x000fea0003800200 */
.L_x_1631:
        /* <DEDUP_REMOVED lines=33> */
.L_x_1635:
[----:B------:R-:W-:Y:S01]  /*1b370*/  FMUL.FTZ R34, R24, R9 ;  /* 0x0000000918227220 */ /* 0x000fe20000410000 */
[----:B------:R-:W-:-:S03]  /*1b380*/  FMUL.FTZ R2, R9, 0.5 ;  /* 0x3f00000009027820 */ /* 0x000fc60000410000 */
[----:B------:R-:W-:-:S04]  /*1b390*/  FFMA R9, -R34, R34, R24 ;  /* 0x0000002222097223 */ /* 0x000fc80000000118 */
[----:B------:R-:W-:-:S07]  /*1b3a0*/  FFMA R34, R9, R2, R34 ;  /* 0x0000000209227223 */ /* 0x000fce0000000022 */
.L_x_1636:
[----:B------:R-:W-:Y:S05]  /*1b3b0*/  BSYNC.RECONVERGENT B2 ;  /* 0x0000000000027941 */ /* 0x000fea0003800200 */
.L_x_1634:
        /* <DEDUP_REMOVED lines=32> */
.L_x_1638:
[----:B------:R-:W-:Y:S01]  /*1b5c0*/  FMUL.FTZ R34, R24, R3 ;  /* 0x0000000318227220 */ /* 0x000fe20000410000 */
[----:B------:R-:W-:-:S03]  /*1b5d0*/  FMUL.FTZ R2, R3, 0.5 ;  /* 0x3f00000003027820 */ /* 0x000fc60000410000 */
[----:B------:R-:W-:-:S04]  /*1b5e0*/  FFMA R3, -R34, R34, R24 ;  /* 0x0000002222037223 */ /* 0x000fc80000000118 */
[----:B------:R-:W-:-:S07]  /*1b5f0*/  FFMA R34, R3, R2, R34 ;  /* 0x0000000203227223 */ /* 0x000fce0000000022 */
.L_x_1639:
[----:B------:R-:W-:Y:S05]  /*1b600*/  BSYNC.RECONVERGENT B2 ;  /* 0x0000000000027941 */ /* 0x000fea0003800200 */
.L_x_1637:
[----:B------:R-:W-:-:S13]  /*1b610*/  FSETP.GTU.AND P0, PT, R34, 1, PT ;  /* 0x3f8000002200780b */ /* 0x000fda0003f0c000 */
[----:B------:R-:W-:-:S07]  /*1b620*/  @!P0 FADD R8, R8, 1 ;  /* 0x3f80000008088421 */ /* 0x000fce0000000000 */
.L_x_1630:
        /* <DEDUP_REMOVED lines=17> */
.L_x_1653:
        /* <DEDUP_REMOVED lines=31> */
.L_x_1642:
[----:B------:R-:W-:Y:S01]  /*1b930*/  FMUL.FTZ R34, R24, R5 ;  /* 0x0000000518227220 */ /* 0x000fe20000410000 */
[----:B------:R-:W-:-:S03]  /*1b940*/  FMUL.FTZ R2, R5, 0.5 ;  /* 0x3f00000005027820 */ /* 0x000fc60000410000 */
[----:B------:R-:W-:-:S04]  /*1b950*/  FFMA R5, -R34, R34, R24 ;  /* 0x0000002222057223 */ /* 0x000fc80000000118 */
[----:B------:R-:W-:-:S07]  /*1b960*/  FFMA R34, R5, R2, R34 ;  /* 0x0000000205227223 */ /* 0x000fce0000000022 */
.L_x_1643:
[----:B------:R-:W-:Y:S05]  /*1b970*/  BSYNC.RECONVERGENT B2 ;  /* 0x0000000000027941 */ /* 0x000fea0003800200 */
.L_x_1641:
        /* <DEDUP_REMOVED lines=31> */
.L_x_1645:
[----:B------:R-:W-:Y:S01]  /*1bb70*/  FMUL.FTZ R34, R24, R25 ;  /* 0x0000001918227220 */ /* 0x000fe20000410000 */
[----:B------:R-:W-:-:S03]  /*1bb80*/  FMUL.FTZ R2, R25, 0.5 ;  /* 0x3f00000019027820 */ /* 0x000fc60000410000 */
[----:B------:R-:W-:-:S04]  /*1bb90*/  FFMA R25, -R34, R34, R24 ;  /* 0x0000002222197223 */ /* 0x000fc80000000118 */
[----:B------:R-:W-:-:S07]  /*1bba0*/  FFMA R34, R25, R2, R34 ;  /* 0x0000000219227223 */ /* 0x000fce0000000022 */
.L_x_1646:
[----:B------:R-:W-:Y:S05]  /*1bbb0*/  BSYNC.RECONVERGENT B2 ;  /* 0x0000000000027941 */ /* 0x000fea0003800200 */
.L_x_1644:
        /* <DEDUP_REMOVED lines=31> */
.L_x_1648:
[----:B------:R-:W-:Y:S01]  /*1bdb0*/  FMUL.FTZ R34, R24, R7 ;  /* 0x0000000718227220 */ /* 0x000fe20000410000 */
[----:B------:R-:W-:-:S03]  /*1bdc0*/  FMUL.FTZ R2, R7, 0.5 ;  /* 0x3f00000007027820 */ /* 0x000fc60000410000 */
[----:B------:R-:W-:-:S04]  /*1bdd0*/  FFMA R7, -R34, R34, R24 ;  /* 0x0000002222077223 */ /* 0x000fc80000000118 */
[----:B------:R-:W-:-:S07]  /*1bde0*/  FFMA R34, R7, R2, R34 ;  /* 0x0000000207227223 */ /* 0x000fce0000000022 */
.L_x_1649:
[----:B------:R-:W-:Y:S05]  /*1bdf0*/  BSYNC.RECONVERGENT B2 ;  /* 0x0000000000027941 */ /* 0x000fea0003800200 */
.L_x_1647:
        /* <DEDUP_REMOVED lines=32> */
.L_x_1651:
[----:B------:R-:W-:Y:S01]  /*1c000*/  FMUL.FTZ R34, R24, R3 ;  /* 0x0000000318227220 */ /* 0x000fe20000410000 */
[----:B------:R-:W-:-:S03]  /*1c010*/  FMUL.FTZ R2, R3, 0.5 ;  /* 0x3f00000003027820 */ /* 0x000fc60000410000 */
[----:B------:R-:W-:-:S04]  /*1c020*/  FFMA R3, -R34, R34, R24 ;  /* 0x0000002222037223 */ /* 0x000fc80000000118 */
[----:B------:R-:W-:-:S07]  /*1c030*/  FFMA R34, R3, R2, R34 ;  /* 0x0000000203227223 */ /* 0x000fce0000000022 */
.L_x_1652:
[----:B------:R-:W-:Y:S05]  /*1c040*/  BSYNC.RECONVERGENT B2 ;  /* 0x0000000000027941 */ /* 0x000fea0003800200 */
.L_x_1650:
[----:B------:R-:W-:-:S13]  /*1c050*/  FSETP.GTU.AND P0, PT, R34, 1, PT ;  /* 0x3f8000002200780b */ /* 0x000fda0003f0c000 */
[----:B------:R-:W-:Y:S01]  /*1c060*/  @!P0 FADD R8, R8, 1 ;  /* 0x3f80000008088421 */ /* 0x000fe20000000000 */
[----:B------:R-:W-:Y:S06]  /*1c070*/  @P1 BRA `(.L_x_1653) ;  /* 0xfffffff400b01947 */ /* 0x000fec000383ffff */
.L_x_1640:
[----:B------:R-:W-:-:S13]  /*1c080*/  ISETP.NE.AND P0, PT, R16, RZ, PT ;  /* 0x000000ff1000720c */ /* 0x000fda0003f05270 */
[----:B------:R-:W-:Y:S05]  /*1c090*/  @!P0 BRA `(.L_x_1654) ;  /* 0x0000000400c08947 */ /* 0x000fea0003800000 */
[----:B------:R-:W-:Y:S01]  /*1c0a0*/  SHF.R.U32.HI R2, RZ, 0x2, R5 ;  /* 0x00000002ff027819 */ /* 0x000fe20000011605 */
[----:B------:R-:W-:Y:S01]  /*1c0b0*/  IMAD.SHL.U32 R3, R7, 0x10, RZ ;  /* 0x0000001007037824 */ /* 0x000fe200078e00ff */
[----:B------:R-:W-:Y:S01]  /*1c0c0*/  SHF.R.U32.HI R24, RZ, 0x2, R27 ;  /* 0x00000002ff187819 */ /* 0x000fe2000001161b */
[----:B------:R-:W-:Y:S01]  /*1c0d0*/  BSSY.RECONVERGENT B2, `(.L_x_1655) ;  /* 0x000001f000027945 */ /* 0x000fe20003800200 */
[----:B------:R-:W-:Y:S02]  /*1c0e0*/  LOP3.LUT R2, R2, R5, RZ, 0x3c, !PT ;  /* 0x0000000502027212 */ /* 0x000fe400078e3cff */
[----:B------:R-:W-:Y:S01]  /*1c0f0*/  LOP3.LUT R24, R24, R27, RZ, 0x3c, !PT ;  /* 0x0000001b18187212 */ /* 0x000fe200078e3cff */
[----:B------:R-:W-:Y:S01]  /*1c100*/  HFMA2 R27, -RZ, RZ, 0.1171875, 0 ;  /* 0x2f800000ff1b7431 */ /* 0x000fe200000001ff */
        /* <DEDUP_REMOVED lines=23> */
.L_x_1656:
[----:B------:R-:W-:Y:S01]  /*1c280*/  FMUL.FTZ R34, R24, R27 ;  /* 0x0000001b18227220 */ /* 0x000fe20000410000 */
[----:B------:R-:W-:-:S03]  /*1c290*/  FMUL.FTZ R2, R27, 0.5 ;  /* 0x3f0000001b027820 */ /* 0x000fc60000410000 */
[----:B------:R-:W-:-:S04]  /*1c2a0*/  FFMA R27, -R34, R34, R24 ;  /* 0x00000022221b7223 */ /* 0x000fc80000000118 */
[----:B------:R-:W-:-:S07]  /*1c2b0*/  FFMA R34, R27, R2, R34 ;  /* 0x000000021b227223 */ /* 0x000fce0000000022 */
.L_x_1657:
[----:B------:R-:W-:Y:S05]  /*1c2c0*/  BSYNC.RECONVERGENT B2 ;  /* 0x0000000000027941 */ /* 0x000fea0003800200 */
.L_x_1655:
        /* <DEDUP_REMOVED lines=33> */
.L_x_1659:
[----:B------:R-:W-:Y:S01]  /*1c4e0*/  FMUL.FTZ R34, R24, R25 ;  /* 0x0000001918227220 */ /* 0x000fe20000410000 */
[----:B------:R-:W-:-:S03]  /*1c4f0*/  FMUL.FTZ R2, R25, 0.5 ;  /* 0x3f00000019027820 */ /* 0x000fc60000410000 */
[----:B------:R-:W-:-:S04]  /*1c500*/  FFMA R25, -R34, R34, R24 ;  /* 0x0000002222197223 */ /* 0x000fc80000000118 */
[----:B------:R-:W-:-:S07]  /*1c510*/  FFMA R34, R25, R2, R34 ;  /* 0x0000000219227223 */ /* 0x000fce0000000022 */
.L_x_1660:
[----:B------:R-:W-:Y:S05]  /*1c520*/  BSYNC.RECONVERGENT B2 ;  /* 0x0000000000027941 */ /* 0x000fea0003800200 */
.L_x_1658:
        /* <DEDUP_REMOVED lines=32> */
.L_x_1662:
[----:B------:R-:W-:Y:S01]  /*1c730*/  FMUL.FTZ R34, R24, R3 ;  /* 0x0000000318227220 */ /* 0x000fe20000410000 */
[----:B------:R-:W-:-:S03]  /*1c740*/  FMUL.FTZ R2, R3, 0.5 ;  /* 0x3f00000003027820 */ /* 0x000fc60000410000 */
[----:B------:R-:W-:-:S04]  /*1c750*/  FFMA R3, -R34, R34, R24 ;  /* 0x0000002222037223 */ /* 0x000fc80000000118 */
[----:B------:R-:W-:-:S07]  /*1c760*/  FFMA R34, R3, R2, R34 ;  /* 0x0000000203227223 */ /* 0x000fce0000000022 */
.L_x_1663:
[----:B------:R-:W-:Y:S05]  /*1c770*/  BSYNC.RECONVERGENT B2 ;  /* 0x0000000000027941 */ /* 0x000fea0003800200 */
.L_x_1661:
[----:B------:R-:W-:-:S13]  /*1c780*/  FSETP.GTU.AND P0, PT, R34, 1, PT ;  /* 0x3f8000002200780b */ /* 0x000fda0003f0c000 */
[----:B------:R-:W-:-:S07]  /*1c790*/  @!P0 FADD R8, R8, 1 ;  /* 0x3f80000008088421 */ /* 0x000fce0000000000 */
.L_x_1654:
[----:B------:R-:W-:Y:S01]  /*1c7a0*/  VIADD R2, R35, 0x600 ;  /* 0x0000060023027836 */ /* 0x000fe20000000000 */
[----:B------:R-:W-:Y:S01]  /*1c7b0*/  ISETP.GE.U32.AND P0, PT, R14, 0x3, PT ;  /* 0x000000030e00780c */ /* 0x000fe20003f06070 */
        /* <DEDUP_REMOVED lines=15> */
.L_x_1677:
        /* <DEDUP_REMOVED lines=31> */
.L_x_1666:
[----:B------:R-:W-:Y:S01]  /*1caa0*/  FMUL.FTZ R34, R24, R5 ;  /* 0x0000000518227220 */ /* 0x000fe20000410000 */
[----:B------:R-:W-:-:S03]  /*1cab0*/  FMUL.FTZ R2, R5, 0.5 ;  /* 0x3f00000005027820 */ /* 0x000fc60000410000 */
[----:B------:R-:W-:-:S04]  /*1cac0*/  FFMA R5, -R34, R34, R24 ;  /* 0x0000002222057223 */ /* 0x000fc80000000118 */
[----:B------:R-:W-:-:S07]  /*1cad0*/  FFMA R34, R5, R2, R34 ;  /* 0x0000000205227223 */ /* 0x000fce0000000022 */
.L_x_1667:
[----:B------:R-:W-:Y:S05]  /*1cae0*/  BSYNC.RECONVERGENT B2 ;  /* 0x0000000000027941 */ /* 0x000fea0003800200 */
.L_x_1665:
        /* <DEDUP_REMOVED lines=31> */
.L_x_1669:
[----:B------:R-:W-:Y:S01]  /*1cce0*/  FMUL.FTZ R34, R24, R25 ;  /* 0x0000001918227220 */ /* 0x000fe20000410000 */
[----:B------:R-:W-:-:S03]  /*1ccf0*/  FMUL.FTZ R2, R25, 0.5 ;  /* 0x3f00000019027820 */ /* 0x000fc60000410000 */
[----:B------:R-:W-:-:S04]  /*1cd00*/  FFMA R25, -R34, R34, R24 ;  /* 0x0000002222197223 */ /* 0x000fc80000000118 */
[----:B------:R-:W-:-:S07]  /*1cd10*/  FFMA R34, R25, R2, R34 ;  /* 0x0000000219227223 */ /* 0x000fce0000000022 */
.L_x_1670:
[----:B------:R-:W-:Y:S05]  /*1cd20*/  BSYNC.RECONVERGENT B2 ;  /* 0x0000000000027941 */ /* 0x000fea0003800200 */
.L_x_1668:
        /* <DEDUP_REMOVED lines=31> */
.L_x_1672:
[----:B------:R-:W-:Y:S01]  /*1cf20*/  FMUL.FTZ R34, R24, R7 ;  /* 0x0000000718227220 */ /* 0x000fe20000410000 */
[----:B------:R-:W-:-:S03]  /*1cf30*/  FMUL.FTZ R2, R7, 0.5 ;  /* 0x3f00000007027820 */ /* 0x000fc60000410000 */
[----:B------:R-:W-:-:S04]  /*1cf40*/  FFMA R7, -R34, R34, R24 ;  /* 0x0000002222077223 */ /* 0x000fc80000000118 */
[----:B------:R-:W-:-:S07]  /*1cf50*/  FFMA R34, R7, R2, R34 ;  /* 0x0000000207227223 */ /* 0x000fce0000000022 */
.L_x_1673:
[----:B------:R-:W-:Y:S05]  /*1cf60*/  BSYNC.RECONVERGENT B2 ;  /* 0x0000000000027941 */ /* 0x000fea0003800200 */
.L_x_1671:
        /* <DEDUP_REMOVED lines=16> */
[----:B------:R-:W-:Y:S01]  /*1d070*/  LOP3.LUT R7, R24, R29, RZ, 0x3c, !PT ;  /* 0x0000001d18077212 */ /* 0x000fe200078e3cff */
[----:B------:R-:W-:Y:S01]  /*1d080*/  HFMA2 R24, -RZ, RZ, 0.1171875, 0 ;  /* 0x2f800000ff187431 */ /* 0x000fe200000001ff */
[----:B------:R-:W-:-:S03]  /*1d090*/  I2FP.F32.U32 R2, R2 ;  /* 0x0000000200027245 */ /* 0x000fc60000201000 */
[----:B------:R-:W-:-:S05]  /*1d0a0*/  IMAD.IADD R3, R7, 0x1, R6 ;  /* 0x0000000107037824 */ /* 0x000fca00078e0206 */
        /* <DEDUP_REMOVED lines=12> */
.L_x_1675:
[----:B------:R-:W-:Y:S01]  /*1d170*/  FMUL.FTZ R34, R24, R3 ;  /* 0x0000000318227220 */ /* 0x000fe20000410000 */
[----:B------:R-:W-:-:S03]  /*1d180*/  FMUL.FTZ R2, R3, 0.5 ;  /* 0x3f00000003027820 */ /* 0x000fc60000410000 */
[----:B------:R-:W-:-:S04]  /*1d190*/  FFMA R3, -R34, R34, R24 ;  /* 0x0000002222037223 */ /* 0x000fc80000000118 */
[----:B------:R-:W-:-:S07]  /*1d1a0*/  FFMA R34, R3, R2, R34 ;  /* 0x0000000203227223 */ /* 0x000fce0000000022 */
.L_x_1676:
[----:B------:R-:W-:Y:S05]  /*1d1b0*/  BSYNC.RECONVERGENT B2 ;  /* 0x0000000000027941 */ /* 0x000fea0003800200 */
.L_x_1674:
[----:B------:R-:W-:-:S13]  /*1d1c0*/  FSETP.GTU.AND P0, PT, R34, 1, PT ;  /* 0x3f8000002200780b */ /* 0x000fda0003f0c000 */
[----:B------:R-:W-:Y:S01]  /*1d1d0*/  @!P0 FADD R28, R28, 1 ;  /* 0x3f8000001c1c8421 */ /* 0x000fe20000000000 */
[----:B------:R-:W-:Y:S06]  /*1d1e0*/  @P1 BRA `(.L_x_1677) ;  /* 0xfffffff400b01947 */ /* 0x000fec000383ffff */
.L_x_1664:
        /* <DEDUP_REMOVED lines=8> */
[----:B------:R-:W-:Y:S01]  /*1d270*/  IMAD.MOV.U32 R27, RZ, RZ, 0x2f800000 ;  /* 0x2f800000ff1b7424 */ /* 0x000fe200078e00ff */
        /* <DEDUP_REMOVED lines=23> */
.L_x_1680:
[----:B------:R-:W-:Y:S01]  /*1d3f0*/  FMUL.FTZ R34, R24, R27 ;  /* 0x0000001b18227220 */ /* 0x000fe20000410000 */
[----:B------:R-:W-:-:S03]  /*1d400*/  FMUL.FTZ R2, R27, 0.5 ;  /* 0x3f0000001b027820 */ /* 0x000fc60000410000 */
[----:B------:R-:W-:-:S04]  /*1d410*/  FFMA R27, -R34, R34, R24 ;  /* 0x00000022221b7223 */ /* 0x000fc80000000118 */
[----:B------:R-:W-:-:S07]  /*1d420*/  FFMA R34, R27, R2, R34 ;  /* 0x000000021b227223 */ /* 0x000fce0000000022 */
.L_x_1681:
[----:B------:R-:W-:Y:S05]  /*1d430*/  BSYNC.RECONVERGENT B2 ;  /* 0x0000000000027941 */ /* 0x000fea0003800200 */
.L_x_1679:
        /* <DEDUP_REMOVED lines=33> */
.L_x_1683:
[----:B------:R-:W-:Y:S01]  /*1d650*/  FMUL.FTZ R34, R24, R25 ;  /* 0x0000001918227220 */ /* 0x000fe20000410000 */
[----:B------:R-:W-:-:S03]  /*1d660*/  FMUL.FTZ R2, R25, 0.5 ;  /* 0x3f00000019027820 */ /* 0x000fc60000410000 */
[----:B------:R-:W-:-:S04]  /*1d670*/  FFMA R25, -R34, R34, R24 ;  /* 0x0000002222197223 */ /* 0x000fc80000000118 */
[----:B------:R-:W-:-:S07]  /*1d680*/  FFMA R34, R25, R2, R34 ;  /* 0x0000000219227223 */ /* 0x000fce0000000022 */
.L_x_1684:
[----:B------:R-:W-:Y:S05]  /*1d690*/  BSYNC.RECONVERGENT B2 ;  /* 0x0000000000027941 */ /* 0x000fea0003800200 */
.L_x_1682:
        /* <DEDUP_REMOVED lines=9> */
[----:B------:R-:W-:-:S04]  /*1d730*/  SHF.L.U32 R4, R2, 0x1, RZ ;  /* 0x0000000102047819 */ /* 0x000fc800000006ff */
        /* <DEDUP_REMOVED lines=22> */
.L_x_1686:
[----:B------:R-:W-:Y:S01]  /*1d8a0*/  FMUL.FTZ R34, R24, R3 ;  /* 0x0000000318227220 */ /* 0x000fe20000410000 */
[----:B------:R-:W-:-:S03]  /*1d8b0*/  FMUL.FTZ R2, R3, 0.5 ;  /* 0x3f00000003027820 */ /* 0x000fc60000410000 */
[----:B------:R-:W-:-:S04]  /*1d8c0*/  FFMA R3, -R34, R34, R24 ;  /* 0x0000002222037223 */ /* 0x000fc80000000118 */
[----:B------:R-:W-:-:S07]  /*1d8d0*/  FFMA R34, R3, R2, R34 ;  /* 0x0000000203227223 */ /* 0x000fce0000000022 */
.L_x_1687:
[----:B------:R-:W-:Y:S05]  /*1d8e0*/  BSYNC.RECONVERGENT B2 ;  /* 0x0000000000027941 */ /* 0x000fea0003800200 */
.L_x_1685:
[----:B------:R-:W-:-:S13]  /*1d8f0*/  FSETP.GTU.AND P0, PT, R34, 1, PT ;  /* 0x3f8000002200780b */ /* 0x000fda0003f0c000 */
[----:B------:R-:W-:-:S07]  /*1d900*/  @!P0 FADD R28, R28, 1 ;  /* 0x3f8000001c1c8421 */ /* 0x000fce0000000000 */
.L_x_1678:
        /* <DEDUP_REMOVED lines=17> */
.L_x_1701:
        /* <DEDUP_REMOVED lines=31> */
.L_x_1690:
[----:B------:R-:W-:Y:S01]  /*1dc10*/  FMUL.FTZ R34, R24, R5 ;  /* 0x0000000518227220 */ /* 0x000fe20000410000 */
[----:B------:R-:W-:-:S03]  /*1dc20*/  FMUL.FTZ R2, R5, 0.5 ;  /* 0x3f00000005027820 */ /* 0x000fc60000410000 */
[----:B------:R-:W-:-:S04]  /*1dc30*/  FFMA R5, -R34, R34, R24 ;  /* 0x0000002222057223 */ /* 0x000fc80000000118 */
[----:B------:R-:W-:-:S07]  /*1dc40*/  FFMA R34, R5, R2, R34 ;  /* 0x0000000205227223 */ /* 0x000fce0000000022 */
.L_x_1691:
[----:B------:R-:W-:Y:S05]  /*1dc50*/  BSYNC.RECONVERGENT B2 ;  /* 0x0000000000027941 */ /* 0x000fea0003800200 */
.L_x_1689:
        /* <DEDUP_REMOVED lines=31> */
.L_x_1693:
[----:B------:R-:W-:Y:S01]  /*1de50*/  FMUL.FTZ R34, R24, R27 ;  /* 0x0000001b18227220 */ /* 0x000fe20000410000 */
[----:B------:R-:W-:-:S03]  /*1de60*/  FMUL.FTZ R2, R27, 0.5 ;  /* 0x3f0000001b027820 */ /* 0x000fc60000410000 */
[----:B------:R-:W-:-:S04]  /*1de70*/  FFMA R27, -R34, R34, R24 ;  /* 0x00000022221b7223 */ /* 0x000fc80000000118 */
[----:B------:R-:W-:-:S07]  /*1de80*/  FFMA R34, R27, R2, R34 ;  /* 0x000000021b227223 */ /* 0x000fce0000000022 */
.L_x_1694:
[----:B------:R-:W-:Y:S05]  /*1de90*/  BSYNC.RECONVERGENT B2 ;  /* 0x0000000000027941 */ /* 0x000fea0003800200 */
.L_x_1692:
        /* <DEDUP_REMOVED lines=31> */
.L_x_1696:
[----:B------:R-:W-:Y:S01]  /*1e090*/  FMUL.FTZ R34, R24, R25 ;  /* 0x0000001918227220 */ /* 0x000fe20000410000 */
[----:B------:R-:W-:-:S03]  /*1e0a0*/  FMUL.FTZ R2, R25, 0.5 ;  /* 0x3f00000019027820 */ /* 0x000fc60000410000 */
[----:B------:R-:W-:-:S04]  /*1e0b0*/  FFMA R25, -R34, R34, R24 ;  /* 0x0000002222197223 */ /* 0x000fc80000000118 */
[----:B------:R-:W-:-:S07]  /*1e0c0*/  FFMA R34, R25, R2, R34 ;  /* 0x0000000219227223 */ /* 0x000fce0000000022 */
.L_x_1697:
[----:B------:R-:W-:Y:S05]  /*1e0d0*/  BSYNC.RECONVERGENT B2 ;  /* 0x0000000000027941 */ /* 0x000fea0003800200 */
.L_x_1695:
        /* <DEDUP_REMOVED lines=32> */
.L_x_1699:
[----:B------:R-:W-:Y:S01]  /*1e2e0*/  FMUL.FTZ R34, R24, R3 ;  /* 0x0000000318227220 */ /* 0x000fe20000410000 */
[----:B------:R-:W-:-:S03]  /*1e2f0*/  FMUL.FTZ R2, R3, 0.5 ;  /* 0x3f00000003027820 */ /* 0x000fc60000410000 */
[----:B------:R-:W-:-:S04]  /*1e300*/  FFMA R3, -R34, R34, R24 ;  /* 0x0000002222037223 */ /* 0x000fc80000000118 */
[----:B------:R-:W-:-:S07]  /*1e310*/  FFMA R34, R3, R2, R34 ;  /* 0x0000000203227223 */ /* 0x000fce0000000022 */
.L_x_1700:
[----:B------:R-:W-:Y:S05]  /*1e320*/  BSYNC.RECONVERGENT B2 ;  /* 0x0000000000027941 */ /* 0x000fea0003800200 */
.L_x_1698:
[----:B------:R-:W-:-:S13]  /*1e330*/  FSETP.GTU.AND P0, PT, R34, 1, PT ;  /* 0x3f8000002200780b */ /* 0x000fda0003f0c000 */
[----:B------:R-:W-:Y:S01]  /*1e340*/  @!P0 FADD R28, R28, 1 ;  /* 0x3f8000001c1c8421 */ /* 0x000fe20000000000 */
[----:B------:R-:W-:Y:S06]  /*1e350*/  @P1 BRA `(.L_x_1701) ;  /* 0xfffffff400b01947 */ /* 0x000fec000383ffff */
.L_x_1688:
[----:B------:R-:W-:-:S13]  /*1e360*/  ISETP.NE.AND P0, PT, R16, RZ, PT ;  /* 0x000000ff1000720c */ /* 0x000fda0003f05270 */
        /* <DEDUP_REMOVED lines=31> */
.L_x_1704:
[----:B------:R-:W-:Y:S01]  /*1e560*/  FMUL.FTZ R34, R24, R31 ;  /* 0x0000001f18227220 */ /* 0x000fe20000410000 */
[----:B------:R-:W-:-:S03]  /*1e570*/  FMUL.FTZ R2, R31, 0.5 ;  /* 0x3f0000001f027820 */ /* 0x000fc60000410000 */
[----:B------:R-:W-:-:S04]  /*1e580*/  FFMA R31, -R34, R34, R24 ;  /* 0x00000022221f7223 */ /* 0x000fc80000000118 */
[----:B------:R-:W-:-:S07]  /*1e590*/  FFMA R34, R31, R2, R34 ;  /* 0x000000021f227223 */ /* 0x000fce0000000022 */
.L_x_1705:
[----:B------:R-:W-:Y:S05]  /*1e5a0*/  BSYNC.RECONVERGENT B2 ;  /* 0x0000000000027941 */ /* 0x000fea0003800200 */
.L_x_1703:
        /* <DEDUP_REMOVED lines=33> */
.L_x_1707:
[----:B------:R-:W-:Y:S01]  /*1e7c0*/  FMUL.FTZ R34, R24, R27 ;  /* 0x0000001b18227220 */ /* 0x000fe20000410000 */
[----:B------:R-:W-:-:S03]  /*1e7d0*/  FMUL.FTZ R2, R27, 0.5 ;  /* 0x3f0000001b027820 */ /* 0x000fc60000410000 */
[----:B------:R-:W-:-:S04]  /*1e7e0*/  FFMA R27, -R34, R34, R24 ;  /* 0x00000022221b7223 */ /* 0x000fc80000000118 */
[----:B------:R-:W-:-:S07]  /*1e7f0*/  FFMA R34, R27, R2, R34 ;  /* 0x000000021b227223 */ /* 0x000fce0000000022 */
.L_x_1708:
[----:B------:R-:W-:Y:S05]  /*1e800*/  BSYNC.RECONVERGENT B2 ;  /* 0x0000000000027941 */ /* 0x000fea0003800200 */
.L_x_1706:
        /* <DEDUP_REMOVED lines=32> */
.L_x_1710:
[----:B------:R-:W-:Y:S01]  /*1ea10*/  FMUL.FTZ R34, R24, R3 ;  /* 0x0000000318227220 */ /* 0x000fe20000410000 */
[----:B------:R-:W-:-:S03]  /*1ea20*/  FMUL.FTZ R2, R3, 0.5 ;  /* 0x3f00000003027820 */ /* 0x000fc60000410000 */
[----:B------:R-:W-:-:S04]  /*1ea30*/  FFMA R3, -R34, R34, R24 ;  /* 0x0000002222037223 */ /* 0x000fc80000000118 */
[----:B------:R-:W-:-:S07]  /*1ea40*/  FFMA R34, R3, R2, R34 ;  /* 0x0000000203227223 */ /* 0x000fce0000000022 */
.L_x_1711:
[----:B------:R-:W-:Y:S05]  /*1ea50*/  BSYNC.RECONVERGENT B2 ;  /* 0x0000000000027941 */ /* 0x000fea0003800200 */
.L_x_1709:
[----:B------:R-:W-:-:S13]  /*1ea60*/  FSETP.GTU.AND P0, PT, R34, 1, PT ;  /* 0x3f8000002200780b */ /* 0x000fda0003f0c000 */
[----:B------:R-:W-:-:S07]  /*1ea70*/  @!P0 FADD R28, R28, 1 ;  /* 0x3f8000001c1c8421 */ /* 0x000fce0000000000 */
.L_x_1702:
        /* <DEDUP_REMOVED lines=17> */
.L_x_1725:
[----:B------:R-:W-:Y:S01]  /*1eb90*/  SHF.R.U32.HI R2, RZ, 0x2, R5 ;  /* 0x00000002ff027819 */ /* 0x000fe20000011605 */
[----:B------:R-:W-:Y:S01]  /*1eba0*/  VIADD R27, R27, 0x4 ;  /* 0x000000041b1b7836 */ /* 0x000fe20000000000 */
[----:B------:R-:W-:Y:S01]  /*1ebb0*/  SHF.R.U32.HI R29, RZ, 0x2, R30 ;  /* 0x00000002ff1d7819 */ /* 0x000fe2000001161e */
[----:B------:R-:W-:Y:S01]  /*1ebc0*/  BSSY.RECONVERGENT B2, `(.L_x_1713) ;  /* 0x0000021000027945 */ /* 0x000fe20003800200 */
[----:B------:R-:W-:Y:S01]  /*1ebd0*/  LOP3.LUT R2, R2, R5, RZ, 0x3c, !PT ;  /* 0x0000000502027212 */ /* 0x000fe200078e3cff */
[----:B------:R-:W-:Y:S01]  /*1ebe0*/  IMAD.SHL.U32 R5, R4, 0x10, RZ ;  /* 0x0000001004057824 */ /* 0x000fe200078e00ff */
[----:B------:R-:W-:Y:S01]  /*1ebf0*/  LOP3.LUT R29, R29, R30, RZ, 0x3c, !PT ;  /* 0x0000001e1d1d7212 */ /* 0x000fe200078e3cff */
[----:B------:R-:W-:Y:S01]  /*1ec00*/  IMAD.MOV.U32 R30, RZ, RZ, R37 ;  /* 0x000000ffff1e7224 */ /* 0x000fe200078e0025 */
[----:B------:R-:W-:Y:S01]  /*1ec10*/  ISETP.NE.AND P1, PT, R27, R15, PT ;  /* 0x0000000f1b00720c */ /* 0x000fe20003f25270 */
        /* <DEDUP_REMOVED lines=23> */
.L_x_1714:
[----:B------:R-:W-:Y:S01]  /*1ed90*/  FMUL.FTZ R34, R24, R5 ;  /* 0x0000000518227220 */ /* 0x000fe20000410000 */
[----:B------:R-:W-:-:S03]  /*1eda0*/  FMUL.FTZ R2, R5, 0.5 ;  /* 0x3f00000005027820 */ /* 0x000fc60000410000 */
[----:B------:R-:W-:-:S04]  /*1edb0*/  FFMA R5, -R34, R34, R24 ;  /* 0x0000002222057223 */ /* 0x000fc80000000118 */
[----:B------:R-:W-:-:S07]  /*1edc0*/  FFMA R34, R5, R2, R34 ;  /* 0x0000000205227223 */ /* 0x000fce0000000022 */
.L_x_1715:
[----:B------:R-:W-:Y:S05]  /*1edd0*/  BSYNC.RECONVERGENT B2 ;  /* 0x0000000000027941 */ /* 0x000fea0003800200 */
.L_x_1713:
        /* <DEDUP_REMOVED lines=9> */
[----:B------:R-:W-:Y:S01]  /*1ee70*/  LOP3.LUT R2, R2, R5, R3, 0x96, !PT ;  /* 0x0000000502027212 */ /* 0x000fe200078e9603 */
[----:B------:R-:W-:-:S03]  /*1ee80*/  IMAD.SHL.U32 R3, R31, 0x2, RZ ;  /* 0x000000021f037824 */ /* 0x000fc600078e00ff */
[----:B------:R-:W-:-:S05]  /*1ee90*/  LOP3.LUT R36, R2, R29, RZ, 0x3c, !PT ;  /* 0x0000001d02247212 */ /* 0x000fca00078e3cff */
        /* <DEDUP_REMOVED lines=20> */
.L_x_1717:
[----:B------:R-:W-:Y:S01]  /*1efe0*/  FMUL.FTZ R34, R24, R3 ;  /* 0x0000000318227220 */ /* 0x000fe20000410000 */
[----:B------:R-:W-:-:S03]  /*1eff0*/  FMUL.FTZ R2, R3, 0.5 ;  /* 0x3f00000003027820 */ /* 0x000fc60000410000 */
[----:B------:R-:W-:-:S04]  /*1f000*/  FFMA R3, -R34, R34, R24 ;  /* 0x0000002222037223 */ /* 0x000fc80000000118 */
[----:B------:R-:W-:-:S07]  /*1f010*/  FFMA R34, R3, R2, R34 ;  /* 0x0000000203227223 */ /* 0x000fce0000000022 */
.L_x_1718:
[----:B------:R-:W-:Y:S05]  /*1f020*/  BSYNC.RECONVERGENT B2 ;  /* 0x0000000000027941 */ /* 0x000fea0003800200 */
.L_x_1716:
        /* <DEDUP_REMOVED lines=11> */
[----:B------:R-:W-:Y:S01]  /*1f0e0*/  @!P0 FADD R37, R37, 1 ;  /* 0x3f80000025258421 */ /* 0x000fe20000000000 */
[----:B------:R-:W-:-:S03]  /*1f0f0*/  SHF.L.U32 R2, R30, 0x4, RZ ;  /* 0x000000041e027819 */ /* 0x000fc600000006ff */
[----:B------:R-:W-:Y:S01]  /*1f100*/  IMAD.MOV.U32 R28, RZ, RZ, R37 ;  /* 0x000000ffff1c7224 */ /* 0x000fe200078e0025 */
        /* <DEDUP_REMOVED lines=18> */
.L_x_1720:
[----:B------:R-:W-:Y:S01]  /*1f230*/  FMUL.FTZ R34, R24, R31 ;  /* 0x0000001f18227220 */ /* 0x000fe20000410000 */
[----:B------:R-:W-:-:S03]  /*1f240*/  FMUL.FTZ R2, R31, 0.5 ;  /* 0x3f0000001f027820 */ /* 0x000fc60000410000 */
[----:B------:R-:W-:-:S04]  /*1f250*/  FFMA R31, -R34, R34, R24 ;  /* 0x00000022221f7223 */ /* 0x000fc80000000118 */
[----:B------:R-:W-:-:S07]  /*1f260*/  FFMA R34, R31, R2, R34 ;  /* 0x000000021f227223 */ /* 0x000fce0000000022 */
.L_x_1721:
[----:B------:R-:W-:Y:S05]  /*1f270*/  BSYNC.RECONVERGENT B2 ;  /* 0x0000000000027941 */ /* 0x000fea0003800200 */
.L_x_1719:
        /* <DEDUP_REMOVED lines=9> */
[----:B------:R-:W-:-:S03]  /*1f310*/  HFMA2 R29, -RZ, RZ, 0.1171875, 0 ;  /* 0x2f800000ff1d7431 */ /* 0x000fc600000001ff */
        /* <DEDUP_REMOVED lines=22> */
.L_x_1723:
[----:B------:R-:W-:Y:S01]  /*1f480*/  FMUL.FTZ R34, R24, R29 ;  /* 0x0000001d18227220 */ /* 0x000fe20000410000 */
[----:B------:R-:W-:-:S03]  /*1f490*/  FMUL.FTZ R2, R29, 0.5 ;  /* 0x3f0000001d027820 */ /* 0x000fc60000410000 */
[----:B------:R-:W-:-:S04]  /*1f4a0*/  FFMA R29, -R34, R34, R24 ;  /* 0x00000022221d7223 */ /* 0x000fc80000000118 */
[----:B------:R-:W-:-:S07]  /*1f4b0*/  FFMA R34, R29, R2, R34 ;  /* 0x000000021d227223 */ /* 0x000fce0000000022 */
.L_x_1724:
[----:B------:R-:W-:Y:S05]  /*1f4c0*/  BSYNC.RECONVERGENT B2 ;  /* 0x0000000000027941 */ /* 0x000fea0003800200 */
.L_x_1722:
[----:B------:R-:W-:-:S13]  /*1f4d0*/  FSETP.GTU.AND P0, PT, R34, 1, PT ;  /* 0x3f8000002200780b */ /* 0x000fda0003f0c000 */
[----:B------:R-:W-:-:S04]  /*1f4e0*/  @!P0 FADD R28, R28, 1 ;  /* 0x3f8000001c1c8421 */ /* 0x000fc80000000000 */
[----:B------:R-:W-:Y:S01]  /*1f4f0*/  IMAD.MOV.U32 R37, RZ, RZ, R28 ;  /* 0x000000ffff257224 */ /* 0x000fe200078e001c */
[----:B------:R-:W-:Y:S06]  /*1f500*/  @P1 BRA `(.L_x_1725) ;  /* 0xfffffff400a01947 */ /* 0x000fec000383ffff */
.L_x_1712:
[----:B------:R-:W-:-:S13]  /*1f510*/  ISETP.NE.AND P0, PT, R16, RZ, PT ;  /* 0x000000ff1000720c */ /* 0x000fda0003f05270 */
[----:B------:R-:W-:Y:S05]  /*1f520*/  @!P0 BRA `(.L_x_1726) ;  /* 0x0000000400c08947 */ /* 0x000fea0003800000 */
        /* <DEDUP_REMOVED lines=30> */
.L_x_1728:
[----:B------:R-:W-:Y:S01]  /*1f710*/  FMUL.FTZ R34, R24, R5 ;  /* 0x0000000518227220 */ /* 0x000fe20000410000 */
[----:B------:R-:W-:-:S03]  /*1f720*/  FMUL.FTZ R2, R5, 0.5 ;  /* 0x3f00000005027820 */ /* 0x000fc60000410000 */
[----:B------:R-:W-:-:S04]  /*1f730*/  FFMA R5, -R34, R34, R24 ;  /* 0x0000002222057223 */ /* 0x000fc80000000118 */
[----:B------:R-:W-:-:S07]  /*1f740*/  FFMA R34, R5, R2, R34 ;  /* 0x0000000205227223 */ /* 0x000fce0000000022 */
.L_x_1729:
[----:B------:R-:W-:Y:S05]  /*1f750*/  BSYNC.RECONVERGENT B2 ;  /* 0x0000000000027941 */ /* 0x000fea0003800200 */
.L_x_1727:
        /* <DEDUP_REMOVED lines=33> */
.L_x_1731:
[----:B------:R-:W-:Y:S01]  /*1f970*/  FMUL.FTZ R34, R24, R3 ;  /* 0x0000000318227220 */ /* 0x000fe20000410000 */
[----:B------:R-:W-:-:S03]  /*1f980*/  FMUL.FTZ R2, R3, 0.5 ;  /* 0x3f00000003027820 */ /* 0x000fc60000410000 */
[----:B------:R-:W-:-:S04]  /*1f990*/  FFMA R3, -R34, R34, R24 ;  /* 0x0000002222037223 */ /* 0x000fc80000000118 */
[----:B------:R-:W-:-:S07]  /*1f9a0*/  FFMA R34, R3, R2, R34 ;  /* 0x0000000203227223 */ /* 0x000fce0000000022 */
.L_x_1732:
[----:B------:R-:W-:Y:S05]  /*1f9b0*/  BSYNC.RECONVERGENT B2 ;  /* 0x0000000000027941 */ /* 0x000fea0003800200 */
.L_x_1730:
        /* <DEDUP_REMOVED lines=32> */
.L_x_1734:
[----:B------:R-:W-:Y:S01]  /*1fbc0*/  FMUL.FTZ R34, R24, R3 ;  /* 0x0000000318227220 */ /* 0x000fe20000410000 */
[----:B------:R-:W-:-:S03]  /*1fbd0*/  FMUL.FTZ R2, R3, 0.5 ;  /* 0x3f00000003027820 */ /* 0x000fc60000410000 */
[----:B------:R-:W-:-:S04]  /*1fbe0*/  FFMA R3, -R34, R34, R24 ;  /* 0x0000002222037223 */ /* 0x000fc80000000118 */
[----:B------:R-:W-:-:S07]  /*1fbf0*/  FFMA R34, R3, R2, R34 ;  /* 0x0000000203227223 */ /* 0x000fce0000000022 */
.L_x_1735:
[----:B------:R-:W-:Y:S05]  /*1fc00*/  BSYNC.RECONVERGENT B2 ;  /* 0x0000000000027941 */ /* 0x000fea0003800200 */
.L_x_1733:
[----:B------:R-:W-:-:S13]  /*1fc10*/  FSETP.GTU.AND P0, PT, R34, 1, PT ;  /* 0x3f8000002200780b */ /* 0x000fda0003f0c000 */
[----:B------:R-:W-:-:S07]  /*1fc20*/  @!P0 FADD R37, R37, 1 ;  /* 0x3f80000025258421 */ /* 0x000fce0000000000 */
.L_x_1726:
        /* <DEDUP_REMOVED lines=17> */
.L_x_1749:
        /* <DEDUP_REMOVED lines=12> */
[----:B------:R-:W-:-:S04]  /*1fe00*/  LOP3.LUT R28, R2, R37, RZ, 0x3c, !PT ;  /* 0x00000025021c7212 */ /* 0x000fc800078e3cff */
        /* <DEDUP_REMOVED lines=19> */
.L_x_1738:
[----:B------:R-:W-:Y:S01]  /*1ff40*/  FMUL.FTZ R34, R24, R31 ;  /* 0x0000001f18227220 */ /* 0x000fe20000410000 */
[----:B------:R-:W-:-:S03]  /*1ff50*/  FMUL.FTZ R2, R31, 0.5 ;  /* 0x3f0000001f027820 */ /* 0x000fc60000410000 */
[----:B------:R-:W-:-:S04]  /*1ff60*/  FFMA R31, -R34, R34, R24 ;  /* 0x00000022221f7223 */ /* 0x000fc80000000118 */
[----:B------:R-:W-:-:S07]  /*1ff70*/  FFMA R34, R31, R2, R34 ;  /* 0x000000021f227223 */ /* 0x000fce0000000022 */
.L_x_1739:
[----:B------:R-:W-:Y:S05]  /*1ff80*/  BSYNC.RECONVERGENT B2 ;  /* 0x0000000000027941 */ /* 0x000fea0003800200 */
.L_x_1737:
        /* <DEDUP_REMOVED lines=32> */
.L_x_1741:
[----:B------:R-:W-:Y:S01]  /*20190*/  FMUL.FTZ R34, R24, R3 ;  /* 0x0000000318227220 */ /* 0x000fe20000410000 */
[----:B------:R-:W-:-:S03]  /*201a0*/  FMUL.FTZ R2, R3, 0.5 ;  /* 0x3f00000003027820 */ /* 0x000fc60000410000 */
[----:B------:R-:W-:-:S04]  /*201b0*/  FFMA R3, -R34, R34, R24 ;  /* 0x0000002222037223 */ /* 0x000fc80000000118 */
[----:B------:R-:W-:-:S07]  /*201c0*/  FFMA R34, R3, R2, R34 ;  /* 0x0000000203227223 */ /* 0x000fce0000000022 */
.L_x_1742:
[----:B------:R-:W-:Y:S05]  /*201d0*/  BSYNC.RECONVERGENT B2 ;  /* 0x0000000000027941 */ /* 0x000fea0003800200 */
.L_x_1740:
        /* <DEDUP_REMOVED lines=32> */
.L_x_1744:
[----:B------:R-:W-:Y:S01]  /*203e0*/  FMUL.FTZ R34, R24, R31 ;  /* 0x0000001f18227220 */ /* 0x000fe20000410000 */
[----:B------:R-:W-:-:S03]  /*203f0*/  FMUL.FTZ R2, R31, 0.5 ;  /* 0x3f0000001f027820 */ /* 0x000fc60000410000 */
[----:B------:R-:W-:-:S04]  /*20400*/  FFMA R31, -R34, R34, R24 ;  /* 0x00000022221f7223 */ /* 0x000fc80000000118 */
[----:B------:R-:W-:-:S07]  /*20410*/  FFMA R34, R31, R2, R34 ;  /* 0x000000021f227223 */ /* 0x000fce0000000022 */
.L_x_1745:
[----:B------:R-:W-:Y:S05]  /*20420*/  BSYNC.RECONVERGENT B2 ;  /* 0x0000000000027941 */ /* 0x000fea0003800200 */
.L_x_1743:
        /* <DEDUP_REMOVED lines=32> */
.L_x_1747:
[----:B------:R-:W-:Y:S01]  /*20630*/  FMUL.FTZ R34, R24, R29 ;  /* 0x0000001d18227220 */ /* 0x000fe20000410000 */
[----:B------:R-:W-:-:S03]  /*20640*/  FMUL.FTZ R2, R29, 0.5 ;  /* 0x3f0000001d027820 */ /* 0x000fc60000410000 */
[----:B------:R-:W-:-:S04]  /*20650*/  FFMA R29, -R34, R34, R24 ;  /* 0x00000022221d7223 */ /* 0x000fc80000000118 */
[----:B------:R-:W-:-:S07]  /*20660*/  FFMA R34, R29, R2, R34 ;  /* 0x000000021d227223 */ /* 0x000fce0000000022 */
.L_x_1748:
[----:B------:R-:W-:Y:S05]  /*20670*/  BSYNC.RECONVERGENT B2 ;  /* 0x0000000000027941 */ /* 0x000fea0003800200 */
.L_x_1746:
[----:B------:R-:W-:-:S13]  /*20680*/  FSETP.GTU.AND P0, PT, R34, 1, PT ;  /* 0x3f8000002200780b */ /* 0x000fda0003f0c000 */
[----:B------:R-:W-:-:S04]  /*20690*/  @!P0 FADD R28, R28, 1 ;  /* 0x3f8000001c1c8421 */ /* 0x000fc80000000000 */
[----:B------:R-:W-:Y:S01]  /*206a0*/  IMAD.MOV.U32 R38, RZ, RZ, R28 ;  /* 0x000000ffff267224 */ /* 0x000fe200078e001c */
[----:B------:R-:W-:Y:S06]  /*206b0*/  @P1 BRA `(.L_x_1749) ;  /* 0xfffffff400a01947 */ /* 0x000fec000383ffff */
.L_x_1736:
        /* <DEDUP_REMOVED lines=11> */
[----:B------:R-:W-:Y:S01]  /*20770*/  LOP3.LUT R4, R27, R4, R2, 0x96, !PT ;  /* 0x000000041b047212 */ /* 0x000fe200078e9602 */
[----:B------:R-:W-:-:S03]  /*20780*/  IMAD.MOV.U32 R27, RZ, RZ, 0x2f800000 ;  /* 0x2f800000ff1b7424 */ /* 0x000fc600078e00ff */
        /* <DEDUP_REMOVED lines=19> */
.L_x_1752:
[----:B------:R-:W-:Y:S01]  /*208c0*/  FMUL.FTZ R34, R24, R27 ;  /* 0x0000001b18227220 */ /* 0x000fe20000410000 */
[----:B------:R-:W-:-:S03]  /*208d0*/  FMUL.FTZ R2, R27, 0.5 ;  /* 0x3f0000001b027820 */ /* 0x000fc60000410000 */
[----:B------:R-:W-:-:S04]  /*208e0*/  FFMA R27, -R34, R34, R24 ;  /* 0x00000022221b7223 */ /* 0x000fc80000000118 */
[----:B------:R-:W-:-:S07]  /*208f0*/  FFMA R34, R27, R2, R34 ;  /* 0x000000021b227223 */ /* 0x000fce0000000022 */
.L_x_1753:
[----:B------:R-:W-:Y:S05]  /*20900*/  BSYNC.RECONVERGENT B2 ;  /* 0x0000000000027941 */ /* 0x000fea0003800200 */
.L_x_1751:
        /* <DEDUP_REMOVED lines=33> */
.L_x_1755:
[----:B------:R-:W-:Y:S01]  /*20b20*/  FMUL.FTZ R34, R24, R3 ;  /* 0x0000000318227220 */ /* 0x000fe20000410000 */
[----:B------:R-:W-:-:S03]  /*20b30*/  FMUL.FTZ R2, R3, 0.5 ;  /* 0x3f00000003027820 */ /* 0x000fc60000410000 */
[----:B------:R-:W-:-:S04]  /*20b40*/  FFMA R3, -R34, R34, R24 ;  /* 0x0000002222037223 */ /* 0x000fc80000000118 */
[----:B------:R-:W-:-:S07]  /*20b50*/  FFMA R34, R3, R2, R34 ;  /* 0x0000000203227223 */ /* 0x000fce0000000022 */
.L_x_1756:
[----:B------:R-:W-:Y:S05]  /*20b60*/  BSYNC.RECONVERGENT B2 ;  /* 0x0000000000027941 */ /* 0x000fea0003800200 */
.L_x_1754:
        /* <DEDUP_REMOVED lines=32> */
.L_x_1758:
[----:B------:R-:W-:Y:S01]  /*20d70*/  FMUL.FTZ R34, R24, R3 ;  /* 0x0000000318227220 */ /* 0x000fe20000410000 */
[----:B------:R-:W-:-:S03]  /*20d80*/  FMUL.FTZ R2, R3, 0.5 ;  /* 0x3f00000003027820 */ /* 0x000fc60000410000 */
[----:B------:R-:W-:-:S04]  /*20d90*/  FFMA R3, -R34, R34, R24 ;  /* 0x0000002222037223 */ /* 0x000fc80000000118 */
[----:B------:R-:W-:-:S07]  /*20da0*/  FFMA R34, R3, R2, R34 ;  /* 0x0000000203227223 */ /* 0x000fce0000000022 */
.L_x_1759:
[----:B------:R-:W-:Y:S05]  /*20db0*/  BSYNC.RECONVERGENT B2 ;  /* 0x0000000000027941 */ /* 0x000fea0003800200 */
.L_x_1757:
[----:B------:R-:W-:-:S13]  /*20dc0*/  FSETP.GTU.AND P0, PT, R34, 1, PT ;  /* 0x3f8000002200780b */ /* 0x000fda0003f0c000 */
[----:B------:R-:W-:-:S07]  /*20dd0*/  @!P0 FADD R38, R38, 1 ;  /* 0x3f80000026268421 */ /* 0x000fce0000000000 */
.L_x_1750:
        /* <DEDUP_REMOVED lines=17> */
.L_x_1773:
        /* <DEDUP_REMOVED lines=32> */
.L_x_1762:
[----:B------:R-:W-:Y:S01]  /*210f0*/  FMUL.FTZ R34, R24, R31 ;  /* 0x0000001f18227220 */ /* 0x000fe20000410000 */
[----:B------:R-:W-:-:S03]  /*21100*/  FMUL.FTZ R2, R31, 0.5 ;  /* 0x3f0000001f027820 */ /* 0x000fc60000410000 */
[----:B------:R-:W-:-:S04]  /*21110*/  FFMA R31, -R34, R34, R24 ;  /* 0x00000022221f7223 */ /* 0x000fc80000000118 */
[----:B------:R-:W-:-:S07]  /*21120*/  FFMA R34, R31, R2, R34 ;  /* 0x000000021f227223 */ /* 0x000fce0000000022 */
.L_x_1763:
[----:B------:R-:W-:Y:S05]  /*21130*/  BSYNC.RECONVERGENT B2 ;  /* 0x0000000000027941 */ /* 0x000fea0003800200 */
.L_x_1761:
        /* <DEDUP_REMOVED lines=32> */
.L_x_1765:
[----:B------:R-:W-:Y:S01]  /*21340*/  FMUL.FTZ R34, R24, R3 ;  /* 0x0000000318227220 */ /* 0x000fe20000410000 */
[----:B------:R-:W-:-:S03]  /*21350*/  FMUL.FTZ R2, R3, 0.5 ;  /* 0x3f00000003027820 */ /* 0x000fc60000410000 */
[----:B------:R-:W-:-:S04]  /*21360*/  FFMA R3, -R34, R34, R24 ;  /* 0x0000002222037223 */ /* 0x000fc80000000118 */
[----:B------:R-:W-:-:S07]  /*21370*/  FFMA R34, R3, R2, R34 ;  /* 0x0000000203227223 */ /* 0x000fce0000000022 */
.L_x_1766:
[----:B------:R-:W-:Y:S05]  /*21380*/  BSYNC.RECONVERGENT B2 ;  /* 0x0000000000027941 */ /* 0x000fea0003800200 */
.L_x_1764:
        /* <DEDUP_REMOVED lines=32> */
.L_x_1768:
[----:B------:R-:W-:Y:S01]  /*21590*/  FMUL.FTZ R34, R24, R31 ;  /* 0x0000001f18227220 */ /* 0x000fe20000410000 */
[----:B------:R-:W-:-:S03]  /*215a0*/  FMUL.FTZ R2, R31, 0.5 ;  /* 0x3f0000001f027820 */ /* 0x000fc60000410000 */
[----:B------:R-:W-:-:S04]  /*215b0*/  FFMA R31, -R34, R34, R24 ;  /* 0x00000022221f7223 */ /* 0x000fc80000000118 */
[----:B------:R-:W-:-:S07]  /*215c0*/  FFMA R34, R31, R2, R34 ;  /* 0x000000021f227223 */ /* 0x000fce0000000022 */
.L_x_1769:
[----:B------:R-:W-:Y:S05]  /*215d0*/  BSYNC.RECONVERGENT B2 ;  /* 0x0000000000027941 */ /* 0x000fea0003800200 */
.L_x_1767:
        /* <DEDUP_REMOVED lines=32> */
.L_x_1771:
[----:B------:R-:W-:Y:S01]  /*217e0*/  FMUL.FTZ R34, R24, R29 ;  /* 0x0000001d18227220 */ /* 0x000fe20000410000 */
[----:B------:R-:W-:-:S03]  /*217f0*/  FMUL.FTZ R2, R29, 0.5 ;  /* 0x3f0000001d027820 */ /* 0x000fc60000410000 */
[----:B------:R-:W-:-:S04]  /*21800*/  FFMA R29, -R34, R34, R24 ;  /* 0x00000022221d7223 */ /* 0x000fc80000000118 */
[----:B------:R-:W-:-:S07]  /*21810*/  FFMA R34, R29, R2, R34 ;  /* 0x000000021d227223 */ /* 0x000fce0000000022 */
.L_x_1772:
[----:B------:R-:W-:Y:S05]  /*21820*/  BSYNC.RECONVERGENT B2 ;  /* 0x0000000000027941 */ /* 0x000fea0003800200 */
.L_x_1770:
[----:B------:R-:W-:-:S13]  /*21830*/  FSETP.GTU.AND P0, PT, R34, 1, PT ;  /* 0x3f8000002200780b */ /* 0x000fda0003f0c000 */
[----:B------:R-:W-:-:S04]  /*21840*/  @!P0 FADD R28, R28, 1 ;  /* 0x3f8000001c1c8421 */ /* 0x000fc80000000000 */
[----:B------:R-:W-:Y:S01]  /*21850*/  IMAD.MOV.U32 R39, RZ, RZ, R28 ;  /* 0x000000ffff277224 */ /* 0x000fe200078e001c */
[----:B------:R-:W-:Y:S06]  /*21860*/  @P1 BRA `(.L_x_1773) ;  /* 0xfffffff400a01947 */ /* 0x000fec000383ffff */
.L_x_1760:
        /* <DEDUP_REMOVED lines=32> */
.L_x_1776:
[----:B------:R-:W-:Y:S01]  /*21a70*/  FMUL.FTZ R34, R24, R27 ;  /* 0x0000001b18227220 */ /* 0x000fe20000410000 */
[----:B------:R-:W-:-:S03]  /*21a80*/  FMUL.FTZ R2, R27, 0.5 ;  /* 0x3f0000001b027820 */ /* 0x000fc60000410000 */
[----:B------:R-:W-:-:S04]  /*21a90*/  FFMA R27, -R34, R34, R24 ;  /* 0x00000022221b7223 */ /* 0x000fc80000000118 */
[----:B------:R-:W-:-:S07]  /*21aa0*/  FFMA R34, R27, R2, R34 ;  /* 0x000000021b227223 */ /* 0x000fce0000000022 */
.L_x_1777:
[----:B------:R-:W-:Y:S05]  /*21ab0*/  BSYNC.RECONVERGENT B2 ;  /* 0x0000000000027941 */ /* 0x000fea0003800200 */
.L_x_1775:
        /* <DEDUP_REMOVED lines=33> */
.L_x_1779:
[----:B------:R-:W-:Y:S01]  /*21cd0*/  FMUL.FTZ R34, R24, R3 ;  /* 0x0000000318227220 */ /* 0x000fe20000410000 */
[----:B------:R-:W-:-:S03]  /*21ce0*/  FMUL.FTZ R2, R3, 0.5 ;  /* 0x3f00000003027820 */ /* 0x000fc60000410000 */
[----:B------:R-:W-:-:S04]  /*21cf0*/  FFMA R3, -R34, R34, R24 ;  /* 0x0000002222037223 */ /* 0x000fc80000000118 */
[----:B------:R-:W-:-:S07]  /*21d00*/  FFMA R34, R3, R2, R34 ;  /* 0x0000000203227223 */ /* 0x000fce0000000022 */
.L_x_1780:
[----:B------:R-:W-:Y:S05]  /*21d10*/  BSYNC.RECONVERGENT B2 ;  /* 0x0000000000027941 */ /* 0x000fea0003800200 */
.L_x_1778:
        /* <DEDUP_REMOVED lines=32> */
.L_x_1782:
[----:B------:R-:W-:Y:S01]  /*21f20*/  FMUL.FTZ R34, R24, R3 ;  /* 0x0000000318227220 */ /* 0x000fe20000410000 */
[----:B------:R-:W-:-:S03]  /*21f30*/  FMUL.FTZ R2, R3, 0.5 ;  /* 0x3f00000003027820 */ /* 0x000fc60000410000 */
[----:B------:R-:W-:-:S04]  /*21f40*/  FFMA R3, -R34, R34, R24 ;  /* 0x0000002222037223 */ /* 0x000fc80000000118 */
[----:B------:R-:W-:-:S07]  /*21f50*/  FFMA R34, R3, R2, R34 ;  /* 0x0000000203227223 */ /* 0x000fce0000000022 */
.L_x_1783:
[----:B------:R-:W-:Y:S05]  /*21f60*/  BSYNC.RECONVERGENT B2 ;  /* 0x0000000000027941 */ /* 0x000fea0003800200 */
.L_x_1781:
[----:B------:R-:W-:-:S13]  /*21f70*/  FSETP.GTU.AND P0, PT, R34, 1, PT ;  /* 0x3f8000002200780b */ /* 0x000fda0003f0c000 */
[----:B------:R-:W-:-:S07]  /*21f80*/  @!P0 FADD R39, R39, 1 ;  /* 0x3f80000027278421 */ /* 0x000fce0000000000 */
.L_x_1774:
        /* <DEDUP_REMOVED lines=17> */
.L_x_1797:
        /* <DEDUP_REMOVED lines=32> */
.L_x_1786:
[----:B------:R-:W-:Y:S01]  /*222a0*/  FMUL.FTZ R34, R24, R31 ;  /* 0x0000001f18227220 */ /* 0x000fe20000410000 */
[----:B------:R-:W-:-:S03]  /*222b0*/  FMUL.FTZ R2, R31, 0.5 ;  /* 0x3f0000001f027820 */ /* 0x000fc60000410000 */
[----:B------:R-:W-:-:S04]  /*222c0*/  FFMA R31, -R34, R34, R24 ;  /* 0x00000022221f7223 */ /* 0x000fc80000000118 */
[----:B------:R-:W-:-:S07]  /*222d0*/  FFMA R34, R31, R2, R34 ;  /* 0x000000021f227223 */ /* 0x000fce0000000022 */
.L_x_1787:
[----:B------:R-:W-:Y:S05]  /*222e0*/  BSYNC.RECONVERGENT B2 ;  /* 0x0000000000027941 */ /* 0x000fea0003800200 */
.L_x_1785:
        /* <DEDUP_REMOVED lines=32> */
.L_x_1789:
[----:B------:R-:W-:Y:S01]  /*224f0*/  FMUL.FTZ R34, R24, R3 ;  /* 0x0000000318227220 */ /* 0x000fe20000410000 */
[----:B------:R-:W-:-:S03]  /*22500*/  FMUL.FTZ R2, R3, 0.5 ;  /* 0x3f00000003027820 */ /* 0x000fc60000410000 */
[----:B------:R-:W-:-:S04]  /*22510*/  FFMA R3, -R34, R34, R24 ;  /* 0x0000002222037223 */ /* 0x000fc80000000118 */
[----:B------:R-:W-:-:S07]  /*22520*/  FFMA R34, R3, R2, R34 ;  /* 0x0000000203227223 */ /* 0x000fce0000000022 */
.L_x_1790:
[----:B------:R-:W-:Y:S05]  /*22530*/  BSYNC.RECONVERGENT B2 ;  /* 0x0000000000027941 */ /* 0x000fea0003800200 */
.L_x_1788:
        /* <DEDUP_REMOVED lines=32> */
.L_x_1792:
[----:B------:R-:W-:Y:S01]  /*22740*/  FMUL.FTZ R34, R24, R31 ;  /* 0x0000001f18227220 */ /* 0x000fe20000410000 */
[----:B------:R-:W-:-:S03]  /*22750*/  FMUL.FTZ R2, R31, 0.5 ;  /* 0x3f0000001f027820 */ /* 0x000fc60000410000 */
[----:B------:R-:W-:-:S04]  /*22760*/  FFMA R31, -R34, R34, R24 ;  /* 0x00000022221f7223 */ /* 0x000fc80000000118 */
[----:B------:R-:W-:-:S07]  /*22770*/  FFMA R34, R31, R2, R34 ;  /* 0x000000021f227223 */ /* 0x000fce0000000022 */
.L_x_1793:
[----:B------:R-:W-:Y:S05]  /*22780*/  BSYNC.RECONVERGENT B2 ;  /* 0x0000000000027941 */ /* 0x000fea0003800200 */
.L_x_1791:
        /* <DEDUP_REMOVED lines=32> */
.L_x_1795:
[----:B------:R-:W-:Y:S01]  /*22990*/  FMUL.FTZ R34, R24, R29 ;  /* 0x0000001d18227220 */ /* 0x000fe20000410000 */
[----:B------:R-:W-:-:S03]  /*229a0*/  FMUL.FTZ R2, R29, 0.5 ;  /* 0x3f0000001d027820 */ /* 0x000fc60000410000 */
[----:B------:R-:W-:-:S04]  /*229b0*/  FFMA R29, -R34, R34, R24 ;  /* 0x00000022221d7223 */ /* 0x000fc80000000118 */
[----:B------:R-:W-:-:S07]  /*229c0*/  FFMA R34, R29, R2, R34 ;  /* 0x000000021d227223 */ /* 0x000fce0000000022 */
.L_x_1796:
[----:B------:R-:W-:Y:S05]  /*229d0*/  BSYNC.RECONVERGENT B2 ;  /* 0x0000000000027941 */ /* 0x000fea0003800200 */
.L_x_1794:
[----:B------:R-:W-:-:S13]  /*229e0*/  FSETP.GTU.AND P0, PT, R34, 1, PT ;  /* 0x3f8000002200780b */ /* 0x000fda0003f0c000 */
[----:B------:R-:W-:-:S04]  /*229f0*/  @!P0 FADD R28, R28, 1 ;  /* 0x3f8000001c1c8421 */ /* 0x000fc80000000000 */
[----:B------:R-:W-:Y:S01]  /*22a00*/  IMAD.MOV.U32 R40, RZ, RZ, R28 ;  /* 0x000000ffff287224 */ /* 0x000fe200078e001c */
[----:B------:R-:W-:Y:S06]  /*22a10*/  @P1 BRA `(.L_x_1797) ;  /* 0xfffffff400a01947 */ /* 0x000fec000383ffff */
.L_x_1784:
        /* <DEDUP_REMOVED lines=32> */
.L_x_1800:
[----:B------:R-:W-:Y:S01]  /*22c20*/  FMUL.FTZ R34, R24, R29 ;  /* 0x0000001d18227220 */ /* 0x000fe20000410000 */
[----:B------:R-:W-:-:S03]  /*22c30*/  FMUL.FTZ R2, R29, 0.5 ;  /* 0x3f0000001d027820 */ /* 0x000fc60000410000 */
[----:B------:R-:W-:-:S04]  /*22c40*/  FFMA R29, -R34, R34, R24 ;  /* 0x00000022221d7223 */ /* 0x000fc80000000118 */
[----:B------:R-:W-:-:S07]  /*22c50*/  FFMA R34, R29, R2, R34 ;  /* 0x000000021d227223 */ /* 0x000fce0000000022 */
.L_x_1801:
[----:B------:R-:W-:Y:S05]  /*22c60*/  BSYNC.RECONVERGENT B2 ;  /* 0x0000000000027941 */ /* 0x000fea0003800200 */
.L_x_1799:
        /* <DEDUP_REMOVED lines=33> */
.L_x_1803:
[----:B------:R-:W-:Y:S01]  /*22e80*/  FMUL.FTZ R34, R24, R3 ;  /* 0x0000000318227220 */ /* 0x000fe20000410000 */
[----:B------:R-:W-:-:S03]  /*22e90*/  FMUL.FTZ R2, R3, 0.5 ;  /* 0x3f00000003027820 */ /* 0x000fc60000410000 */
[----:B------:R-:W-:-:S04]  /*22ea0*/  FFMA R3, -R34, R34, R24 ;  /* 0x0000002222037223 */ /* 0x000fc80000000118 */
[----:B------:R-:W-:-:S07]  /*22eb0*/  FFMA R34, R3, R2, R34 ;  /* 0x0000000203227223 */ /* 0x000fce0000000022 */
.L_x_1804:
[----:B------:R-:W-:Y:S05]  /*22ec0*/  BSYNC.RECONVERGENT B2 ;  /* 0x0000000000027941 */ /* 0x000fea0003800200 */
.L_x_1802:
        /* <DEDUP_REMOVED lines=32> */
.L_x_1806:
[----:B------:R-:W-:Y:S01]  /*230d0*/  FMUL.FTZ R34, R24, R3 ;  /* 0x0000000318227220 */ /* 0x000fe20000410000 */
[----:B------:R-:W-:-:S03]  /*230e0*/  FMUL.FTZ R2, R3, 0.5 ;  /* 0x3f00000003027820 */ /* 0x000fc60000410000 */
[----:B------:R-:W-:-:S04]  /*230f0*/  FFMA R3, -R34, R34, R24 ;  /* 0x0000002222037223 */ /* 0x000fc80000000118 */
[----:B------:R-:W-:-:S07]  /*23100*/  FFMA R34, R3, R2, R34 ;  /* 0x0000000203227223 */ /* 0x000fce0000000022 */
.L_x_1807:
[----:B------:R-:W-:Y:S05]  /*23110*/  BSYNC.RECONVERGENT B2 ;  /* 0x0000000000027941 */ /* 0x000fea0003800200 */
.L_x_1805:
[----:B------:R-:W-:-:S13]  /*23120*/  FSETP.GTU.AND P0, PT, R34, 1, PT ;  /* 0x3f8000002200780b */ /* 0x000fda0003f0c000 */
[----:B------:R-:W-:-:S07]  /*23130*/  @!P0 FADD R40, R40, 1 ;  /* 0x3f80000028288421 */ /* 0x000fce0000000000 */
.L_x_1798:
        /* <DEDUP_REMOVED lines=17> */
.L_x_1821:
        /* <DEDUP_REMOVED lines=32> */
.L_x_1810:
[----:B------:R-:W-:Y:S01]  /*23450*/  FMUL.FTZ R34, R24, R31 ;  /* 0x0000001f18227220 */ /* 0x000fe20000410000 */
[----:B------:R-:W-:-:S03]  /*23460*/  FMUL.FTZ R2, R31, 0.5 ;  /* 0x3f0000001f027820 */ /* 0x000fc60000410000 */
[----:B------:R-:W-:-:S04]  /*23470*/  FFMA R31, -R34, R34, R24 ;  /* 0x00000022221f7223 */ /* 0x000fc80000000118 */
[----:B------:R-:W-:-:S07]  /*23480*/  FFMA R34, R31, R2, R34 ;  /* 0x000000021f227223 */ /* 0x000fce0000000022 */
.L_x_1811:
[----:B------:R-:W-:Y:S05]  /*23490*/  BSYNC.RECONVERGENT B2 ;  /* 0x0000000000027941 */ /* 0x000fea0003800200 */
.L_x_1809:
        /* <DEDUP_REMOVED lines=32> */
.L_x_1813:
[----:B------:R-:W-:Y:S01]  /*236a0*/  FMUL.FTZ R34, R24, R31 ;  /* 0x0000001f18227220 */ /* 0x000fe20000410000 */
[----:B------:R-:W-:-:S03]  /*236b0*/  FMUL.FTZ R2, R31, 0.5 ;  /* 0x3f0000001f027820 */ /* 0x000fc60000410000 */
[----:B------:R-:W-:-:S04]  /*236c0*/  FFMA R31, -R34, R34, R24 ;  /* 0x00000022221f7223 */ /* 0x000fc80000000118 */
[----:B------:R-:W-:-:S07]  /*236d0*/  FFMA R34, R31, R2, R34 ;  /* 0x000000021f227223 */ /* 0x000fce0000000022 */
.L_x_1814:
[----:B------:R-:W-:Y:S05]  /*236e0*/  BSYNC.RECONVERGENT B2 ;  /* 0x0000000000027941 */ /* 0x000fea0003800200 */
.L_x_1812:
        /* <DEDUP_REMOVED lines=23> */
[----:B------:R-:W-:Y:S01]  /*23860*/  FFMA R24, R2, R2, R25 ;  /* 0x0000000202187223 */ /* 0x000fe20000000019 */
[----:B------:R-:W-:-:S03]  /*23870*/  IMAD.MOV.U32 R25, RZ, RZ, R41 ;  /* 0x000000ffff197224 */ /* 0x000fc600078e0029 */
[----:B------:R-:W-:Y:S01]  /*23880*/  VIADD R2, R24, 0xf3000000 ;  /* 0xf300000018027836 */ /* 0x000fe20000000000 */
[----:B------:R0:W1:Y:S04]  /*23890*/  MUFU.RSQ R31, R24 ;  /* 0x00000018001f7308 */ /* 0x0000680000001400 */
[----:B------:R-:W-:-:S13]  /*238a0*/  ISETP.GT.U32.AND P2, PT, R2, 0x727fffff, PT ;  /* 0x727fffff0200780c */ /* 0x000fda0003f44070 */
[----:B01----:R-:W-:Y:S05]  /*238b0*/  @!P2 BRA `(.L_x_1816) ;  /* 0x00000000000ca947 */ /* 0x003fea0003800000 */
[----:B------:R-:W-:-:S07]  /*238c0*/  MOV R2, 0x238e0 ;  /* 0x000238e000027802 */ /* 0x000fce0000000f00 */
[----:B------:R-:W-:Y:S05]  /*238d0*/  CALL.REL.NOINC `($__internal_2_$__cuda_sm20_sqrt_rn_f32_slowpath) ;  /* 0x0000006c00d87944 */ /* 0x000fea0003c00000 */
[----:B------:R-:W-:Y:S05]  /*238e0*/  BRA `(.L_x_1817) ;  /* 0x0000000000107947 */ /* 0x000fea0003800000 */
.L_x_1816:
[----:B------:R-:W-:Y:S01]  /*238f0*/  FMUL.FTZ R34, R24, R31 ;  /* 0x0000001f18227220 */ /* 0x000fe20000410000 */
[----:B------:R-:W-:-:S03]  /*23900*/  FMUL.FTZ R2, R31, 0.5 ;  /* 0x3f0000001f027820 */ /* 0x000fc60000410000 */
[----:B------:R-:W-:-:S04]  /*23910*/  FFMA R31, -R34, R34, R24 ;  /* 0x00000022221f7223 */ /* 0x000fc80000000118 */
[----:B------:R-:W-:-:S07]  /*23920*/  FFMA R34, R31, R2, R34 ;  /* 0x000000021f227223 */ /* 0x000fce0000000022 */
.L_x_1817:
[----:B------:R-:W-:Y:S05]  /*23930*/  BSYNC.RECONVERGENT B2 ;  /* 0x0000000000027941 */ /* 0x000fea0003800200 */
.L_x_1815:
        /* <DEDUP_REMOVED lines=32> */
.L_x_1819:
[----:B------:R-:W-:Y:S01]  /*23b40*/  FMUL.FTZ R34, R24, R29 ;  /* 0x0000001d18227220 */ /* 0x000fe20000410000 */
[----:B------:R-:W-:-:S03]  /*23b50*/  FMUL.FTZ R2, R29, 0.5 ;  /* 0x3f0000001d027820 */ /* 0x000fc60000410000 */
[----:B------:R-:W-:-:S04]  /*23b60*/  FFMA R29, -R34, R34, R24 ;  /* 0x00000022221d7223 */ /* 0x000fc80000000118 */
[----:B------:R-:W-:-:S07]  /*23b70*/  FFMA R34, R29, R2, R34 ;  /* 0x000000021d227223 */ /* 0x000fce0000000022 */
.L_x_1820:
[----:B------:R-:W-:Y:S05]  /*23b80*/  BSYNC.RECONVERGENT B2 ;  /* 0x0000000000027941 */ /* 0x000fea0003800200 */
.L_x_1818:
[----:B------:R-:W-:-:S13]  /*23b90*/  FSETP.GTU.AND P0, PT, R34, 1, PT ;  /* 0x3f8000002200780b */ /* 0x000fda0003f0c000 */
[----:B------:R-:W-:-:S04]  /*23ba0*/  @!P0 FADD R25, R25, 1 ;  /* 0x3f80000019198421 */ /* 0x000fc80000000000 */
[----:B------:R-:W-:Y:S01]  /*23bb0*/  IMAD.MOV.U32 R41, RZ, RZ, R25 ;  /* 0x000000ffff297224 */ /* 0x000fe200078e0019 */
[----:B------:R-:W-:Y:S06]  /*23bc0*/  @P1 BRA `(.L_x_1821) ;  /* 0xfffffff400a01947 */ /* 0x000fec000383ffff */
.L_x_1808:
        /* <DEDUP_REMOVED lines=32> */
.L_x_1824:
[----:B------:R-:W-:Y:S01]  /*23dd0*/  FMUL.FTZ R34, R24, R29 ;  /* 0x0000001d18227220 */ /* 0x000fe20000410000 */
[----:B------:R-:W-:-:S03]  /*23de0*/  FMUL.FTZ R2, R29, 0.5 ;  /* 0x3f0000001d027820 */ /* 0x000fc60000410000 */
[----:B------:R-:W-:-:S04]  /*23df0*/  FFMA R29, -R34, R34, R24 ;  /* 0x00000022221d7223 */ /* 0x000fc80000000118 */
[----:B------:R-:W-:-:S07]  /*23e00*/  FFMA R34, R29, R2, R34 ;  /* 0x000000021d227223 */ /* 0x000fce0000000022 */
.L_x_1825:
[----:B------:R-:W-:Y:S05]  /*23e10*/  BSYNC.RECONVERGENT B2 ;  /* 0x0000000000027941 */ /* 0x000fea0003800200 */
.L_x_1823:
        /* <DEDUP_REMOVED lines=11> */
[----:B------:R-:W-:-:S04]  /*23ed0*/  LOP3.LUT R24, R2, R24, R29, 0x96, !PT ;  /* 0x0000001802187212 */ /* 0x000fc800078e961d */
[----:B------:R-:W-:Y:S01]  /*23ee0*/  LOP3.LUT R29, R24, R3, RZ, 0x3c, !PT ;  /* 0x00000003181d7212 */ /* 0x000fe200078e3cff */
[----:B------:R-:W-:Y:S02]  /*23ef0*/  IMAD.SHL.U32 R3, R31, 0x2, RZ ;  /* 0x000000021f037824 */ /* 0x000fe400078e00ff */
[----:B------:R-:W-:Y:S02]  /*23f00*/  IMAD.MOV.U32 R24, RZ, RZ, 0x2f800000 ;  /* 0x2f800000ff187424 */ /* 0x000fe400078e00ff */
        /* <DEDUP_REMOVED lines=18> */
.L_x_1827:
[----:B------:R-:W-:Y:S01]  /*24030*/  FMUL.FTZ R34, R24, R29 ;  /* 0x0000001d18227220 */ /* 0x000fe20000410000 */
[----:B------:R-:W-:-:S03]  /*24040*/  FMUL.FTZ R2, R29, 0.5 ;  /* 0x3f0000001d027820 */ /* 0x000fc60000410000 */
[----:B------:R-:W-:-:S04]  /*24050*/  FFMA R29, -R34, R34, R24 ;  /* 0x00000022221d7223 */ /* 0x000fc80000000118 */
[----:B------:R-:W-:-:S07]  /*24060*/  FFMA R34, R29, R2, R34 ;  /* 0x000000021d227223 */ /* 0x000fce0000000022 */
.L_x_1828:
[----:B------:R-:W-:Y:S05]  /*24070*/  BSYNC.RECONVERGENT B2 ;  /* 0x0000000000027941 */ /* 0x000fea0003800200 */
.L_x_1826:
        /* <DEDUP_REMOVED lines=32> */
.L_x_1830:
[----:B------:R-:W-:Y:S01]  /*24280*/  FMUL.FTZ R34, R24, R3 ;  /* 0x0000000318227220 */ /* 0x000fe20000410000 */
[----:B------:R-:W-:-:S03]  /*24290*/  FMUL.FTZ R2, R3, 0.5 ;  /* 0x3f00000003027820 */ /* 0x000fc60000410000 */
[----:B------:R-:W-:-:S04]  /*242a0*/  FFMA R3, -R34, R34, R24 ;  /* 0x0000002222037223 */ /* 0x000fc80000000118 */
[----:B------:R-:W-:-:S07]  /*242b0*/  FFMA R34, R3, R2, R34 ;  /* 0x0000000203227223 */ /* 0x000fce0000000022 */
.L_x_1831:
[----:B------:R-:W-:Y:S05]  /*242c0*/  BSYNC.RECONVERGENT B2 ;  /* 0x0000000000027941 */ /* 0x000fea0003800200 */
.L_x_1829:
[----:B------:R-:W-:-:S13]  /*242d0*/  FSETP.GTU.AND P0, PT, R34, 1, PT ;  /* 0x3f8000002200780b */ /* 0x000fda0003f0c000 */
[----:B------:R-:W-:-:S07]  /*242e0*/  @!P0 FADD R41, R41, 1 ;  /* 0x3f80000029298421 */ /* 0x000fce0000000000 */
.L_x_1822:
        /* <DEDUP_REMOVED lines=17> */
.L_x_1845:
        /* <DEDUP_REMOVED lines=32> */
.L_x_1834:
[----:B------:R-:W-:Y:S01]  /*24600*/  FMUL.FTZ R34, R24, R31 ;  /* 0x0000001f18227220 */ /* 0x000fe20000410000 */
[----:B------:R-:W-:-:S03]  /*24610*/  FMUL.FTZ R2, R31, 0.5 ;  /* 0x3f0000001f027820 */ /* 0x000fc60000410000 */
[----:B------:R-:W-:-:S04]  /*24620*/  FFMA R31, -R34, R34, R24 ;  /* 0x00000022221f7223 */ /* 0x000fc80000000118 */
[----:B------:R-:W-:-:S07]  /*24630*/  FFMA R34, R31, R2, R34 ;  /* 0x000000021f227223 */ /* 0x000fce0000000022 */
.L_x_1835:
[----:B------:R-:W-:Y:S05]  /*24640*/  BSYNC.RECONVERGENT B2 ;  /* 0x0000000000027941 */ /* 0x000fea0003800200 */
.L_x_1833:
        /* <DEDUP_REMOVED lines=9> */
[----:B------:R-:W-:Y:S02]  /*246e0*/  IMAD.SHL.U32 R24, R33, 0x2, RZ ;  /* 0x0000000221187824 */ /* 0x000fe400078e00ff */
[----:B------:R-:W-:Y:S01]  /*246f0*/  IMAD.MOV.U32 R31, RZ, RZ, 0x2f800000 ;  /* 0x2f800000ff1f7424 */ /* 0x000fe200078e00ff */
        /* <DEDUP_REMOVED lines=21> */
.L_x_1837:
[----:B------:R-:W-:Y:S01]  /*24850*/  FMUL.FTZ R34, R24, R31 ;  /* 0x0000001f18227220 */ /* 0x000fe20000410000 */
[----:B------:R-:W-:-:S03]  /*24860*/  FMUL.FTZ R2, R31, 0.5 ;  /* 0x3f0000001f027820 */ /* 0x000fc60000410000 */
[----:B------:R-:W-:-:S04]  /*24870*/  FFMA R31, -R34, R34, R24 ;  /* 0x00000022221f7223 */ /* 0x000fc80000000118 */
[----:B------:R-:W-:-:S07]  /*24880*/  FFMA R34, R31, R2, R34 ;  /* 0x000000021f227223 */ /* 0x000fce0000000022 */
.L_x_1838:
[----:B------:R-:W-:Y:S05]  /*24890*/  BSYNC.RECONVERGENT B2 ;  /* 0x0000000000027941 */ /* 0x000fea0003800200 */
.L_x_1836:
        /* <DEDUP_REMOVED lines=32> */
.L_x_1840:
[----:B------:R-:W-:Y:S01]  /*24aa0*/  FMUL.FTZ R34, R24, R31 ;  /* 0x0000001f18227220 */ /* 0x000fe20000410000 */
[----:B------:R-:W-:-:S03]  /*24ab0*/  FMUL.FTZ R2, R31, 0.5 ;  /* 0x3f0000001f027820 */ /* 0x000fc60000410000 */
[----:B------:R-:W-:-:S04]  /*24ac0*/  FFMA R31, -R34, R34, R24 ;  /* 0x00000022221f7223 */ /* 0x000fc80000000118 */
[----:B------:R-:W-:-:S07]  /*24ad0*/  FFMA R34, R31, R2, R34 ;  /* 0x000000021f227223 */ /* 0x000fce0000000022 */
.L_x_1841:
[----:B------:R-:W-:Y:S05]  /*24ae0*/  BSYNC.RECONVERGENT B2 ;  /* 0x0000000000027941 */ /* 0x000fea0003800200 */
.L_x_1839:
        /* <DEDUP_REMOVED lines=10> */
[----:B------:R-:W-:Y:S01]  /*24b90*/  LOP3.LUT R36, R25, R38, RZ, 0x3c, !PT ;  /* 0x0000002619247212 */ /* 0x000fe200078e3cff */
[----:B------:R-:W-:-:S04]  /*24ba0*/  HFMA2 R25, -RZ, RZ, 0.1171875, 0 ;  /* 0x2f800000ff197431 */ /* 0x000fc800000001ff */
        /* <DEDUP_REMOVED lines=20> */
.L_x_1843:
[----:B------:R-:W-:Y:S01]  /*24cf0*/  FMUL.FTZ R34, R24, R25 ;  /* 0x0000001918227220 */ /* 0x000fe20000410000 */
[----:B------:R-:W-:-:S03]  /*24d00*/  FMUL.FTZ R2, R25, 0.5 ;  /* 0x3f00000019027820 */ /* 0x000fc60000410000 */
[----:B------:R-:W-:-:S04]  /*24d10*/  FFMA R25, -R34, R34, R24 ;  /* 0x0000002222197223 */ /* 0x000fc80000000118 */
[----:B------:R-:W-:-:S07]  /*24d20*/  FFMA R34, R25, R2, R34 ;  /* 0x0000000219227223 */ /* 0x000fce0000000022 */
.L_x_1844:
[----:B------:R-:W-:Y:S05]  /*24d30*/  BSYNC.RECONVERGENT B2 ;  /* 0x0000000000027941 */ /* 0x000fea0003800200 */
.L_x_1842:
[----:B------:R-:W-:-:S13]  /*24d40*/  FSETP.GTU.AND P0, PT, R34, 1, PT ;  /* 0x3f8000002200780b */ /* 0x000fda0003f0c000 */
[----:B------:R-:W-:-:S04]  /*24d50*/  @!P0 FADD R3, R3, 1 ;  /* 0x3f80000003038421 */ /* 0x000fc80000000000 */
[----:B------:R-:W-:Y:S01]  /*24d60*/  IMAD.MOV.U32 R42, RZ, RZ, R3 ;  /* 0x000000ffff2a7224 */ /* 0x000fe200078e0003 */
[----:B------:R-:W-:Y:S06]  /*24d70*/  @P1 BRA `(.L_x_1845) ;  /* 0xfffffff400a01947 */ /* 0x000fec000383ffff */
.L_x_1832:
        /* <DEDUP_REMOVED lines=32> */
.L_x_1848:
[----:B------:R-:W-:Y:S01]  /*24f80*/  FMUL.FTZ R34, R24, R31 ;  /* 0x0000001f18227220 */ /* 0x000fe20000410000 */
[----:B------:R-:W-:-:S03]  /*24f90*/  FMUL.FTZ R2, R31, 0.5 ;  /* 0x3f0000001f027820 */ /* 0x000fc60000410000 */
[----:B------:R-:W-:-:S04]  /*24fa0*/  FFMA R31, -R34, R34, R24 ;  /* 0x00000022221f7223 */ /* 0x000fc80000000118 */
[----:B------:R-:W-:-:S07]  /*24fb0*/  FFMA R34, R31, R2, R34 ;  /* 0x000000021f227223 */ /* 0x000fce0000000022 */
.L_x_1849:
[----:B------:R-:W-:Y:S05]  /*24fc0*/  BSYNC.RECONVERGENT B2 ;  /* 0x0000000000027941 */ /* 0x000fea0003800200 */
.L_x_1847:
        /* <DEDUP_REMOVED lines=33> */
.L_x_1851:
[----:B------:R-:W-:Y:S01]  /*251e0*/  FMUL.FTZ R34, R24, R31 ;  /* 0x0000001f18227220 */ /* 0x000fe20000410000 */
[----:B------:R-:W-:-:S03]  /*251f0*/  FMUL.FTZ R2, R31, 0.5 ;  /* 0x3f0000001f027820 */ /* 0x000fc60000410000 */
[----:B------:R-:W-:-:S04]  /*25200*/  FFMA R31, -R34, R34, R24 ;  /* 0x00000022221f7223 */ /* 0x000fc80000000118 */
[----:B------:R-:W-:-:S07]  /*25210*/  FFMA R34, R31, R2, R34 ;  /* 0x000000021f227223 */ /* 0x000fce0000000022 */
.L_x_1852:
[----:B------:R-:W-:Y:S05]  /*25220*/  BSYNC.RECONVERGENT B2 ;  /* 0x0000000000027941 */ /* 0x000fea0003800200 */
.L_x_1850:
        /* <DEDUP_REMOVED lines=32> */
.L_x_1854:
[----:B------:R-:W-:Y:S01]  /*25430*/  FMUL.FTZ R34, R24, R3 ;  /* 0x0000000318227220 */ /* 0x000fe20000410000 */
[----:B------:R-:W-:-:S03]  /*25440*/  FMUL.FTZ R2, R3, 0.5 ;  /* 0x3f00000003027820 */ /* 0x000fc60000410000 */
[----:B------:R-:W-:-:S04]  /*25450*/  FFMA R3, -R34, R34, R24 ;  /* 0x0000002222037223 */ /* 0x000fc80000000118 */
[----:B------:R-:W-:-:S07]  /*25460*/  FFMA R34, R3, R2, R34 ;  /* 0x0000000203227223 */ /* 0x000fce0000000022 */
.L_x_1855:
[----:B------:R-:W-:Y:S05]  /*25470*/  BSYNC.RECONVERGENT B2 ;  /* 0x0000000000027941 */ /* 0x000fea0003800200 */
.L_x_1853:
[----:B------:R-:W-:-:S13]  /*25480*/  FSETP.GTU.AND P0, PT, R34, 1, PT ;  /* 0x3f8000002200780b */ /* 0x000fda0003f0c000 */
[----:B------:R-:W-:-:S07]  /*25490*/  @!P0 FADD R42, R42, 1 ;  /* 0x3f8000002a2a8421 */ /* 0x000fce0000000000 */
.L_x_1846:
        /* <DEDUP_REMOVED lines=17> */
.L_x_1869:
        /* <DEDUP_REMOVED lines=32> */
.L_x_1858:
[----:B------:R-:W-:Y:S01]  /*257b0*/  FMUL.FTZ R34, R24, R31 ;  /* 0x0000001f18227220 */ /* 0x000fe20000410000 */
[----:B------:R-:W-:-:S03]  /*257c0*/  FMUL.FTZ R2, R31, 0.5 ;  /* 0x3f0000001f027820 */ /* 0x000fc60000410000 */
[----:B------:R-:W-:-:S04]  /*257d0*/  FFMA R31, -R34, R34, R24 ;  /* 0x00000022221f7223 */ /* 0x000fc80000000118 */
[----:B------:R-:W-:-:S07]  /*257e0*/  FFMA R34, R31, R2, R34 ;  /* 0x000000021f227223 */ /* 0x000fce0000000022 */
.L_x_1859:
[----:B------:R-:W-:Y:S05]  /*257f0*/  BSYNC.RECONVERGENT B2 ;  /* 0x0000000000027941 */ /* 0x000fea0003800200 */
.L_x_1857:
        /* <DEDUP_REMOVED lines=32> */
.L_x_1861:
[----:B------:R-:W-:Y:S01]  /*25a00*/  FMUL.FTZ R34, R24, R31 ;  /* 0x0000001f18227220 */ /* 0x000fe20000410000 */
[----:B------:R-:W-:-:S03]  /*25a10*/  FMUL.FTZ R2, R31, 0.5 ;  /* 0x3f0000001f027820 */ /* 0x000fc60000410000 */
[----:B------:R-:W-:-:S04]  /*25a20*/  FFMA R31, -R34, R34, R24 ;  /* 0x00000022221f7223 */ /* 0x000fc80000000118 */
[----:B------:R-:W-:-:S07]  /*25a30*/  FFMA R34, R31, R2, R34 ;  /* 0x000000021f227223 */ /* 0x000fce0000000022 */
.L_x_1862:
[----:B------:R-:W-:Y:S05]  /*25a40*/  BSYNC.RECONVERGENT B2 ;  /* 0x0000000000027941 */ /* 0x000fea0003800200 */
.L_x_1860:
        /* <DEDUP_REMOVED lines=32> */
.L_x_1864:
[----:B------:R-:W-:Y:S01]  /*25c50*/  FMUL.FTZ R34, R24, R31 ;  /* 0x0000001f18227220 */ /* 0x000fe20000410000 */
[----:B------:R-:W-:-:S03]  /*25c60*/  FMUL.FTZ R2, R31, 0.5 ;  /* 0x3f0000001f027820 */ /* 0x000fc60000410000 */
[----:B------:R-:W-:-:S04]  /*25c70*/  FFMA R31, -R34, R34, R24 ;  /* 0x00000022221f7223 */ /* 0x000fc80000000118 */
[----:B------:R-:W-:-:S07]  /*25c80*/  FFMA R34, R31, R2, R34 ;  /* 0x000000021f227223 */ /* 0x000fce0000000022 */
.L_x_1865:
[----:B------:R-:W-:Y:S05]  /*25c90*/  BSYNC.RECONVERGENT B2 ;  /* 0x0000000000027941 */ /* 0x000fea0003800200 */
.L_x_1863:
        /* <DEDUP_REMOVED lines=32> */
.L_x_1867:
[----:B------:R-:W-:Y:S01]  /*25ea0*/  FMUL.FTZ R34, R24, R3 ;  /* 0x0000000318227220 */ /* 0x000fe20000410000 */
[----:B------:R-:W-:-:S03]  /*25eb0*/  FMUL.FTZ R2, R3, 0.5 ;  /* 0x3f00000003027820 */ /* 0x000fc60000410000 */
[----:B------:R-:W-:-:S04]  /*25ec0*/  FFMA R3, -R34, R34, R24 ;  /* 0x0000002222037223 */ /* 0x000fc80000000118 */
[----:B------:R-:W-:-:S07]  /*25ed0*/  FFMA R34, R3, R2, R34 ;  /* 0x0000000203227223 */ /* 0x000fce0000000022 */
.L_x_1868:
[----:B------:R-:W-:Y:S05]  /*25ee0*/  BSYNC.RECONVERGENT B2 ;  /* 0x0000000000027941 */ /* 0x000fea0003800200 */
.L_x_1866:
[----:B------:R-:W-:-:S13]  /*25ef0*/  FSETP.GTU.AND P0, PT, R34, 1, PT ;  /* 0x3f8000002200780b */ /* 0x000fda0003f0c000 */
[----:B------:R-:W-:-:S04]  /*25f00*/  @!P0 FADD R25, R25, 1 ;  /* 0x3f80000019198421 */ /* 0x000fc80000000000 */
[----:B------:R-:W-:Y:S01]  /*25f10*/  IMAD.MOV.U32 R43, RZ, RZ, R25 ;  /* 0x000000ffff2b7224 */ /* 0x000fe200078e0019 */
[----:B------:R-:W-:Y:S06]  /*25f20*/  @P1 BRA `(.L_x_1869) ;  /* 0xfffffff400a01947 */ /* 0x000fec000383ffff */
.L_x_1856:
        /* <DEDUP_REMOVED lines=32> */
.L_x_1872:
[----:B------:R-:W-:Y:S01]  /*26130*/  FMUL.FTZ R34, R24, R31 ;  /* 0x0000001f18227220 */ /* 0x000fe20000410000 */
[----:B------:R-:W-:-:S03]  /*26140*/  FMUL.FTZ R2, R31, 0.5 ;  /* 0x3f0000001f027820 */ /* 0x000fc60000410000 */
[----:B------:R-:W-:-:S04]  /*26150*/  FFMA R31, -R34, R34, R24 ;  /* 0x00000022221f7223 */ /* 0x000fc80000000118 */
[----:B------:R-:W-:-:S07]  /*26160*/  FFMA R34, R31, R2, R34 ;  /* 0x000000021f227223 */ /* 0x000fce0000000022 */
.L_x_1873:
[----:B------:R-:W-:Y:S05]  /*26170*/  BSYNC.RECONVERGENT B2 ;  /* 0x0000000000027941 */ /* 0x000fea0003800200 */
.L_x_1871:
        /* <DEDUP_REMOVED lines=33> */
.L_x_1875:
[----:B------:R-:W-:Y:S01]  /*26390*/  FMUL.FTZ R34, R24, R31 ;  /* 0x0000001f18227220 */ /* 0x000fe20000410000 */
[----:B------:R-:W-:-:S03]  /*263a0*/  FMUL.FTZ R2, R31, 0.5 ;  /* 0x3f0000001f027820 */ /* 0x000fc60000410000 */
[----:B------:R-:W-:-:S04]  /*263b0*/  FFMA R31, -R34, R34, R24 ;  /* 0x00000022221f7223 */ /* 0x000fc80000000118 */
[----:B------:R-:W-:-:S07]  /*263c0*/  FFMA R34, R31, R2, R34 ;  /* 0x000000021f227223 */ /* 0x000fce0000000022 */
.L_x_1876:
[----:B------:R-:W-:Y:S05]  /*263d0*/  BSYNC.RECONVERGENT B2 ;  /* 0x0000000000027941 */ /* 0x000fea0003800200 */
.L_x_1874:
        /* <DEDUP_REMOVED lines=32> */
.L_x_1878:
[----:B------:R-:W-:Y:S01]  /*265e0*/  FMUL.FTZ R34, R24, R3 ;  /* 0x0000000318227220 */ /* 0x000fe20000410000 */
[----:B------:R-:W-:-:S03]  /*265f0*/  FMUL.FTZ R2, R3, 0.5 ;  /* 0x3f00000003027820 */ /* 0x000fc60000410000 */
[----:B------:R-:W-:-:S04]  /*26600*/  FFMA R3, -R34, R34, R24 ;  /* 0x0000002222037223 */ /* 0x000fc80000000118 */
[----:B------:R-:W-:-:S07]  /*26610*/  FFMA R34, R3, R2, R34 ;  /* 0x0000000203227223 */ /* 0x000fce0000000022 */
.L_x_1879:
[----:B------:R-:W-:Y:S05]  /*26620*/  BSYNC.RECONVERGENT B2 ;  /* 0x0000000000027941 */ /* 0x000fea0003800200 */
.L_x_1877:
[----:B------:R-:W-:-:S13]  /*26630*/  FSETP.GTU.AND P0, PT, R34, 1, PT ;  /* 0x3f8000002200780b */ /* 0x000fda0003f0c000 */
[----:B------:R-:W-:-:S07]  /*26640*/  @!P0 FADD R43, R43, 1 ;  /* 0x3f8000002b2b8421 */ /* 0x000fce0000000000 */
.L_x_1870:
        /* <DEDUP_REMOVED lines=17> */
.L_x_1893:
        /* <DEDUP_REMOVED lines=32> */
.L_x_1882:
[----:B------:R-:W-:Y:S01]  /*26960*/  FMUL.FTZ R34, R24, R31 ;  /* 0x0000001f18227220 */ /* 0x000fe20000410000 */
[----:B------:R-:W-:-:S03]  /*26970*/  FMUL.FTZ R2, R31, 0.5 ;  /* 0x3f0000001f027820 */ /* 0x000fc60000410000 */
[----:B------:R-:W-:-:S04]  /*26980*/  FFMA R31, -R34, R34, R24 ;  /* 0x00000022221f7223 */ /* 0x000fc80000000118 */
[----:B------:R-:W-:-:S07]  /*26990*/  FFMA R34, R31, R2, R34 ;  /* 0x000000021f227223 */ /* 0x000fce0000000022 */
.L_x_1883:
[----:B------:R-:W-:Y:S05]  /*269a0*/  BSYNC.RECONVERGENT B2 ;  /* 0x0000000000027941 */ /* 0x000fea0003800200 */
.L_x_1881:
        /* <DEDUP_REMOVED lines=32> */
.L_x_1885:
[----:B------:R-:W-:Y:S01]  /*26bb0*/  FMUL.FTZ R34, R24, R31 ;  /* 0x0000001f18227220 */ /* 0x000fe20000410000 */
[----:B------:R-:W-:-:S03]  /*26bc0*/  FMUL.FTZ R2, R31, 0.5 ;  /* 0x3f0000001f027820 */ /* 0x000fc60000410000 */
[----:B------:R-:W-:-:S04]  /*26bd0*/  FFMA R31, -R34, R34, R24 ;  /* 0x00000022221f7223 */ /* 0x000fc80000000118 */
[----:B------:R-:W-:-:S07]  /*26be0*/  FFMA R34, R31, R2, R34 ;  /* 0x000000021f227223 */ /* 0x000fce0000000022 */
.L_x_1886:
[----:B------:R-:W-:Y:S05]  /*26bf0*/  BSYNC.RECONVERGENT B2 ;  /* 0x0000000000027941 */ /* 0x000fea0003800200 */
.L_x_1884:
        /* <DEDUP_REMOVED lines=32> */
.L_x_1888:
[----:B------:R-:W-:Y:S01]  /*26e00*/  FMUL.FTZ R34, R24, R31 ;  /* 0x0000001f18227220 */ /* 0x000fe20000410000 */
[----:B------:R-:W-:-:S03]  /*26e10*/  FMUL.FTZ R2, R31, 0.5 ;  /* 0x3f0000001f027820 */ /* 0x000fc60000410000 */
[----:B------:R-:W-:-:S04]  /*26e20*/  FFMA R31, -R34, R34, R24 ;  /* 0x00000022221f7223 */ /* 0x000fc80000000118 */
[----:B------:R-:W-:-:S07]  /*26e30*/  FFMA R34, R31, R2, R34 ;  /* 0x000000021f227223 */ /* 0x000fce0000000022 */
.L_x_1889:
[----:B------:R-:W-:Y:S05]  /*26e40*/  BSYNC.RECONVERGENT B2 ;  /* 0x0000000000027941 */ /* 0x000fea0003800200 */
.L_x_1887:
        /* <DEDUP_REMOVED lines=32> */
.L_x_1891:
[----:B------:R-:W-:Y:S01]  /*27050*/  FMUL.FTZ R34, R24, R3 ;  /* 0x0000000318227220 */ /* 0x000fe20000410000 */
[----:B------:R-:W-:-:S03]  /*27060*/  FMUL.FTZ R2, R3, 0.5 ;  /* 0x3f00000003027820 */ /* 0x000fc60000410000 */
[----:B------:R-:W-:-:S04]  /*27070*/  FFMA R3, -R34, R34, R24 ;  /* 0x0000002222037223 */ /* 0x000fc80000000118 */
[----:B------:R-:W-:-:S07]  /*27080*/  FFMA R34, R3, R2, R34 ;  /* 0x0000000203227223 */ /* 0x000fce0000000022 */
.L_x_1892:
[----:B------:R-:W-:Y:S05]  /*27090*/  BSYNC.RECONVERGENT B2 ;  /* 0x0000000000027941 */ /* 0x000fea0003800200 */
.L_x_1890:
[----:B------:R-:W-:-:S13]  /*270a0*/  FSETP.GTU.AND P0, PT, R34, 1, PT ;  /* 0x3f8000002200780b */ /* 0x000fda0003f0c000 */
[----:B------:R-:W-:-:S04]  /*270b0*/  @!P0 FADD R35, R35, 1 ;  /* 0x3f80000023238421 */ /* 0x000fc80000000000 */
[----:B------:R-:W-:Y:S01]  /*270c0*/  IMAD.MOV.U32 R43, RZ, RZ, R35 ;  /* 0x000000ffff2b7224 */ /* 0x000fe200078e0023 */
[----:B------:R-:W-:Y:S06]  /*270d0*/  @P1 BRA `(.L_x_1893) ;  /* 0xfffffff400a01947 */ /* 0x000fec000383ffff */
.L_x_1880:
        /* <DEDUP_REMOVED lines=32> */
.L_x_1896:
[----:B------:R-:W-:Y:S01]  /*272e0*/  FMUL.FTZ R34, R24, R31 ;  /* 0x0000001f18227220 */ /* 0x000fe20000410000 */
[----:B------:R-:W-:-:S03]  /*272f0*/  FMUL.FTZ R2, R31, 0.5 ;  /* 0x3f0000001f027820 */ /* 0x000fc60000410000 */
[----:B------:R-:W-:-:S04]  /*27300*/  FFMA R31, -R34, R34, R24 ;  /* 0x00000022221f7223 */ /* 0x000fc80000000118 */
[----:B------:R-:W-:-:S07]  /*27310*/  FFMA R34, R31, R2, R34 ;  /* 0x000000021f227223 */ /* 0x000fce0000000022 */
.L_x_1897:
[----:B------:R-:W-:Y:S05]  /*27320*/  BSYNC.RECONVERGENT B2 ;  /* 0x0000000000027941 */ /* 0x000fea0003800200 */
.L_x_1895:
        /* <DEDUP_REMOVED lines=33> */
.L_x_1899:
[----:B------:R-:W-:Y:S01]  /*27540*/  FMUL.FTZ R34, R24, R31 ;  /* 0x0000001f18227220 */ /* 0x000fe20000410000 */
[----:B------:R-:W-:-:S03]  /*27550*/  FMUL.FTZ R2, R31, 0.5 ;  /* 0x3f0000001f027820 */ /* 0x000fc60000410000 */
[----:B------:R-:W-:-:S04]  /*27560*/  FFMA R31, -R34, R34, R24 ;  /* 0x00000022221f7223 */ /* 0x000fc80000000118 */
[----:B------:R-:W-:-:S07]  /*27570*/  FFMA R34, R31, R2, R34 ;  /* 0x000000021f227223 */ /* 0x000fce0000000022 */
.L_x_1900:
[----:B------:R-:W-:Y:S05]  /*27580*/  BSYNC.RECONVERGENT B2 ;  /* 0x0000000000027941 */ /* 0x000fea0003800200 */
.L_x_1898:
        /* <DEDUP_REMOVED lines=32> */
.L_x_1902:
[----:B------:R-:W-:Y:S01]  /*27790*/  FMUL.FTZ R34, R24, R3 ;  /* 0x0000000318227220 */ /* 0x000fe20000410000 */
[----:B------:R-:W-:-:S03]  /*277a0*/  FMUL.FTZ R2, R3, 0.5 ;  /* 0x3f00000003027820 */ /* 0x000fc60000410000 */
[----:B------:R-:W-:-:S04]  /*277b0*/  FFMA R3, -R34, R34, R24 ;  /* 0x0000002222037223 */ /* 0x000fc80000000118 */
[----:B------:R-:W-:-:S07]  /*277c0*/  FFMA R34, R3, R2, R34 ;  /* 0x0000000203227223 */ /* 0x000fce0000000022 */
.L_x_1903:
[----:B------:R-:W-:Y:S05]  /*277d0*/  BSYNC.RECONVERGENT B2 ;  /* 0x0000000000027941 */ /* 0x000fea0003800200 */
.L_x_1901:
[----:B------:R-:W-:-:S13]  /*277e0*/  FSETP.GTU.AND P0, PT, R34, 1, PT ;  /* 0x3f8000002200780b */ /* 0x000fda0003f0c000 */
[----:B------:R-:W-:-:S07]  /*277f0*/  @!P0 FADD R43, R43, 1 ;  /* 0x3f8000002b2b8421 */ /* 0x000fce0000000000 */
.L_x_1894:
        /* <DEDUP_REMOVED lines=14> */
.L_x_1905:
[----:B------:R-:W-:Y:S05]  /*278e0*/  BSYNC.RECONVERGENT B4 ;  /* 0x0000000000047941 */ /* 0x000fea0003800200 */
.L_x_1904:
        /* <DEDUP_REMOVED lines=12> */
.L_x_1907:
[----:B------:R-:W-:Y:S05]  /*279b0*/  BSYNC.RECONVERGENT B4 ;  /* 0x0000000000047941 */ /* 0x000fea0003800200 */
.L_x_1906:
        /* <DEDUP_REMOVED lines=14> */
.L_x_1909:
[----:B------:R-:W-:Y:S05]  /*27aa0*/  BSYNC.RECONVERGENT B4 ;  /* 0x0000000000047941 */ /* 0x000fea0003800200 */
.L_x_1908:
        /* <DEDUP_REMOVED lines=13> */
.L_x_1911:
[----:B------:R-:W-:Y:S05]  /*27b80*/  BSYNC.RECONVERGENT B4 ;  /* 0x0000000000047941 */ /* 0x000fea0003800200 */
.L_x_1910:
        /* <DEDUP_REMOVED lines=14> */
.L_x_1913:
[----:B------:R-:W-:Y:S05]  /*27c70*/  BSYNC.RECONVERGENT B4 ;  /* 0x0000000000047941 */ /* 0x000fea0003800200 */
.L_x_1912:
        /* <DEDUP_REMOVED lines=13> */
.L_x_1915:
[----:B------:R-:W-:Y:S05]  /*27d50*/  BSYNC.RECONVERGENT B4 ;  /* 0x0000000000047941 */ /* 0x000fea0003800200 */
.L_x_1914:
        /* <DEDUP_REMOVED lines=14> */
.L_x_1917:
[----:B------:R-:W-:Y:S05]  /*27e40*/  BSYNC.RECONVERGENT B4 ;  /* 0x0000000000047941 */ /* 0x000fea0003800200 */
.L_x_1916:
        /* <DEDUP_REMOVED lines=13> */
.L_x_1919:
[----:B------:R-:W-:Y:S05]  /*27f20*/  BSYNC.RECONVERGENT B4 ;  /* 0x0000000000047941 */ /* 0x000fea0003800200 */
.L_x_1918:
        /* <DEDUP_REMOVED lines=14> */
.L_x_1921:
[----:B------:R-:W-:Y:S05]  /*28010*/  BSYNC.RECONVERGENT B4 ;  /* 0x0000000000047941 */ /* 0x000fea0003800200 */
.L_x_1920:
        /* <DEDUP_REMOVED lines=13> */
.L_x_1923:
[----:B------:R-:W-:Y:S05]  /*280f0*/  BSYNC.RECONVERGENT B4 ;  /* 0x0000000000047941 */ /* 0x000fea0003800200 */
.L_x_1922:
        /* <DEDUP_REMOVED lines=14> */
.L_x_1925:
[----:B------:R-:W-:Y:S05]  /*281e0*/  BSYNC.RECONVERGENT B4 ;  /* 0x0000000000047941 */ /* 0x000fea0003800200 */
.L_x_1924:
        /* <DEDUP_REMOVED lines=13> */
.L_x_1927:
[----:B------:R-:W-:Y:S05]  /*282c0*/  BSYNC.RECONVERGENT B4 ;  /* 0x0000000000047941 */ /* 0x000fea0003800200 */
.L_x_1926:
        /* <DEDUP_REMOVED lines=14> */
.L_x_1929:
[----:B------:R-:W-:Y:S05]  /*283b0*/  BSYNC.RECONVERGENT B4 ;  /* 0x0000000000047941 */ /* 0x000fea0003800200 */
.L_x_1928:
        /* <DEDUP_REMOVED lines=13> */
.L_x_1931:
[----:B------:R-:W-:Y:S05]  /*28490*/  BSYNC.RECONVERGENT B4 ;  /* 0x0000000000047941 */ /* 0x000fea0003800200 */
.L_x_1930:
        /* <DEDUP_REMOVED lines=14> */
.L_x_1933:
[----:B------:R-:W-:Y:S05]  /*28580*/  BSYNC.RECONVERGENT B4 ;  /* 0x0000000000047941 */ /* 0x000fea0003800200 */
.L_x_1932:
        /* <DEDUP_REMOVED lines=14> */
.L_x_1934:
[----:B------:R-:W-:Y:S05]  /*28670*/  BSYNC.RECONVERGENT B4 ;  /* 0x0000000000047941 */ /* 0x000fea0003800200 */
.L_x_1519:
        /* <DEDUP_REMOVED lines=13> */
[----:B------:R-:W-:Y:S02]  /*28750*/  FADD R2, R2, R9 ;  /* 0x0000000902027221 */ /* 0x000fe40000000000 */
[----:B------:R-:W-:-:S04]  /*28760*/  FADD R7, R4, R7 ;  /* 0x0000000704077221 */ /* 0x000fc80000000000 */
[----:B------:R-:W-:Y:S01]  /*28770*/  FADD R2, R2, R7 ;  /* 0x0000000702027221 */ /* 0x000fe20000000000 */
[----:B0-----:R-:W-:-:S03]  /*28780*/  IADD3 R10, P1, PT, -R20, R24, RZ ;  /* 0x00000018140a7210 */ /* 0x001fc60007f3e1ff */
[----:B------:R-:W-:Y:S01]  /*28790*/  FADD R19, R2, R3 ;  /* 0x0000000302137221 */ /* 0x000fe20000000000 */
[----:B------:R-:W-:Y:S02]  /*287a0*/  ISETP.GE.U32.AND P0, PT, R10, 0x1000, PT ;  /* 0x000010000a00780c */ /* 0x000fe40003f06070 */
[----:B------:R-:W-:-:S04]  /*287b0*/  IADD3.X R5, PT, PT, ~R18, R25, RZ, P1, !PT ;  /* 0x0000001912057210 */ /* 0x000fc80000ffe5ff */
[----:B------:R-:W-:-:S13]  /*287c0*/  ISETP.GE.U32.AND.EX P0, PT, R5, RZ, PT, P0 ;  /* 0x000000ff0500720c */ /* 0x000fda0003f06100 */
[----:B------:R-:W-:Y:S05]  /*287d0*/  @!P0 BRA `(.L_x_1935) ;  /* 0x0000001800288947 */ /* 0x000fea0003800000 */
[----:B------:R-:W-:-:S05]  /*287e0*/  IADD3 R20, P0, PT, R20, 0x1000, RZ ;  /* 0x0000100014147810 */ /* 0x000fca0007f1e0ff */
[----:B------:R-:W-:Y:S01]  /*287f0*/  IMAD.X R18, RZ, RZ, R18, P0 ;  /* 0x000000ffff127224 */ /* 0x000fe200000e0612 */
[----:B------:R-:W-:-:S04]  /*28800*/  ISETP.GT.U32.AND P0, PT, R20, R22, PT ;  /* 0x000000161400720c */ /* 0x000fc80003f04070 */
[----:B------:R-:W-:-:S13]  /*28810*/  ISETP.GT.U32.AND.EX P0, PT, R18, R21, PT, P0 ;  /* 0x000000151200720c */ /* 0x000fda0003f04100 */
[----:B------:R-:W-:Y:S05]  /*28820*/  @!P0 BRA `(.L_x_1936) ;  /* 0xfffffed4006c8947 */ /* 0x000fea000383ffff */
.L_x_1517:
[----:B------:R-:W-:-:S04]  /*28830*/  ISETP.GE.U32.AND P0, PT, R20, R24, PT ;  /* 0x000000181400720c */ /* 0x000fc80003f06070 */
[----:B------:R-:W-:-:S13]  /*28840*/  ISETP.GE.U32.AND.EX P0, PT, R18, R25, PT, P0 ;  /* 0x000000191200720c */ /* 0x000fda0003f06100 */
[----:B------:R-:W-:Y:S05]  /*28850*/  @P0 BRA `(.L_x_1935) ;  /* 0x0000001800080947 */ /* 0x000fea0003800000 */
[----:B------:R-:W-:-:S05]  /*28860*/  IMAD.IADD R5, R24, 0x1, -R20 ;  /* 0x0000000118057824 */ /* 0x000fca00078e0a14 */
[----:B------:R-:W-:-:S13]  /*28870*/  ISETP.GE.AND P0, PT, R26, R5, PT ;  /* 0x000000051a00720c */ /* 0x000fda0003f06270 */
[----:B------:R-:W-:Y:S05]  /*28880*/  @P0 BRA `(.L_x_1935) ;  /* 0x0000001400fc0947 */ /* 0x000fea0003800000 */
[----:B------:R-:W0:Y:S02]  /*28890*/  LDC R6, c[0x0][0x3a0] ;  /* 0x0000e800ff067b82 */ /* 0x000e240000000800 */
[----:B0-----:R-:W-:-:S13]  /*288a0*/  ISETP.GE.AND P0, PT, R6, 0x1, PT ;  /* 0x000000010600780c */ /* 0x001fda0003f06270 */
[----:B------:R-:W-:Y:S05]  /*288b0*/  @!P0 BRA `(.L_x_1937) ;  /* 0x0000001000b88947 */ /* 0x000fea0003800000 */
[----:B------:R-:W0:Y:S01]  /*288c0*/  LDC R7, c[0x0][0x380] ;  /* 0x0000e000ff077b82 */ /* 0x000e220000000800 */
[C---:B------:R-:W-:Y:S01]  /*288d0*/  VIADD R4, R6.reuse, 0xffffffff ;  /* 0xffffffff06047836 */ /* 0x040fe20000000000 */
[C---:B------:R-:W-:Y:S02]  /*288e0*/  LOP3.LUT R3, R6.reuse, 0x3, RZ, 0xc0, !PT ;  /* 0x0000000306037812 */ /* 0x040fe400078ec0ff */
[----:B------:R-:W-:Y:S01]  /*288f0*/  LOP3.LUT R6, R6, 0x7ffffffc, RZ, 0xc0, !PT ;  /* 0x7ffffffc06067812 */ /* 0x000fe200078ec0ff */
[----:B0-----:R-:W-:Y:S01]  /*28900*/  IMAD.IADD R20, R20, 0x1, R7 ;  /* 0x0000000114147824 */ /* 0x001fe200078e0207 */
[----:B------:R-:W-:-:S07]  /*28910*/  MOV R7, R26 ;  /* 0x0000001a00077202 */ /* 0x000fce0000000f00 */
.L_x_1964:
        /* <DEDUP_REMOVED lines=17> */
.L_x_1951:
[----:B------:R-:W-:Y:S01]  /*28a30*/  SHF.R.U32.HI R2, RZ, 0x2, R21 ;  /* 0x00000002ff027819 */ /* 0x000fe20000011615 */
[----:B------:R-:W-:Y:S01]  /*28a40*/  IMAD.SHL.U32 R17, R8, 0x10, RZ ;  /* 0x0000001008117824 */ /* 0x000fe200078e00ff */
[----:B------:R-:W-:Y:S01]  /*28a50*/  SHF.R.U32.HI R16, RZ, 0x2, R15 ;  /* 0x00000002ff107819 */ /* 0x000fe2000001160f */
[----:B------:R-:W-:Y:S01]  /*28a60*/  VIADD R13, R13, 0x4 ;  /* 0x000000040d0d7836 */ /* 0x000fe20000000000 */
[----:B------:R-:W-:Y:S01]  /*28a70*/  LOP3.LUT R2, R2, R21, RZ, 0x3c, !PT ;  /* 0x0000001502027212 */ /* 0x000fe200078e3cff */
[----:B------:R-:W-:Y:S01]  /*28a80*/  BSSY.RECONVERGENT B2, `(.L_x_1939) ;  /* 0x000001e000027945 */ /* 0x000fe20003800200 */
[----:B------:R-:W-:Y:S02]  /*28a90*/  LOP3.LUT R16, R16, R15, RZ, 0x3c, !PT ;  /* 0x0000000f10107212 */ /* 0x000fe400078e3cff */
[----:B------:R-:W-:Y:S01]  /*28aa0*/  MOV R21, 0x2f800000 ;  /* 0x2f80000000157802 */ /* 0x000fe20000000f00 */
[----:B------:R-:W-:Y:S01]  /*28ab0*/  IMAD.SHL.U32 R14, R2, 0x2, RZ ;  /* 0x00000002020e7824 */ /* 0x000fe200078e00ff */
[----:B------:R-:W-:-:S04]  /*28ac0*/  ISETP.NE.AND P1, PT, R13, R6, PT ;  /* 0x000000060d00720c */ /* 0x000fc80003f25270 */
        /* <DEDUP_REMOVED lines=21> */
.L_x_1940:
[----:B------:R-:W-:Y:S01]  /*28c20*/  FMUL.FTZ R34, R24, R21 ;  /* 0x0000001518227220 */ /* 0x000fe20000410000 */
[----:B------:R-:W-:-:S03]  /*28c30*/  FMUL.FTZ R2, R21, 0.5 ;  /* 0x3f00000015027820 */ /* 0x000fc60000410000 */
[----:B------:R-:W-:-:S04]  /*28c40*/  FFMA R21, -R34, R34, R24 ;  /* 0x0000002222157223 */ /* 0x000fc80000000118 */
[----:B------:R-:W-:-:S07]  /*28c50*/  FFMA R34, R21, R2, R34 ;  /* 0x0000000215227223 */ /* 0x000fce0000000022 */
.L_x_1941:
[----:B------:R-:W-:Y:S05]  /*28c60*/  BSYNC.RECONVERGENT B2 ;  /* 0x0000000000027941 */ /* 0x000fea0003800200 */
.L_x_1939:
        /* <DEDUP_REMOVED lines=31> */
.L_x_1943:
[----:B------:R-:W-:Y:S01]  /*28e60*/  FMUL.FTZ R34, R24, R9 ;  /* 0x0000000918227220 */ /* 0x000fe20000410000 */
[----:B------:R-:W-:-:S03]  /*28e70*/  FMUL.FTZ R2, R9, 0.5 ;  /* 0x3f00000009027820 */ /* 0x000fc60000410000 */
[----:B------:R-:W-:-:S04]  /*28e80*/  FFMA R9, -R34, R34, R24 ;  /* 0x0000002222097223 */ /* 0x000fc80000000118 */
[----:B------:R-:W-:-:S07]  /*28e90*/  FFMA R34, R9, R2, R34 ;  /* 0x0000000209227223 */ /* 0x000fce0000000022 */
.L_x_1944:
[----:B------:R-:W-:Y:S05]  /*28ea0*/  BSYNC.RECONVERGENT B2 ;  /* 0x0000000000027941 */ /* 0x000fea0003800200 */
.L_x_1942:
        /* <DEDUP_REMOVED lines=31> */
.L_x_1946:
[----:B------:R-:W-:Y:S01]  /*290a0*/  FMUL.FTZ R34, R24, R23 ;  /* 0x0000001718227220 */ /* 0x000fe20000410000 */
[----:B------:R-:W-:-:S03]  /*290b0*/  FMUL.FTZ R2, R23, 0.5 ;  /* 0x3f00000017027820 */ /* 0x000fc60000410000 */
[----:B------:R-:W-:-:S04]  /*290c0*/  FFMA R23, -R34, R34, R24 ;  /* 0x0000002222177223 */ /* 0x000fc80000000118 */
[----:B------:R-:W-:-:S07]  /*290d0*/  FFMA R34, R23, R2, R34 ;  /* 0x0000000217227223 */ /* 0x000fce0000000022 */
.L_x_1947:
[----:B------:R-:W-:Y:S05]  /*290e0*/  BSYNC.RECONVERGENT B2 ;  /* 0x0000000000027941 */ /* 0x000fea0003800200 */
.L_x_1945:
        /* <DEDUP_REMOVED lines=32> */
.L_x_1949:
[----:B------:R-:W-:Y:S01]  /*292f0*/  FMUL.FTZ R34, R24, R17 ;  /* 0x0000001118227220 */ /* 0x000fe20000410000 */
[----:B------:R-:W-:-:S03]  /*29300*/  FMUL.FTZ R2, R17, 0.5 ;  /* 0x3f00000011027820 */ /* 0x000fc60000410000 */
[----:B------:R-:W-:-:S04]  /*29310*/  FFMA R17, -R34, R34, R24 ;  /* 0x0000002222117223 */ /* 0x000fc80000000118 */
[----:B------:R-:W-:-:S07]  /*29320*/  FFMA R34, R17, R2, R34 ;  /* 0x0000000211227223 */ /* 0x000fce0000000022 */
.L_x_1950:
[----:B------:R-:W-:Y:S05]  /*29330*/  BSYNC.RECONVERGENT B2 ;  /* 0x0000000000027941 */ /* 0x000fea0003800200 */
.L_x_1948:
[----:B------:R-:W-:-:S13]  /*29340*/  FSETP.GTU.AND P0, PT, R34, 1, PT ;  /* 0x3f8000002200780b */ /* 0x000fda0003f0c000 */
[----:B------:R-:W-:Y:S01]  /*29350*/  @!P0 FADD R12, R12, 1 ;  /* 0x3f8000000c0c8421 */ /* 0x000fe20000000000 */
[----:B------:R-:W-:Y:S06]  /*29360*/  @P1 BRA `(.L_x_1951) ;  /* 0xfffffff400b01947 */ /* 0x000fec000383ffff */
.L_x_1938:
        /* <DEDUP_REMOVED lines=32> */
.L_x_1954:
[----:B------:R-:W-:Y:S01]  /*29570*/  FMUL.FTZ R34, R24, R17 ;  /* 0x0000001118227220 */ /* 0x000fe20000410000 */
[----:B------:R-:W-:-:S03]  /*29580*/  FMUL.FTZ R2, R17, 0.5 ;  /* 0x3f00000011027820 */ /* 0x000fc60000410000 */
[----:B------:R-:W-:-:S04]  /*29590*/  FFMA R17, -R34, R34, R24 ;  /* 0x0000002222117223 */ /* 0x000fc80000000118 */
[----:B------:R-:W-:-:S07]  /*295a0*/  FFMA R34, R17, R2, R34 ;  /* 0x0000000211227223 */ /* 0x000fce0000000022 */
.L_x_1955:
[----:B------:R-:W-:Y:S05]  /*295b0*/  BSYNC.RECONVERGENT B2 ;  /* 0x0000000000027941 */ /* 0x000fea0003800200 */
.L_x_1953:
        /* <DEDUP_REMOVED lines=8> */
[----:B------:R-:W-:Y:S01]  /*29640*/  LOP3.LUT R16, R16, R11, RZ, 0x3c, !PT ;  /* 0x0000000b10107212 */ /* 0x000fe200078e3cff */
[----:B------:R-:W-:Y:S01]  /*29650*/  IMAD.MOV.U32 R11, RZ, RZ, 0x2f800000 ;  /* 0x2f800000ff0b7424 */ /* 0x000fe200078e00ff */
        /* <DEDUP_REMOVED lines=23> */
.L_x_1957:
[----:B------:R-:W-:Y:S01]  /*297d0*/  FMUL.FTZ R34, R24, R11 ;  /* 0x0000000b18227220 */ /* 0x000fe20000410000 */
[----:B------:R-:W-:-:S03]  /*297e0*/  FMUL.FTZ R2, R11, 0.5 ;  /* 0x3f0000000b027820 */ /* 0x000fc60000410000 */
[----:B------:R-:W-:-:S04]  /*297f0*/  FFMA R11, -R34, R34, R24 ;  /* 0x00000022220b7223 */ /* 0x000fc80000000118 */
[----:B------:R-:W-:-:S07]  /*29800*/  FFMA R34, R11, R2, R34 ;  /* 0x000000020b227223 */ /* 0x000fce0000000022 */
.L_x_1958:
[----:B------:R-:W-:Y:S05]  /*29810*/  BSYNC.RECONVERGENT B2 ;  /* 0x0000000000027941 */ /* 0x000fea0003800200 */
.L_x_1956:
        /* <DEDUP_REMOVED lines=32> */
.L_x_1960:
[----:B------:R-:W-:Y:S01]  /*29a20*/  FMUL.FTZ R34, R24, R9 ;  /* 0x0000000918227220 */ /* 0x000fe20000410000 */
[----:B------:R-:W-:-:S03]  /*29a30*/  FMUL.FTZ R2, R9, 0.5 ;  /* 0x3f00000009027820 */ /* 0x000fc60000410000 */
[----:B------:R-:W-:-:S04]  /*29a40*/  FFMA R9, -R34, R34, R24 ;  /* 0x0000002222097223 */ /* 0x000fc80000000118 */
[----:B------:R-:W-:-:S07]  /*29a50*/  FFMA R34, R9, R2, R34 ;  /* 0x0000000209227223 */ /* 0x000fce0000000022 */
.L_x_1961:
[----:B------:R-:W-:Y:S05]  /*29a60*/  BSYNC.RECONVERGENT B2 ;  /* 0x0000000000027941 */ /* 0x000fea0003800200 */
.L_x_1959:
[----:B------:R-:W-:-:S13]  /*29a70*/  FSETP.GTU.AND P0, PT, R34, 1, PT ;  /* 0x3f8000002200780b */ /* 0x000fda0003f0c000 */
[----:B------:R-:W-:-:S07]  /*29a80*/  @!P0 FADD R12, R12, 1 ;  /* 0x3f8000000c0c8421 */ /* 0x000fce0000000000 */
.L_x_1952:
        /* <DEDUP_REMOVED lines=13> */
.L_x_1963:
[----:B------:R-:W-:Y:S05]  /*29b60*/  BSYNC.RECONVERGENT B4 ;  /* 0x0000000000047941 */ /* 0x000fea0003800200 */
.L_x_1962:
[----:B------:R-:W-:Y:S01]  /*29b70*/  FADD R19, R2, R19 ;  /* 0x0000001302137221 */ /* 0x000fe20000000000 */
[----:B------:R-:W-:Y:S06]  /*29b80*/  @!P2 BRA `(.L_x_1964) ;  /* 0xffffffec0064a947 */ /* 0x000fec000383ffff */
[----:B------:R-:W-:Y:S05]  /*29b90*/  BRA `(.L_x_1935) ;  /* 0x0000000400387947 */ /* 0x000fea0003800000 */
.L_x_1937:
        /* <DEDUP_REMOVED lines=11> */
.L_x_1965:
[----:B------:R-:W0:Y:S01]  /*29c50*/  LDC R0, c[0x0][0x390] ;  /* 0x0000e400ff007b82 */ /* 0x000e220000000800 */
[----:B------:R-:W-:Y:S01]  /*29c60*/  LOP3.LUT R3, RZ, R26, RZ, 0x33, !PT ;  /* 0x0000001aff037212 */ /* 0x000fe200078e33ff */
[----:B------:R-:W-:Y:S03]  /*29c70*/  BSSY.RECONVERGENT B2, `(.L_x_1966) ;  /* 0x0000010000027945 */ /* 0x000fe60003800200 */
[----:B0-----:R-:W-:-:S04]  /*29c80*/  IADD3 R3, PT, PT, -R20, R0, R3 ;  /* 0x0000000014037210 */ /* 0x001fc80007ffe103 */
[C---:B------:R-:W-:Y:S02]  /*29c90*/  LOP3.LUT R0, R3.reuse, 0x300, RZ, 0xc0, !PT ;  /* 0x0000030003007812 */ /* 0x040fe400078ec0ff */
[----:B------:R-:W-:Y:S02]  /*29ca0*/  ISETP.GE.U32.AND P1, PT, R3, 0x300, PT ;  /* 0x000003000300780c */ /* 0x000fe40003f26070 */
[----:B------:R-:W-:Y:S01]  /*29cb0*/  ISETP.NE.AND P0, PT, R0, 0x300, PT ;  /* 0x000003000000780c */ /* 0x000fe20003f05270 */
[----:B------:R-:W-:-:S12]  /*29cc0*/  IMAD.MOV.U32 R0, RZ, RZ, R26 ;  /* 0x000000ffff007224 */ /* 0x000fd800078e001a */
[----:B------:R-:W-:Y:S05]  /*29cd0*/  @!P0 BRA `(.L_x_1967) ;  /* 0x0000000000248947 */ /* 0x000fea0003800000 */
[----:B------:R-:W-:Y:S01]  /*29ce0*/  LEA.HI R3, R3, 0x1, RZ, 0x18 ;  /* 0x0000000103037811 */ /* 0x000fe200078fc0ff */
[----:B------:R-:W-:Y:S01]  /*29cf0*/  IMAD.MOV.U32 R4, RZ, RZ, RZ ;  /* 0x000000ffff047224 */ /* 0x000fe200078e00ff */
[----:B------:R-:W-:Y:S02]  /*29d00*/  MOV R0, R26 ;  /* 0x0000001a00007202 */ /* 0x000fe40000000f00 */
[----:B------:R-:W-:-:S07]  /*29d10*/  LOP3.LUT R3, R3, 0x3, RZ, 0xc0, !PT ;  /* 0x0000000303037812 */ /* 0x000fce00078ec0ff */
.L_x_1968:
[----:B------:R-:W-:Y:S02]  /*29d20*/  VIADD R4, R4, 0x1 ;  /* 0x0000000104047836 */ /* 0x000fe40000000000 */
[----:B------:R-:W-:Y:S01]  /*29d30*/  FADD R19, R2, R19 ;  /* 0x0000001302137221 */ /* 0x000fe20000000000 */
[----:B------:R-:W-:Y:S02]  /*29d40*/  VIADD R0, R0, 0x100 ;  /* 0x0000010000007836 */ /* 0x000fe40000000000 */
[----:B------:R-:W-:-:S13]  /*29d50*/  ISETP.NE.AND P0, PT, R4, R3, PT ;  /* 0x000000030400720c */ /* 0x000fda0003f05270 */
[----:B------:R-:W-:Y:S05]  /*29d60*/  @P0 BRA `(.L_x_1968) ;  /* 0xfffffffc00ec0947 */ /* 0x000fea000383ffff */
.L_x_1967:
[----:B------:R-:W-:Y:S05]  /*29d70*/  BSYNC.RECONVERGENT B2 ;  /* 0x0000000000027941 */ /* 0x000fea0003800200 */
.L_x_1966:
        /* <DEDUP_REMOVED lines=8> */
.L_x_1971:
        /* <DEDUP_REMOVED lines=19> */
.L_x_1970:
[----:B------:R-:W-:Y:S05]  /*29f30*/  BSYNC.RECONVERGENT B2 ;  /* 0x0000000000027941 */ /* 0x000fea0003800200 */
.L_x_1969:
        /* <DEDUP_REMOVED lines=14> */
.L_x_1973:
[----:B------:R-:W-:Y:S05]  /*2a020*/  BSYNC.RECONVERGENT B2 ;  /* 0x0000000000027941 */ /* 0x000fea0003800200 */
.L_x_1972:
[----:B------:R-:W-:-:S13]  /*2a030*/  ISETP.LT.OR P0, PT, R0, R5, P0 ;  /* 0x000000050000720c */ /* 0x000fda0000701670 */
[----:B------:R-:W-:-:S04]  /*2a040*/  @P0 FADD R3, R19, R2 ;  /* 0x0000000213030221 */ /* 0x000fc80000000000 */
[----:B------:R-:W-:-:S04]  /*2a050*/  @P0 FADD R3, R3, R2 ;  /* 0x0000000203030221 */ /* 0x000fc80000000000 */
[----:B------:R-:W-:-:S04]  /*2a060*/  @P0 FADD R3, R3, R2 ;  /* 0x0000000203030221 */ /* 0x000fc80000000000 */
[----:B------:R-:W-:-:S07]  /*2a070*/  @P0 FADD R19, R3, R2 ;  /* 0x0000000203130221 */ /* 0x000fce0000000000 */
.L_x_1935:
[----:B------:R-:W-:Y:S05]  /*2a080*/  BSYNC.RECONVERGENT B1 ;  /* 0x0000000000017941 */ /* 0x000fea0003800200 */
.L_x_1516:
[----:B------:R-:W0:Y:S01]  /*2a090*/  S2R R5, SR_LANEID ;  /* 0x0000000000057919 */ /* 0x000e220000000000 */
[----:B------:R-:W-:Y:S01]  /*2a0a0*/  ISETP.NE.AND P5, PT, R26, RZ, PT ;  /* 0x000000ff1a00720c */ /* 0x000fe20003fa5270 */
        /* <DEDUP_REMOVED lines=19> */
[----:B------:R-:W-:-:S04]  /*2a1e0*/  ISETP.GT.AND P0, PT, R5, 0xf, PT ;  /* 0x0000000f0500780c */ /* 0x000fc80003f04270 */
[----:B------:R-:W0:Y:S02]  /*2a1f0*/  SHFL.DOWN PT, R0, R19, 0x10, 0x1f ;  /* 0x0a001f0013007f89 */ /* 0x000e2400000e0000 */
[----:B0-----:R-:W-:-:S05]  /*2a200*/  FADD R2, R19, R0 ;  /* 0x0000000013027221 */ /* 0x001fca0000000000 */
[----:B------:R0:W-:Y:S01]  /*2a210*/  @!P1 STS [R3+0x8], R2 ;  /* 0x0000080203009388 */ /* 0x0001e20000000800 */
[----:B------:R-:W-:Y:S01]  /*2a220*/  FSEL R0, R19, R2, P0 ;  /* 0x0000000213007208 */ /* 0x000fe20000000000 */
[----:B------:R-:W-:Y:S06]  /*2a230*/  BAR.SYNC.DEFER_BLOCKING 0x0 ;  /* 0x0000000000007b1d */ /* 0x000fec0000010000 */
[----:B------:R-:W-:Y:S05]  /*2a240*/  @P5 BRA `(.L_x_1088) ;  /* 0x0000000000345947 */ /* 0x000fea0003800000 */
[----:B0-----:R-:W0:Y:S01]  /*2a250*/  S2R R3, SR_CgaCtaId ;  /* 0x0000000000037919 */ /* 0x001e220000008800 */
[----:B------:R-:W-:-:S04]  /*2a260*/  MOV R2, 0x400 ;  /* 0x0000040000027802 */ /* 0x000fc80000000f00 */
[----:B0-----:R-:W-:-:S05]  /*2a270*/  LEA R2, R3, R2, 0x18 ;  /* 0x0000000203027211 */ /* 0x001fca00078ec0ff */
        /* <DEDUP_REMOVED lines=10> */
.L_x_1088:
[----:B------:R-:W-:Y:S05]  /*2a320*/  BSYNC.RECONVERGENT B0 ;  /* 0x0000000000007941 */ /* 0x000fea0003800200 */
.L_x_1021:
[----:B------:R-:W-:Y:S05]  /*2a330*/  @P5 EXIT ;  /* 0x000000000000594d */ /* 0x000fea0003800000 */
[----:B------:R-:W3:Y:S08]  /*2a340*/  LDC R5, c[0x0][0x39c] ;  /* 0x0000e700ff057b82 */ /* 0x000ef00000000800 */
[----:B012---:R-:W0:Y:S01]  /*2a350*/  LDC.64 R2, c[0x0][0x388] ;  /* 0x0000e200ff027b82 */ /* 0x007e220000000a00 */
[----:B---3--:R-:W-:-:S05]  /*2a360*/  FADD R5, R0, R5 ;  /* 0x0000000500057221 */ /* 0x008fca0000000000 */
[----:B0-----:R-:W-:Y:S01]  /*2a370*/  STG.E desc[UR6][R2.64], R5 ;  /* 0x0000000502007986 */ /* 0x001fe2000c101906 */
[----:B------:R-:W-:Y:S05]  /*2a380*/  EXIT ;  /* 0x000000000000794d */ /* 0x000fea0003800000 */
.L_x_1087:
[----:B------:R-:W-:Y:S02]  /*2a390*/  HFMA2 R7, -RZ, RZ, 0, 1.847743988037109375e-06 ;  /* 0x0000001fff077431 */ /* 0x000fe400000001ff */
[----:B------:R-:W-:Y:S02]  /*2a3a0*/  IMAD.MOV.U32 R10, RZ, RZ, 0x1 ;  /* 0x00000001ff0a7424 */ /* 0x000fe400078e00ff */
[----:B------:R-:W-:-:S07]  /*2a3b0*/  IMAD.MOV.U32 R8, RZ, RZ, -0x1 ;  /* 0xffffffffff087424 */ /* 0x000fce00078e00ff */
[----:B0-----:R-:W-:Y:S05]  /*2a3c0*/  WARPSYNC.COLLECTIVE R8, `(.L_x_1974) ;  /* 0x0000000008087348 */ /* 0x001fea0003c00000 */
[----:B------:R1:W2:Y:S02]  /*2a3d0*/  SHFL.DOWN P0, R3, R9, R10, R7 ;  /* 0x0800000a09037389 */ /* 0x0002a40000000007 */
[----:B012---:R-:W-:Y:S05]  /*2a3e0*/  ENDCOLLECTIVE ;  /* 0x000000000000791b */ /* 0x007fea0003800000 */
.L_x_1974:
[----:B------:R-:W-:Y:S02]  /*2a3f0*/  IMAD.MOV.U32 R10, RZ, RZ, 0x2 ;  /* 0x00000002ff0a7424 */ /* 0x000fe400078e00ff */
[----:B------:R-:W-:Y:S01]  /*2a400*/  IMAD.MOV.U32 R0, RZ, RZ, R3 ;  /* 0x000000ffff007224 */ /* 0x000fe200078e0003 */
[----:B------:R-:W-:-:S03]  /*2a410*/  ISETP.GT.AND P0, PT, R6, 0x1e, PT ;  /* 0x0000001e0600780c */ /* 0x000fc60003f04270 */
[----:B------:R-:W-:-:S05]  /*2a420*/  FADD R0, R0, R9 ;  /* 0x0000000900007221 */ /* 0x000fca0000000000 */
[----:B------:R-:W-:-:S05]  /*2a430*/  FSEL R0, R9, R0, P0 ;  /* 0x0000000009007208 */ /* 0x000fca0000000000 */
[----:B------:R-:W-:-:S07]  /*2a440*/  IMAD.MOV.U32 R9, RZ, RZ, R0 ;  /* 0x000000ffff097224 */ /* 0x000fce00078e0000 */
[----:B------:R-:W-:Y:S05]  /*2a450*/  WARPSYNC.COLLECTIVE R8, `(.L_x_1975) ;  /* 0x0000000008087348 */ /* 0x000fea0003c00000 */
[----:B------:R0:W1:Y:S02]  /*2a460*/  SHFL.DOWN P0, R3, R9, R10, R7 ;  /* 0x0800000a09037389 */ /* 0x0000640000000007 */
[----:B01----:R-:W-:Y:S05]  /*2a470*/  ENDCOLLECTIVE ;  /* 0x000000000000791b */ /* 0x003fea0003800000 */
.L_x_1975:
[----:B------:R-:W-:Y:S01]  /*2a480*/  IMAD.MOV.U32 R10, RZ, RZ, 0x4 ;  /* 0x00000004ff0a7424 */ /* 0x000fe200078e00ff */
[----:B------:R-:W-:-:S13]  /*2a490*/  ISETP.GT.AND P0, PT, R6, 0x1d, PT ;  /* 0x0000001d0600780c */ /* 0x000fda0003f04270 */
[----:B------:R-:W-:-:S05]  /*2a4a0*/  @!P0 FADD R0, R0, R3 ;  /* 0x0000000300008221 */ /* 0x000fca0000000000 */
[----:B------:R-:W-:-:S07]  /*2a4b0*/  MOV R9, R0 ;  /* 0x0000000000097202 */ /* 0x000fce0000000f00 */
[----:B------:R-:W-:Y:S05]  /*2a4c0*/  WARPSYNC.COLLECTIVE R8, `(.L_x_1976) ;  /* 0x0000000008087348 */ /* 0x000fea0003c00000 */
[----:B------:R0:W1:Y:S02]  /*2a4d0*/  SHFL.DOWN P0, R3, R9, R10, R7 ;  /* 0x0800000a09037389 */ /* 0x0000640000000007 */
[----:B01----:R-:W-:Y:S05]  /*2a4e0*/  ENDCOLLECTIVE ;  /* 0x000000000000791b */ /* 0x003fea0003800000 */
.L_x_1976:
[----:B------:R-:W-:Y:S01]  /*2a4f0*/  IMAD.MOV.U32 R10, RZ, RZ, 0x8 ;  /* 0x00000008ff0a7424 */ /* 0x000fe200078e00ff */
[----:B------:R-:W-:-:S13]  /*2a500*/  ISETP.GT.AND P0, PT, R6, 0x1b, PT ;  /* 0x0000001b0600780c */ /* 0x000fda0003f04270 */
[----:B------:R-:W-:-:S04]  /*2a510*/  @!P0 FADD R0, R0, R3 ;  /* 0x0000000300008221 */ /* 0x000fc80000000000 */
[----:B------:R-:W-:-:S07]  /*2a520*/  IMAD.MOV.U32 R9, RZ, RZ, R0 ;  /* 0x000000ffff097224 */ /* 0x000fce00078e0000 */
[----:B------:R-:W-:Y:S05]  /*2a530*/  WARPSYNC.COLLECTIVE R8, `(.L_x_1977) ;  /* 0x0000000008087348 */ /* 0x000fea0003c00000 */
[----:B------:R0:W1:Y:S02]  /*2a540*/  SHFL.DOWN P0, R3, R9, R10, R7 ;  /* 0x0800000a09037389 */ /* 0x0000640000000007 */
[----:B01----:R-:W-:Y:S05]  /*2a550*/  ENDCOLLECTIVE ;  /* 0x000000000000791b */ /* 0x003fea0003800000 */
.L_x_1977:
[----:B------:R-:W-:Y:S01]  /*2a560*/  HFMA2 R10, -RZ, RZ, 0, 9.5367431640625e-07 ;  /* 0x00000010ff0a7431 */ /* 0x000fe200000001ff */
[----:B------:R-:W-:-:S13]  /*2a570*/  ISETP.GT.AND P0, PT, R6, 0x17, PT ;  /* 0x000000170600780c */ /* 0x000fda0003f04270 */
[----:B------:R-:W-:-:S04]  /*2a580*/  @!P0 FADD R0, R0, R3 ;  /* 0x0000000300008221 */ /* 0x000fc80000000000 */
[----:B------:R-:W-:-:S07]  /*2a590*/  IMAD.MOV.U32 R9, RZ, RZ, R0 ;  /* 0x000000ffff097224 */ /* 0x000fce00078e0000 */
[----:B------:R-:W-:Y:S05]  /*2a5a0*/  WARPSYNC.COLLECTIVE R8, `(.L_x_1978) ;  /* 0x0000000008087348 */ /* 0x000fea0003c00000 */
[----:B------:R0:W1:Y:S02]  /*2a5b0*/  SHFL.DOWN P0, R3, R9, R10, R7 ;  /* 0x0800000a09037389 */ /* 0x0000640000000007 */
[----:B01----:R-:W-:Y:S05]  /*2a5c0*/  ENDCOLLECTIVE ;  /* 0x000000000000791b */ /* 0x003fea0003800000 */
.L_x_1978:
[----:B------:R-:W-:Y:S05]  /*2a5d0*/  BRA `(.L_x_1979) ;  /* 0xfffffd84002c7947 */ /* 0x000fea000383ffff */
.L_x_1089:
[----:B------:R-:W-:Y:S02]  /*2a5e0*/  IMAD.MOV.U32 R10, RZ, RZ, 0x1 ;  /* 0x00000001ff0a7424 */ /* 0x000fe400078e00ff */
[----:B------:R-:W-:Y:S02]  /*2a5f0*/  IMAD.MOV.U32 R8, RZ, RZ, -0x1 ;  /* 0xffffffffff087424 */ /* 0x000fe400078e00ff */
[----:B0-----:R-:W-:-:S07]  /*2a600*/  VIADD R4, R6, 0x2 ;  /* 0x0000000206047836 */ /* 0x001fce0000000000 */
[----:B------:R-:W-:Y:S05]  /*2a610*/  WARPSYNC.COLLECTIVE R8, `(.L_x_1980) ;  /* 0x0000000008087348 */ /* 0x000fea0003c00000 */
[----:B------:R0:W1:Y:S02]  /*2a620*/  SHFL.DOWN P0, R3, R9, R10, R7 ;  /* 0x0800000a09037389 */ /* 0x0000640000000007 */
[----:B01----:R-:W-:Y:S05]  /*2a630*/  ENDCOLLECTIVE ;  /* 0x000000000000791b */ /* 0x003fea0003800000 */
.L_x_1980:
[----:B------:R-:W-:Y:S01]  /*2a640*/  IMAD.MOV.U32 R10, RZ, RZ, 0x2 ;  /* 0x00000002ff0a7424 */ /* 0x000fe200078e00ff */
[----:B------:R-:W-:Y:S01]  /*2a650*/  ISETP.GE.AND P0, PT, R6, R7, PT ;  /* 0x000000070600720c */ /* 0x000fe20003f06270 */
[----:B------:R-:W-:-:S12]  /*2a660*/  IMAD.MOV.U32 R0, RZ, RZ, R3 ;  /* 0x000000ffff007224 */ /* 0x000fd800078e0003 */
[----:B------:R-:W-:-:S07]  /*2a670*/  @!P0 FADD R9, R0, R9 ;  /* 0x0000000900098221 */ /* 0x000fce0000000000 */
[----:B------:R-:W-:Y:S05]  /*2a680*/  WARPSYNC.COLLECTIVE R8, `(.L_x_1981) ;  /* 0x0000000008087348 */ /* 0x000fea0003c00000 */
[----:B------:R0:W1:Y:S02]  /*2a690*/  SHFL.DOWN P0, R3, R9, R10, R7 ;  /* 0x0800000a09037389 */ /* 0x0000640000000007 */
[----:B01----:R-:W-:Y:S05]  /*2a6a0*/  ENDCOLLECTIVE ;  /* 0x000000000000791b */ /* 0x003fea0003800000 */
.L_x_1981:
[----:B------:R-:W-:Y:S01]  /*2a6b0*/  IMAD.MOV.U32 R10, RZ, RZ, 0x4 ;  /* 0x00000004ff0a7424 */ /* 0x000fe200078e00ff */
[----:B------:R-:W-:Y:S01]  /*2a6c0*/  ISETP.GT.AND P0, PT, R4, R7, PT ;  /* 0x000000070400720c */ /* 0x000fe20003f04270 */
[----:B------:R-:W-:Y:S01]  /*2a6d0*/  VIADD R4, R6, 0x4 ;  /* 0x0000000406047836 */ /* 0x000fe20000000000 */
[----:B------:R-:W-:-:S11]  /*2a6e0*/  MOV R0, R3 ;  /* 0x0000000300007202 */ /* 0x000fd60000000f00 */
[----:B------:R-:W-:-:S07]  /*2a6f0*/  @!P0 FADD R9, R9, R0 ;  /* 0x0000000009098221 */ /* 0x000fce0000000000 */
[----:B------:R-:W-:Y:S05]  /*2a700*/  WARPSYNC.COLLECTIVE R8, `(.L_x_1982) ;  /* 0x0000000008087348 */ /* 0x000fea0003c00000 */
[----:B------:R0:W1:Y:S02]  /*2a710*/  SHFL.DOWN P0, R3, R9, R10, R7 ;  /* 0x0800000a09037389 */ /* 0x0000640000000007 */
[----:B01----:R-:W-:Y:S05]  /*2a720*/  ENDCOLLECTIVE ;  /* 0x000000000000791b */ /* 0x003fea0003800000 */
.L_x_1982:
[----:B------:R-:W-:Y:S01]  /*2a730*/  HFMA2 R10, -RZ, RZ, 0, 4.76837158203125e-07 ;  /* 0x00000008ff0a7431 */ /* 0x000fe200000001ff */
[----:B------:R-:W-:Y:S01]  /*2a740*/  ISETP.GT.AND P0, PT, R4, R7, PT ;  /* 0x000000070400720c */ /* 0x000fe20003f04270 */
[----:B------:R-:W-:Y:S02]  /*2a750*/  IMAD.MOV.U32 R0, RZ, RZ, R3 ;  /* 0x000000ffff007224 */ /* 0x000fe400078e0003 */
[----:B------:R-:W-:-:S10]  /*2a760*/  VIADD R4, R6, 0x8 ;  /* 0x0000000806047836 */ /* 0x000fd40000000000 */
[----:B------:R-:W-:-:S07]  /*2a770*/  @!P0 FADD R9, R9, R0 ;  /* 0x0000000009098221 */ /* 0x000fce0000000000 */
[----:B------:R-:W-:Y:S05]  /*2a780*/  WARPSYNC.COLLECTIVE R8, `(.L_x_1983) ;  /* 0x0000000008087348 */ /* 0x000fea0003c00000 */
[----:B------:R0:W1:Y:S02]  /*2a790*/  SHFL.DOWN P0, R3, R9, R10, R7 ;  /* 0x0800000a09037389 */ /* 0x0000640000000007 */
[----:B01----:R-:W-:Y:S05]  /*2a7a0*/  ENDCOLLECTIVE ;  /* 0x000000000000791b */ /* 0x003fea0003800000 */
.L_x_1983:
[----:B------:R-:W-:Y:S01]  /*2a7b0*/  IMAD.MOV.U32 R10, RZ, RZ, 0x10 ;  /* 0x00000010ff0a7424 */ /* 0x000fe200078e00ff */
[----:B------:R-:W-:Y:S01]  /*2a7c0*/  ISETP.GT.AND P0, PT, R4, R7, PT ;  /* 0x000000070400720c */ /* 0x000fe20003f04270 */
[----:B------:R-:W-:-:S12]  /*2a7d0*/  IMAD.MOV.U32 R0, RZ, RZ, R3 ;  /* 0x000000ffff007224 */ /* 0x000fd800078e0003 */
[----:B------:R-:W-:-:S07]  /*2a7e0*/  @!P0 FADD R9, R9, R0 ;  /* 0x0000000009098221 */ /* 0x000fce0000000000 */
[----:B------:R-:W-:Y:S05]  /*2a7f0*/  WARPSYNC.COLLECTIVE R8, `(.L_x_1984) ;  /* 0x0000000008087348 */ /* 0x000fea0003c00000 */
[----:B------:R0:W1:Y:S02]  /*2a800*/  SHFL.DOWN P0, R3, R9, R10, R7 ;  /* 0x0800000a09037389 */ /* 0x0000640000000007 */
[----:B01----:R-:W-:Y:S05]  /*2a810*/  ENDCOLLECTIVE ;  /* 0x000000000000791b */ /* 0x003fea0003800000 */
.L_x_1984:
[----:B------:R-:W-:Y:S01]  /*2a820*/  IMAD.MOV.U32 R0, RZ, RZ, R3 ;  /* 0x000000ffff007224 */ /* 0x000fe200078e0003 */
[----:B------:R-:W-:Y:S06]  /*2a830*/  BRA `(.L_x_1985) ;  /* 0xfffffd84006c7947 */ /* 0x000fec000383ffff */
        .weak           $__internal_2_$__cuda_sm20_sqrt_rn_f32_slowpath
        .type           $__internal_2_$__cuda_sm20_sqrt_rn_f32_slowpath,@function
        .size           $__internal_2_$__cuda_sm20_sqrt_rn_f32_slowpath,($__internal_3_$__cuda_sm3x_div_rn_noftz_f32_slowpath - $__internal_2_$__cuda_sm20_sqrt_rn_f32_slowpath)
$__internal_2_$__cuda_sm20_sqrt_rn_f32_slowpath:
        /* <DEDUP_REMOVED lines=15> */
[----:B------:R-:W-:Y:S01]  /*2a930*/  @P0 FFMA R32, R33, R32, R34 ;  /* 0x0000002021200223 */ /* 0x000fe20000000022 */
[----:B------:R-:W-:-:S03]  /*2a940*/  @!P0 IMAD.MOV.U32 R34, RZ, RZ, R24 ;  /* 0x000000ffff228224 */ /* 0x000fc600078e0018 */
[----:B------:R-:W-:-:S04]  /*2a950*/  @P0 FFMA R31, R32, R31, R33 ;  /* 0x0000001f201f0223 */ /* 0x000fc80000000021 */
[----:B------:R-:W-:-:S07]  /*2a960*/  @P0 FMUL.FTZ R34, R31, 2.3283064365386962891e-10 ;  /* 0x2f8000001f220820 */ /* 0x000fce0000410000 */
.L_x_1986:
[----:B------:R-:W-:Y:S02]  /*2a970*/  IMAD.MOV.U32 R32, RZ, RZ, R2 ;  /* 0x000000ffff207224 */ /* 0x000fe400078e0002 */
[----:B------:R-:W-:-:S04]  /*2a980*/  IMAD.MOV.U32 R33, RZ, RZ, 0x0 ;  /* 0x00000000ff217424 */ /* 0x000fc800078e00ff */
[----:B------:R-:W-:Y:S05]  /*2a990*/  RET.REL.NODEC R32 `(_ZN3cub18CUB_300001_SM_10006detail6reduce28DeviceReduceSingleTileKernelINS2_10policy_hubIfyN4cuda3std3__44plusIfEEE10Policy1000EN6thrust24THRUST_300001_SM_1000_NS17counting_iteratorIiNSD_11use_defaultESF_SF_EEPfyS9_ff11estimate_piEEvT0_T1_T2_T3_T4_T6_) ;  /* 0xfffffd5420987950 */ /* 0x000fea0003c3ffff */
        .weak           $__internal_3_$__cuda_sm3x_div_rn_noftz_f32_slowpath
        .type           $__internal_3_$__cuda_sm3x_div_rn_noftz_f32_slowpath,@function
        .size           $__internal_3_$__cuda_sm3x_div_rn_noftz_f32_slowpath,(.L_x_4001 - $__internal_3_$__cuda_sm3x_div_rn_noftz_f32_slowpath)
$__internal_3_$__cuda_sm3x_div_rn_noftz_f32_slowpath:
        /* <DEDUP_REMOVED lines=35> */
.L_x_1988:
        /* <DEDUP_REMOVED lines=51> */
.L_x_1995:
[----:B------:R-:W-:-:S04]  /*2af00*/  LOP3.LUT R33, R33, 0x80000000, RZ, 0xc0, !PT ;  /* 0x8000000021217812 */ /* 0x000fc800078ec0ff */
[----:B------:R-:W-:Y:S01]  /*2af10*/  LOP3.LUT R33, R33, 0x7f800000, RZ, 0xfc, !PT ;  /* 0x7f80000021217812 */ /* 0x000fe200078efcff */
[----:B------:R-:W-:Y:S06]  /*2af20*/  BRA `(.L_x_1996) ;  /* 0x0000000000047947 */ /* 0x000fec0003800000 */
.L_x_1994:
[----:B------:R-:W-:-:S07]  /*2af30*/  LEA R33, R32, R33, 0x17 ;  /* 0x0000002120217211 */ /* 0x000fce00078eb8ff */
.L_x_1996:
[----:B------:R-:W-:Y:S05]  /*2af40*/  BSYNC.RECONVERGENT B3 ;  /* 0x0000000000037941 */ /* 0x000fea0003800200 */
.L_x_1993:
[----:B------:R-:W-:Y:S01]  /*2af50*/  IMAD.MOV.U32 R2, RZ, RZ, R33 ;  /* 0x000000ffff027224 */ /* 0x000fe200078e0021 */
[----:B------:R-:W-:Y:S06]  /*2af60*/  BRA `(.L_x_1997) ;  /* 0x0000000000207947 */ /* 0x000fec0003800000 */
.L_x_1992:
[----:B------:R-:W-:-:S04]  /*2af70*/  LOP3.LUT R2, R36, 0x80000000, R2, 0x48, !PT ;  /* 0x8000000024027812 */ /* 0x000fc800078e4802 */
[----:B------:R-:W-:Y:S01]  /*2af80*/  LOP3.LUT R2, R2, 0x7f800000, RZ, 0xfc, !PT ;  /* 0x7f80000002027812 */ /* 0x000fe200078efcff */
[----:B------:R-:W-:Y:S06]  /*2af90*/  BRA `(.L_x_1997) ;  /* 0x0000000000147947 */ /* 0x000fec0003800000 */
.L_x_1991:
[----:B------:R-:W-:Y:S01]  /*2afa0*/  LOP3.LUT R2, R36, 0x80000000, R2, 0x48, !PT ;  /* 0x8000000024027812 */ /* 0x000fe200078e4802 */
[----:B------:R-:W-:Y:S06]  /*2afb0*/  BRA `(.L_x_1997) ;  /* 0x00000000000c7947 */ /* 0x000fec0003800000 */
.L_x_1990:
[----:B------:R-:W0:Y:S01]  /*2afc0*/  MUFU.RSQ R2, -QNAN ;  /* 0xffc0000000027908 */ /* 0x000e220000001400 */
[----:B------:R-:W-:Y:S05]  /*2afd0*/  BRA `(.L_x_1997) ;  /* 0x0000000000047947 */ /* 0x000fea0003800000 */
.L_x_1989:
[----:B------:R-:W-:-:S07]  /*2afe0*/  FADD.FTZ R2, R2, R0 ;  /* 0x0000000002027221 */ /* 0x000fce0000010000 */
.L_x_1997:
[----:B------:R-:W-:Y:S05]  /*2aff0*/  BSYNC.RECONVERGENT B2 ;  /* 0x0000000000027941 */ /* 0x000fea0003800200 */
.L_x_1987:
[----:B------:R-:W-:Y:S02]  /*2b000*/  IMAD.MOV.U32 R32, RZ, RZ, R31 ;  /* 0x000000ffff207224 */ /* 0x000fe400078e001f */
[----:B------:R-:W-:-:S04]  /*2b010*/  IMAD.MOV.U32 R33, RZ, RZ, 0x0 ;  /* 0x00000000ff217424 */ /* 0x000fc800078e00ff */
[----:B0-----:R-:W-:Y:S05]  /*2b020*/  RET.REL.NODEC R32 `(_ZN3cub18CUB_300001_SM_10006detail6reduce28DeviceReduceSingleTileKernelINS2_10policy_hubIfyN4cuda3std3__44plusIfEEE10Policy1000EN6thrust24THRUST_300001_SM_1000_NS17counting_iteratorIiNSD_11use_defaultESF_SF_EEPfyS9_ff11estimate_piEEvT0_T1_T2_T3_T4_T6_) ;  /* 0xfffffd4c20f47950 */ /* 0x001fea0003c3ffff */
.L_x_1998:
        /* <DEDUP_REMOVED lines=13> */
.L_x_4001:


//--------------------- .text._ZN3cub18CUB_300001_SM_10006detail6reduce28DeviceReduceSingleTileKernelINS2_10policy_hubIfjN4cuda3std3__44plusIfEEE10Policy1000EPfSC_iS9_ffNS7_10__identityEEEvT0_T1_T2_T3_T4_T6_ --------------------------
	.section	.text._ZN3cub18CUB_300001_SM_10006detail6reduce28DeviceReduceSingleTileKernelINS2_10policy_hubIfjN4cuda3std3__44plusIfEEE10Policy1000EPfSC_iS9_ffNS7_10__identityEEEvT0_T1_T2_T3_T4_T6_,"ax",@progbits
	.align	128
        .global         _ZN3cub18CUB_300001_SM_10006detail6reduce28DeviceReduceSingleTileKernelINS2_10policy_hubIfjN4cuda3std3__44plusIfEEE10Policy1000EPfSC_iS9_ffNS7_10__identityEEEvT0_T1_T2_T3_T4_T6_
        .type           _ZN3cub18CUB_300001_SM_10006detail6reduce28DeviceReduceSingleTileKernelINS2_10policy_hubIfjN4cuda3std3__44plusIfEEE10Policy1000EPfSC_iS9_ffNS7_10__identityEEEvT0_T1_T2_T3_T4_T6_,@function
        .size           _ZN3cub18CUB_300001_SM_10006detail6reduce28DeviceReduceSingleTileKernelINS2_10policy_hubIfjN4cuda3std3__44plusIfEEE10Policy1000EPfSC_iS9_ffNS7_10__identityEEEvT0_T1_T2_T3_T4_T6_,(.L_x_4009 - _ZN3cub18CUB_300001_SM_10006detail6reduce28DeviceReduceSingleTileKernelINS2_10policy_hubIfjN4cuda3std3__44plusIfEEE10Policy1000EPfSC_iS9_ffNS7_10__identityEEEvT0_T1_T2_T3_T4_T6_)
        .other          _ZN3cub18CUB_300001_SM_10006detail6reduce28DeviceReduceSingleTileKernelINS2_10policy_hubIfjN4cuda3std3__44plusIfEEE10Policy1000EPfSC_iS9_ffNS7_10__identityEEEvT0_T1_T2_T3_T4_T6_,@"STO_CUDA_ENTRY STV_DEFAULT"
_ZN3cub18CUB_300001_SM_10006detail6reduce28DeviceReduceSingleTileKernelINS2_10policy_hubIfjN4cuda3std3__44plusIfEEE10Policy1000EPfSC_iS9_ffNS7_10__identityEEEvT0_T1_T2_T3_T4_T6_:
.text._ZN3cub18CUB_300001_SM_10006detail6reduce28DeviceReduceSingleTileKernelINS2_10policy_hubIfjN4cuda3std3__44plusIfEEE10Policy1000EPfSC_iS9_ffNS7_10__identityEEEvT0_T1_T2_T3_T4_T6_:
        /* <DEDUP_REMOVED lines=13> */
.L_x_1999:
        /* <DEDUP_REMOVED lines=16> */
.L_x_2004:
[----:B------:R-:W-:Y:S05]  /*01d0*/  BSYNC.RECONVERGENT B1 ;  /* 0x0000000000017941 */ /* 0x000fea0003800200 */
.L_x_2003:
        /* <DEDUP_REMOVED lines=16> */
.L_x_2009:
        /* <DEDUP_REMOVED lines=9> */
.L_x_2008:
[----:B------:R-:W-:Y:S05]  /*0370*/  BSYNC.RECONVERGENT B2 ;  /* 0x0000000000027941 */ /* 0x000fea0003800200 */
.L_x_2007:
        /* <DEDUP_REMOVED lines=8> */
.L_x_2012:
        /* <DEDUP_REMOVED lines=43> */
.L_x_2011:
[----:B------:R-:W-:Y:S05]  /*06b0*/  BSYNC.RECONVERGENT B2 ;  /* 0x0000000000027941 */ /* 0x000fea0003800200 */
.L_x_2010:
        /* <DEDUP_REMOVED lines=26> */
.L_x_2014:
[----:B------:R-:W-:Y:S05]  /*0860*/  BSYNC.RECONVERGENT B2 ;  /* 0x0000000000027941 */ /* 0x000fea0003800200 */
.L_x_2013:
        /* <DEDUP_REMOVED lines=12> */
.L_x_2006:
[----:B------:R-:W-:Y:S05]  /*0930*/  BSYNC.RECONVERGENT B1 ;  /* 0x0000000000017941 */ /* 0x000fea0003800200 */
.L_x_2005:
        /* <DEDUP_REMOVED lines=10> */
[----:B------:R-:W1:Y:S06]  /*09e0*/  SHFL.DOWN PT, R3, R0, 0x2, 0x1f ;  /* 0x08401f0000037f89 */ /* 0x000e6c00000e0000 */
[----:B------:R-:W2:Y:S01]  /*09f0*/  @!P1 S2R R6, SR_CgaCtaId ;  /* 0x0000000000069919 */ /* 0x000ea20000008800 */
[----:B0-----:R-:W-:Y:S02]  /*0a00*/  @!P1 MOV R5, 0x400 ;  /* 0x0000040000059802 */ /* 0x001fe40000000f00 */
[----:B------:R-:W-:-:S04]  /*0a10*/  @!P1 SHF.R.U32.HI R4, RZ, 0x3, R2 ;  /* 0x00000003ff049819 */ /* 0x000fc80000011602 */
[----:B------:R-:W-:Y:S01]  /*0a20*/  @!P1 LOP3.LUT R4, R4, 0x7c, RZ, 0xc0, !PT ;  /* 0x0000007c04049812 */ /* 0x000fe200078ec0ff */
[----:B-1----:R-:W-:Y:S01]  /*0a30*/  @!P0 FADD R0, R0, R3 ;  /* 0x0000000300008221 */ /* 0x002fe20000000000 */
[----:B------:R-:W-:-:S04]  /*0a40*/  ISETP.GT.AND P0, PT, R8, 0x1b, PT ;  /* 0x0000001b0800780c */ /* 0x000fc80003f04270 */
[----:B------:R-:W0:Y:S01]  /*0a50*/  SHFL.DOWN PT, R3, R0, 0x4, 0x1f ;  /* 0x08801f0000037f89 */ /* 0x000e2200000e0000 */
[----:B--2---:R-:W-:-:S04]  /*0a60*/  @!P1 LEA R5, R6, R5, 0x18 ;  /* 0x0000000506059211 */ /* 0x004fc800078ec0ff */
        /* <DEDUP_REMOVED lines=16> */
[----:B0-----:R-:W0:Y:S04]  /*0b70*/  LDS.128 R4, [UR4+0x10] ;  /* 0x00001004ff047984 */ /* 0x001e280008000c00 */
[----:B------:R-:W1:Y:S04]  /*0b80*/  LDS.128 R12, [UR4+0x20] ;  /* 0x00002004ff0c7984 */ /* 0x000e680008000c00 */
[----:B------:R-:W2:Y:S04]  /*0b90*/  LDS.128 R8, [UR4+0x30] ;  /* 0x00003004ff087984 */ /* 0x000ea80008000c00 */
[----:B------:R-:W3:Y:S01]  /*0ba0*/  LDS.128 R16, [UR4+0x40] ;  /* 0x00004004ff107984 */ /* 0x000ee20008000c00 */
[----:B0-----:R-:W-:-:S04]  /*0bb0*/  FADD R5, R0, R5 ;  /* 0x0000000500057221 */ /* 0x001fc80000000000 */
[----:B------:R-:W-:-:S04]  /*0bc0*/  FADD R6, R5, R6 ;  /* 0x0000000605067221 */ /* 0x000fc80000000000 */
[----:B------:R-:W-:-:S04]  /*0bd0*/  FADD R7, R6, R7 ;  /* 0x0000000706077221 */ /* 0x000fc80000000000 */
[----:B-1----:R-:W-:-:S04]  /*0be0*/  FADD R12, R7, R12 ;  /* 0x0000000c070c7221 */ /* 0x002fc80000000000 */
[----:B------:R-:W-:-:S04]  /*0bf0*/  FADD R13, R12, R13 ;  /* 0x0000000d0c0d7221 */ /* 0x000fc80000000000 */
[----:B------:R-:W-:-:S04]  /*0c00*/  FADD R14, R13, R14 ;  /* 0x0000000e0d0e7221 */ /* 0x000fc80000000000 */
[----:B------:R-:W-:-:S04]  /*0c10*/  FADD R15, R14, R15 ;  /* 0x0000000f0e0f7221 */ /* 0x000fc80000000000 */
[----:B--2---:R-:W-:-:S04]  /*0c20*/  FADD R8, R15, R8 ;  /* 0x000000080f087221 */ /* 0x004fc80000000000 */
[----:B------:R-:W-:-:S04]  /*0c30*/  FADD R9, R8, R9 ;  /* 0x0000000908097221 */ /* 0x000fc80000000000 */
[----:B------:R-:W-:-:S04]  /*0c40*/  FADD R10, R9, R10 ;  /* 0x0000000a090a7221 */ /* 0x000fc80000000000 */
[----:B------:R-:W-:-:S04]  /*0c50*/  FADD R11, R10, R11 ;  /* 0x0000000b0a0b7221 */ /* 0x000fc80000000000 */
[----:B---3--:R-:W-:-:S04]  /*0c60*/  FADD R16, R11, R16 ;  /* 0x000000100b107221 */ /* 0x008fc80000000000 */
[----:B------:R-:W-:-:S04]  /*0c70*/  FADD R17, R16, R17 ;  /* 0x0000001110117221 */ /* 0x000fc80000000000 */
[----:B------:R-:W-:-:S04]  /*0c80*/  FADD R18, R17, R18 ;  /* 0x0000001211127221 */ /* 0x000fc80000000000 */
[----:B------:R-:W-:Y:S01]  /*0c90*/  FADD R0, R18, R19 ;  /* 0x0000001312007221 */ /* 0x000fe20000000000 */
[----:B------:R-:W-:Y:S06]  /*0ca0*/  BRA `(.L_x_2016) ;  /* 0x0000003400707947 */ /* 0x000fec0003800000 */
.L_x_2015:
        /* <DEDUP_REMOVED lines=23> */
[-C--:B------:R-:W-:Y:S02]  /*0e20*/  ISETP.GT.AND P0, PT, R5, R4.reuse, PT ;  /* 0x000000040500720c */ /* 0x080fe40003f04270 */
[----:B------:R-:W-:Y:S02]  /*0e30*/  IADD3 R5, PT, PT, R9, 0x10, RZ ;  /* 0x0000001009057810 */ /* 0x000fe40007ffe0ff */
        /* <DEDUP_REMOVED lines=20> */
[----:B------:R-:W0:Y:S04]  /*0f80*/  LDS.128 R16, [UR4+0x10] ;  /* 0x00001004ff107984 */ /* 0x000e280008000c00 */
[----:B----4-:R-:W1:Y:S04]  /*0f90*/  LDS.128 R4, [UR4+0x20] ;  /* 0x00002004ff047984 */ /* 0x010e680008000c00 */
[----:B------:R-:W2:Y:S04]  /*0fa0*/  LDS.128 R8, [UR4+0x30] ;  /* 0x00003004ff087984 */ /* 0x000ea80008000c00 */
[----:B------:R-:W3:Y:S01]  /*0fb0*/  LDS.128 R12, [UR4+0x40] ;  /* 0x00004004ff0c7984 */ /* 0x000ee20008000c00 */
[----:B0-----:R-:W-:Y:S01]  /*0fc0*/  @P2 FADD R0, R0, R17 ;  /* 0x0000001100002221 */ /* 0x001fe20000000000 */
[----:B------:R-:W-:-:S03]  /*0fd0*/  ISETP.GT.AND P2, PT, R3, 0x80, PT ;  /* 0x000000800300780c */ /* 0x000fc60003f44270 */
[----:B------:R-:W-:Y:S01]  /*0fe0*/  @P3 FADD R0, R0, R18 ;  /* 0x0000001200003221 */ /* 0x000fe20000000000 */
[----:B------:R-:W-:-:S03]  /*0ff0*/  ISETP.GT.AND P3, PT, R3, 0xa0, PT ;  /* 0x000000a00300780c */ /* 0x000fc60003f64270 */
[----:B------:R-:W-:Y:S01]  /*1000*/  @P1 FADD R0, R0, R19 ;  /* 0x0000001300001221 */ /* 0x000fe20000000000 */
[----:B------:R-:W-:-:S05]  /*1010*/  ISETP.GT.AND P1, PT, R3, 0xe0, PT ;  /* 0x000000e00300780c */ /* 0x000fca0003f24270 */
[----:B-1----:R-:W-:Y:S01]  /*1020*/  @P2 FADD R0, R0, R4 ;  /* 0x0000000400002221 */ /* 0x002fe20000000000 */
[----:B------:R-:W-:-:S03]  /*1030*/  ISETP.GT.AND P2, PT, R3, 0x100, PT ;  /* 0x000001000300780c */ /* 0x000fc60003f44270 */
[----:B------:R-:W-:Y:S01]  /*1040*/  @P3 FADD R0, R0, R5 ;  /* 0x0000000500003221 */ /* 0x000fe20000000000 */
[----:B------:R-:W-:-:S03]  /*1050*/  ISETP.GT.AND P3, PT, R3, 0x120, PT ;  /* 0x000001200300780c */ /* 0x000fc60003f64270 */
[----:B------:R-:W-:Y:S01]  /*1060*/  @P4 FADD R0, R0, R6 ;  /* 0x0000000600004221 */ /* 0x000fe20000000000 */
[----:B------:R-:W-:-:S03]  /*1070*/  ISETP.GT.AND P4, PT, R3, 0x140, PT ;  /* 0x000001400300780c */ /* 0x000fc60003f84270 */
[----:B------:R-:W-:Y:S01]  /*1080*/  @P1 FADD R0, R0, R7 ;  /* 0x0000000700001221 */ /* 0x000fe20000000000 */
[----:B------:R-:W-:-:S03]  /*1090*/  ISETP.GT.AND P1, PT, R3, 0x160, PT ;  /* 0x000001600300780c */ /* 0x000fc60003f24270 */
[----:B--2---:R-:W-:Y:S01]  /*10a0*/  @P2 FADD R0, R0, R8 ;  /* 0x0000000800002221 */ /* 0x004fe20000000000 */
[----:B------:R-:W-:-:S03]  /*10b0*/  ISETP.GT.AND P2, PT, R3, 0x180, PT ;  /* 0x000001800300780c */ /* 0x000fc60003f44270 */
[----:B------:R-:W-:Y:S01]  /*10c0*/  @P3 FADD R0, R0, R9 ;  /* 0x0000000900003221 */ /* 0x000fe20000000000 */
[----:B------:R-:W-:-:S03]  /*10d0*/  ISETP.GT.AND P3, PT, R3, 0x1a0, PT ;  /* 0x000001a00300780c */ /* 0x000fc60003f64270 */
[----:B------:R-:W-:Y:S01]  /*10e0*/  @P4 FADD R0, R0, R10 ;  /* 0x0000000a00004221 */ /* 0x000fe20000000000 */
[----:B------:R-:W-:-:S03]  /*10f0*/  ISETP.GT.AND P4, PT, R3, 0x1c0, PT ;  /* 0x000001c00300780c */ /* 0x000fc60003f84270 */
[----:B------:R-:W-:Y:S01]  /*1100*/  @P1 FADD R0, R0, R11 ;  /* 0x0000000b00001221 */ /* 0x000fe20000000000 */
[----:B------:R-:W-:-:S03]  /*1110*/  ISETP.GT.AND P1, PT, R3, 0x1e0, PT ;  /* 0x000001e00300780c */ /* 0x000fc60003f24270 */
[----:B---3--:R-:W-:-:S04]  /*1120*/  @P2 FADD R0, R0, R12 ;  /* 0x0000000c00002221 */ /* 0x008fc80000000000 */
[----:B------:R-:W-:-:S04]  /*1130*/  @P3 FADD R0, R0, R13 ;  /* 0x0000000d00003221 */ /* 0x000fc80000000000 */
[----:B------:R-:W-:-:S04]  /*1140*/  @P4 FADD R0, R0, R14 ;  /* 0x0000000e00004221 */ /* 0x000fc80000000000 */
[----:B------:R-:W-:Y:S01]  /*1150*/  @P1 FADD R0, R0, R15 ;  /* 0x0000000f00001221 */ /* 0x000fe20000000000 */
[----:B------:R-:W-:Y:S06]  /*1160*/  BRA `(.L_x_2016) ;  /* 0x0000003000407947 */ /* 0x000fec0003800000 */
.L_x_2002:
[----:B------:R-:W0:Y:S01]  /*1170*/  S2R R2, SR_TID.X ;  /* 0x0000000000027919 */ /* 0x000e220000002100 */
[----:B------:R-:W1:Y:S01]  /*1180*/  LDC.64 R4, c[0x0][0x380] ;  /* 0x0000e000ff047b82 */ /* 0x000e620000000a00 */
[----:B0-----:R-:W-:-:S05]  /*1190*/  SHF.L.U32 R7, R2, 0x1, RZ ;  /* 0x0000000102077819 */ /* 0x001fca00000006ff */
[----:B-1----:R-:W-:-:S05]  /*11a0*/  IMAD.WIDE.U32 R4, R7, 0x4, R4 ;  /* 0x0000000407047825 */ /* 0x002fca00078e0004 */
[----:B------:R-:W2:Y:S04]  /*11b0*/  LDG.E.64.CONSTANT R14, desc[UR6][R4.64] ;  /* 0x00000006040e7981 */ /* 0x000ea8000c1e9b00 */
[----:B------:R-:W3:Y:S04]  /*11c0*/  LDG.E.64.CONSTANT R16, desc[UR6][R4.64+0x1000] ;  /* 0x0010000604107981 */ /* 0x000ee8000c1e9b00 */
[----:B------:R-:W4:Y:S04]  /*11d0*/  LDG.E.64.CONSTANT R18, desc[UR6][R4.64+0x2000] ;  /* 0x0020000604127981 */ /* 0x000f28000c1e9b00 */
[----:B------:R-:W5:Y:S04]  /*11e0*/  LDG.E.64.CONSTANT R20, desc[UR6][R4.64+0x3000] ;  /* 0x0030000604147981 */ /* 0x000f68000c1e9b00 */
[----:B------:R-:W5:Y:S04]  /*11f0*/  LDG.E.64.CONSTANT R12, desc[UR6][R4.64+0x4000] ;  /* 0x00400006040c7981 */ /* 0x000f68000c1e9b00 */
[----:B------:R-:W5:Y:S04]  /*1200*/  LDG.E.64.CONSTANT R10, desc[UR6][R4.64+0x5000] ;  /* 0x00500006040a7981 */ /* 0x000f68000c1e9b00 */
[----:B------:R-:W5:Y:S04]  /*1210*/  LDG.E.64.CONSTANT R6, desc[UR6][R4.64+0x6000] ;  /* 0x0060000604067981 */ /* 0x000f68000c1e9b00 */
[----:B------:R-:W5:Y:S01]  /*1220*/  LDG.E.64.CONSTANT R8, desc[UR6][R4.64+0x7000] ;  /* 0x0070000604087981 */ /* 0x000f62000c1e9b00 */
[----:B------:R-:W-:Y:S01]  /*1230*/  ISETP.GE.U32.AND P0, PT, R3, 0x4000, PT ;  /* 0x000040000300780c */ /* 0x000fe20003f06070 */
[----:B--2---:R-:W-:Y:S01]  /*1240*/  FADD R14, R14, R15 ;  /* 0x0000000f0e0e7221 */ /* 0x004fe20000000000 */
[----:B---3--:R-:W-:Y:S01]  /*1250*/  FADD R17, R16, R17 ;  /* 0x0000001110117221 */ /* 0x008fe20000000000 */
[----:B----4-:R-:W-:-:S03]  /*1260*/  FADD R18, R18, R19 ;  /* 0x0000001312127221 */ /* 0x010fc60000000000 */
[----:B------:R-:W-:Y:S01]  /*1270*/  FADD R14, R14, R17 ;  /* 0x000000110e0e7221 */ /* 0x000fe20000000000 */
[----:B-----5:R-:W-:Y:S01]  /*1280*/  FADD R21, R20, R21 ;  /* 0x0000001514157221 */ /* 0x020fe20000000000 */
[----:B------:R-:W-:Y:S02]  /*1290*/  HFMA2 R20, -RZ, RZ, 0, 0.0078125 ;  /* 0x00002000ff147431 */ /* 0x000fe400000001ff */
[----:B------:R-:W-:Y:S01]  /*12a0*/  FADD R12, R12, R13 ;  /* 0x0000000d0c0c7221 */ /* 0x000fe20000000000 */
[----:B------:R-:W-:Y:S01]  /*12b0*/  FADD R21, R18, R21 ;  /* 0x0000001512157221 */ /* 0x000fe20000000000 */
[----:B------:R-:W-:-:S03]  /*12c0*/  FADD R11, R10, R11 ;  /* 0x0000000b0a0b7221 */ /* 0x000fc60000000000 */
[----:B------:R-:W-:Y:S01]  /*12d0*/  FADD R14, R14, R21 ;  /* 0x000000150e0e7221 */ /* 0x000fe20000000000 */
[----:B------:R-:W-:Y:S01]  /*12e0*/  FADD R6, R6, R7 ;  /* 0x0000000706067221 */ /* 0x000fe20000000000 */
[----:B------:R-:W-:Y:S01]  /*12f0*/  FADD R11, R12, R11 ;  /* 0x0000000b0c0b7221 */ /* 0x000fe20000000000 */
[----:B------:R-:W-:-:S04]  /*1300*/  FADD R9, R8, R9 ;  /* 0x0000000908097221 */ /* 0x000fc80000000000 */
[----:B------:R-:W-:-:S04]  /*1310*/  FADD R6, R6, R9 ;  /* 0x0000000906067221 */ /* 0x000fc80000000000 */
[----:B------:R-:W-:-:S04]  /*1320*/  FADD R11, R11, R6 ;  /* 0x000000060b0b7221 */ /* 0x000fc80000000000 */
[----:B------:R-:W-:Y:S01]  /*1330*/  FADD R0, R14, R11 ;  /* 0x0000000b0e007221 */ /* 0x000fe20000000000 */
[----:B------:R-:W-:Y:S06]  /*1340*/  @!P0 BRA `(.L_x_2017) ;  /* 0x00000000008c8947 */ /* 0x000fec0003800000 */
[----:B------:R-:W0:Y:S01]  /*1350*/  LDC R24, c[0x0][0x390] ;  /* 0x0000e400ff187b82 */ /* 0x000e220000000800 */
[----:B------:R-:W-:Y:S02]  /*1360*/  IADD3 R21, PT, PT, R3, -0x2000, RZ ;  /* 0xffffe00003157810 */ /* 0x000fe40007ffe0ff */
[----:B------:R-:W-:-:S07]  /*1370*/  MOV R20, 0x2000 ;  /* 0x0000200000147802 */ /* 0x000fce0000000f00 */
.L_x_2019:
[----:B------:R-:W-:-:S05]  /*1380*/  IMAD.WIDE R26, R20, 0x4, R4 ;  /* 0x00000004141a7825 */ /* 0x000fca00078e0204 */
[----:B------:R-:W2:Y:S04]  /*1390*/  LDG.E.64.CONSTANT R14, desc[UR6][R26.64+0x6000] ;  /* 0x006000061a0e7981 */ /* 0x000ea8000c1e9b00 */
[----:B------:R-:W2:Y:S04]  /*13a0*/  LDG.E.64.CONSTANT R6, desc[UR6][R26.64+0x7000] ;  /* 0x007000061a067981 */ /* 0x000ea8000c1e9b00 */
[----:B------:R-:W3:Y:S04]  /*13b0*/  LDG.E.64.CONSTANT R22, desc[UR6][R26.64] ;  /* 0x000000061a167981 */ /* 0x000ee8000c1e9b00 */
[----:B------:R-:W4:Y:S04]  /*13c0*/  LDG.E.64.CONSTANT R18, desc[UR6][R26.64+0x1000] ;  /* 0x001000061a127981 */ /* 0x000f28000c1e9b00 */
[----:B------:R-:W5:Y:S04]  /*13d0*/  LDG.E.64.CONSTANT R16, desc[UR6][R26.64+0x2000] ;  /* 0x002000061a107981 */ /* 0x000f68000c1e9b00 */
[----:B------:R-:W5:Y:S04]  /*13e0*/  LDG.E.64.CONSTANT R12, desc[UR6][R26.64+0x3000] ;  /* 0x003000061a0c7981 */ /* 0x000f68000c1e9b00 */
[----:B------:R-:W5:Y:S04]  /*13f0*/  LDG.E.64.CONSTANT R10, desc[UR6][R26.64+0x4000] ;  /* 0x004000061a0a7981 */ /* 0x000f68000c1e9b00 */
[----:B------:R-:W5:Y:S01]  /*1400*/  LDG.E.64.CONSTANT R8, desc[UR6][R26.64+0x5000] ;  /* 0x005000061a087981 */ /* 0x000f62000c1e9b00 */
[----:B0-----:R-:W-:Y:S01]  /*1410*/  MOV R3, R24 ;  /* 0x0000001800037202 */ /* 0x001fe20000000f00 */
[----:B--2---:R-:W-:-:S03]  /*1420*/  FADD R15, R15, R6 ;  /* 0x000000060f0f7221 */ /* 0x004fc60000000000 */
[----:B------:R-:W-:Y:S01]  /*1430*/  IADD3 R6, PT, PT, -R20, R3, RZ ;  /* 0x0000000314067210 */ /* 0x000fe20007ffe1ff */
[----:B---3--:R-:W-:-:S03]  /*1440*/  FADD R0, R22, R0 ;  /* 0x0000000016007221 */ /* 0x008fc60000000000 */
[----:B------:R-:W-:Y:S01]  /*1450*/  ISETP.GE.AND P0, PT, R6, 0x2000, PT ;  /* 0x000020000600780c */ /* 0x000fe20003f06270 */
[----:B----4-:R-:W-:Y:S01]  /*1460*/  FADD R23, R23, R18 ;  /* 0x0000001217177221 */ /* 0x010fe20000000000 */
[----:B-----5:R-:W-:Y:S01]  /*1470*/  FADD R18, R19, R16 ;  /* 0x0000001013127221 */ /* 0x020fe20000000000 */
        /* <DEDUP_REMOVED lines=10> */
[----:B------:R-:W-:-:S04]  /*1520*/  FADD R11, R0, R11 ;  /* 0x0000000b000b7221 */ /* 0x000fc80000000000 */
[----:B------:R-:W-:Y:S01]  /*1530*/  FADD R0, R7, R11 ;  /* 0x0000000b07007221 */ /* 0x000fe20000000000 */
[----:B------:R-:W-:Y:S06]  /*1540*/  @!P0 BRA `(.L_x_2018) ;  /* 0x0000000800308947 */ /* 0x000fec0003800000 */
[----:B------:R-:W-:-:S04]  /*1550*/  IADD3 R20, PT, PT, R20, 0x2000, RZ ;  /* 0x0000200014147810 */ /* 0x000fc80007ffe0ff */
[----:B------:R-:W-:-:S13]  /*1560*/  ISETP.GT.AND P0, PT, R20, R21, PT ;  /* 0x000000151400720c */ /* 0x000fda0003f04270 */
[----:B------:R-:W-:Y:S05]  /*1570*/  @!P0 BRA `(.L_x_2019) ;  /* 0xfffffffc00808947 */ /* 0x000fea000383ffff */
.L_x_2017:
        /* <DEDUP_REMOVED lines=20> */
.L_x_2023:
        /* <DEDUP_REMOVED lines=8> */
.L_x_2022:
[----:B------:R-:W-:Y:S05]  /*1740*/  BSYNC.RECONVERGENT B2 ;  /* 0x0000000000027941 */ /* 0x000fea0003800200 */
.L_x_2021:
[----:B------:R-:W-:Y:S05]  /*1750*/  @!P1 BRA `(.L_x_2020) ;  /* 0x0000000400a89947 */ /* 0x000fea0003800000 */
[----:B------:R-:W0:Y:S01]  /*1760*/  LDCU.64 UR4, c[0x0][0x380] ;  /* 0x00007000ff0477ac */ /* 0x000e220008000a00 */
[----:B------:R-:W-:Y:S01]  /*1770*/  IADD3 R5, PT, PT, R11, -R10, RZ ;  /* 0x8000000a0b057210 */ /* 0x000fe20007ffe0ff */
[----:B------:R-:W-:Y:S01]  /*1780*/  BSSY.RECONVERGENT B2, `(.L_x_2024) ;  /* 0x000003b000027945 */ /* 0x000fe20003800200 */
[----:B------:R-:W-:Y:S02]  /*1790*/  IADD3 R3, P0, PT, R10, R20, RZ ;  /* 0x000000140a037210 */ /* 0x000fe40007f1e0ff */
[----:B------:R-:W-:Y:S02]  /*17a0*/  ISETP.GT.AND P1, PT, R5, 0x1800, PT ;  /* 0x000018000500780c */ /* 0x000fe40003f24270 */
[----:B------:R-:W-:Y:S02]  /*17b0*/  IADD3.X R6, PT, PT, RZ, RZ, RZ, P0, !PT ;  /* 0x000000ffff067210 */ /* 0x000fe400007fe4ff */
[----:B0-----:R-:W-:-:S04]  /*17c0*/  LEA R4, P0, R3, UR4, 0x2 ;  /* 0x0000000403047c11 */ /* 0x001fc8000f8010ff */
[----:B------:R-:W-:Y:S02]  /*17d0*/  LEA.HI.X R3, R3, UR5, R6, 0x2, P0 ;  /* 0x0000000503037c11 */ /* 0x000fe400080f1406 */
[----:B------:R-:W-:-:S04]  /*17e0*/  IADD3 R4, P0, PT, R4, 0x1000, RZ ;  /* 0x0000100004047810 */ /* 0x000fc80007f1e0ff */
[----:B------:R-:W-:Y:S02]  /*17f0*/  IADD3.X R5, PT, PT, RZ, R3, RZ, P0, !PT ;  /* 0x00000003ff057210 */ /* 0x000fe400007fe4ff */
[----:B------:R-:W-:Y:S02]  /*1800*/  PLOP3.LUT P0, PT, PT, PT, PT, 0x80, 0x8 ;  /* 0x000000000008781c */ /* 0x000fe40003f0f070 */
[----:B------:R-:W-:Y:S01]  /*1810*/  IADD3 R3, PT, PT, R10, R20, RZ ;  /* 0x000000140a037210 */ /* 0x000fe20007ffe0ff */
[----:B------:R-:W-:Y:S10]  /*1820*/  @!P1 BRA `(.L_x_2025) ;  /* 0x0000000000c09947 */ /* 0x000ff40003800000 */
[----:B------:R-:W-:Y:S02]  /*1830*/  PLOP3.LUT P0, PT, PT, PT, PT, 0x8, 0x80 ;  /* 0x000000000080781c */ /* 0x000fe40003f0e170 */
[----:B------:R-:W-:-:S11]  /*1840*/  IADD3 R13, PT, PT, R11, -0x1800, RZ ;  /* 0xffffe8000b0d7810 */ /* 0x000fd60007ffe0ff */
.L_x_2026:
        /* <DEDUP_REMOVED lines=46> */
.L_x_2025:
[----:B------:R-:W-:Y:S05]  /*1b30*/  BSYNC.RECONVERGENT B2 ;  /* 0x0000000000027941 */ /* 0x000fea0003800200 */
.L_x_2024:
        /* <DEDUP_REMOVED lines=31> */
.L_x_2028:
[----:B------:R-:W-:Y:S05]  /*1d30*/  BSYNC.RECONVERGENT B2 ;  /* 0x0000000000027941 */ /* 0x000fea0003800200 */
.L_x_2027:
        /* <DEDUP_REMOVED lines=9> */
[----:B----4-:R-:W-:-:S04]  /*1dd0*/  FADD R0, R0, R3 ;  /* 0x0000000300007221 */ /* 0x010fc80000000000 */
[----:B--2---:R-:W-:-:S04]  /*1de0*/  FADD R0, R0, R9 ;  /* 0x0000000900007221 */ /* 0x004fc80000000000 */
[----:B---3--:R-:W-:-:S07]  /*1df0*/  FADD R0, R0, R11 ;  /* 0x0000000b00007221 */ /* 0x008fce0000000000 */
.L_x_2020:
[----:B------:R-:W-:Y:S05]  /*1e00*/  BSYNC.RECONVERGENT B1 ;  /* 0x0000000000017941 */ /* 0x000fea0003800200 */
.L_x_2018:
        /* <DEDUP_REMOVED lines=32> */
[----:B---3--:R-:W0:Y:S04]  /*2010*/  LDS.128 R4, [UR4+0x10] ;  /* 0x00001004ff047984 */ /* 0x008e280008000c00 */
        /* <DEDUP_REMOVED lines=19> */
.L_x_2001:
        /* <DEDUP_REMOVED lines=12> */
.L_x_2031:
[----:B------:R-:W-:Y:S05]  /*2210*/  BSYNC.RECONVERGENT B1 ;  /* 0x0000000000017941 */ /* 0x000fea0003800200 */
.L_x_2030:
        /* <DEDUP_REMOVED lines=16> */
.L_x_2036:
        /* <DEDUP_REMOVED lines=9> */
.L_x_2035:
[----:B------:R-:W-:Y:S05]  /*23b0*/  BSYNC.RECONVERGENT B2 ;  /* 0x0000000000027941 */ /* 0x000fea0003800200 */
.L_x_2034:
        /* <DEDUP_REMOVED lines=8> */
.L_x_2039:
        /* <DEDUP_REMOVED lines=43> */
.L_x_2038:
[----:B------:R-:W-:Y:S05]  /*26f0*/  BSYNC.RECONVERGENT B2 ;  /* 0x0000000000027941 */ /* 0x000fea0003800200 */
.L_x_2037:
        /* <DEDUP_REMOVED lines=26> */
.L_x_2041:
[----:B------:R-:W-:Y:S05]  /*28a0*/  BSYNC.RECONVERGENT B2 ;  /* 0x0000000000027941 */ /* 0x000fea0003800200 */
.L_x_2040:
        /* <DEDUP_REMOVED lines=12> */
.L_x_2033:
[----:B------:R-:W-:Y:S05]  /*2970*/  BSYNC.RECONVERGENT B1 ;  /* 0x0000000000017941 */ /* 0x000fea0003800200 */
.L_x_2032:
[----:B------:R-:W-:Y:S02]  /*2980*/  ISETP.GE.AND P0, PT, R3, 0x200, PT ;  /* 0x000002000300780c */ /* 0x000fe40003f06270 */
[----:B0----5:R-:W-:-:S11]  /*2990*/  MOV R5, R0 ;  /* 0x0000000000057202 */ /* 0x021fd60000000f00 */
[----:B------:R-:W-:Y:S05]  /*29a0*/  @!P0 BRA `(.L_x_2042) ;  /* 0x0000000000d08947 */ /* 0x000fea0003800000 */
[----:B------:R-:W0:Y:S01]  /*29b0*/  S2R R7, SR_LANEID ;  /* 0x0000000000077919 */ /* 0x000e220000000000 */
[----:B------:R-:W1:Y:S02]  /*29c0*/  SHFL.DOWN PT, R0, R5, 0x1, 0x1f ;  /* 0x08201f0005007f89 */ /* 0x000e6400000e0000 */
[----:B-1----:R-:W-:Y:S01]  /*29d0*/  FADD R0, R0, R5 ;  /* 0x0000000500007221 */ /* 0x002fe20000000000 */
[C---:B0-----:R-:W-:Y:S02]  /*29e0*/  ISETP.GT.AND P0, PT, R7.reuse, 0x1e, PT ;  /* 0x0000001e0700780c */ /* 0x041fe40003f04270 */
[----:B------:R-:W-:Y:S02]  /*29f0*/  ISETP.NE.AND P1, PT, R7, RZ, PT ;  /* 0x000000ff0700720c */ /* 0x000fe40003f25270 */
        /* <DEDUP_REMOVED lines=27> */
[----:B--2---:R-:W0:Y:S04]  /*2bb0*/  LDS.128 R4, [UR4+0x10] ;  /* 0x00001004ff047984 */ /* 0x004e280008000c00 */
        /* <DEDUP_REMOVED lines=19> */
.L_x_2042:
[----:B------:R-:W0:Y:S01]  /*2cf0*/  S2R R4, SR_LANEID ;  /* 0x0000000000047919 */ /* 0x000e220000000000 */
[----:B------:R-:W-:-:S04]  /*2d00*/  LOP3.LUT R0, R2, 0x3e0, RZ, 0xc0, !PT ;  /* 0x000003e002007812 */ /* 0x000fc800078ec0ff */
[----:B------:R-:W-:Y:S02]  /*2d10*/  IADD3 R6, PT, PT, R0, 0x20, RZ ;  /* 0x0000002000067810 */ /* 0x000fe40007ffe0ff */
[----:B------:R-:W-:Y:S02]  /*2d20*/  LOP3.LUT R0, RZ, R0, RZ, 0x33, !PT ;  /* 0x00000000ff007212 */ /* 0x000fe400078e33ff */
[-C--:B------:R-:W-:Y:S02]  /*2d30*/  ISETP.GT.AND P0, PT, R6, R3.reuse, PT ;  /* 0x000000030600720c */ /* 0x080fe40003f04270 */
[----:B------:R-:W-:-:S04]  /*2d40*/  IADD3 R0, PT, PT, R0, R3, RZ ;  /* 0x0000000300007210 */ /* 0x000fc80007ffe0ff */
[----:B------:R-:W-:-:S05]  /*2d50*/  SEL R6, R0, 0x1f, P0 ;  /* 0x0000001f00067807 */ /* 0x000fca0000000000 */
[----:B------:R-:W1:Y:S01]  /*2d60*/  SHFL.DOWN PT, R0, R5, 0x1, R6 ;  /* 0x0820000005007989 */ /* 0x000e6200000e0006 */
[C---:B0-----:R-:W-:Y:S02]  /*2d70*/  ISETP.GE.AND P0, PT, R4.reuse, R6, PT ;  /* 0x000000060400720c */ /* 0x041fe40003f06270 */
[C---:B------:R-:W-:Y:S02]  /*2d80*/  IADD3 R7, PT, PT, R4.reuse, 0x2, RZ ;  /* 0x0000000204077810 */ /* 0x040fe40007ffe0ff */
[----:B------:R-:W-:-:S09]  /*2d90*/  ISETP.NE.AND P1, PT, R4, RZ, PT ;  /* 0x000000ff0400720c */ /* 0x000fd20003f25270 */
[----:B-1----:R-:W-:Y:S01]  /*2da0*/  @!P0 FADD R5, R0, R5 ;  /* 0x0000000500058221 */ /* 0x002fe20000000000 */
[-C--:B------:R-:W-:Y:S02]  /*2db0*/  ISETP.GT.AND P0, PT, R7, R6.reuse, PT ;  /* 0x000000060700720c */ /* 0x080fe40003f04270 */
[----:B------:R-:W-:Y:S01]  /*2dc0*/  IADD3 R7, PT, PT, R4, 0x4, RZ ;  /* 0x0000000404077810 */ /* 0x000fe20007ffe0ff */
[----:B------:R-:W0:Y:S01]  /*2dd0*/  @!P1 S2R R8, SR_CgaCtaId ;  /* 0x0000000000089919 */ /* 0x000e220000008800 */
        /* <DEDUP_REMOVED lines=31> */
[----:B-1----:R-:W1:Y:S04]  /*2fd0*/  LDS.128 R4, [UR4+0x20] ;  /* 0x00002004ff047984 */ /* 0x002e680008000c00 */
        /* <DEDUP_REMOVED lines=29> */
.L_x_2029:
        /* <DEDUP_REMOVED lines=28> */
[----:B------:R-:W-:Y:S02]  /*3370*/  HFMA2 R11, -RZ, RZ, 0, 0.0078125 ;  /* 0x00002000ff0b7431 */ /* 0x000fe400000001ff */
[----:B------:R-:W-:-:S04]  /*3380*/  FADD R15, R14, R15 ;  /* 0x0000000f0e0f7221 */ /* 0x000fc80000000000 */
        /* <DEDUP_REMOVED lines=10> */
.L_x_2045:
[----:B------:R-:W-:-:S05]  /*3430*/  IMAD.WIDE R2, R11, 0x4, R4 ;  /* 0x000000040b027825 */ /* 0x000fca00078e0204 */
        /* <DEDUP_REMOVED lines=15> */
[----:B------:R0:W5:Y:S02]  /*3530*/  LDG.E.CONSTANT R18, desc[UR6][R2.64+0x7800] ;  /* 0x0078000602127981 */ /* 0x000164000c1e9900 */
[----:B0-----:R-:W-:-:S04]  /*3540*/  MOV R3, R7 ;  /* 0x0000000700037202 */ /* 0x001fc80000000f00 */
[----:B------:R-:W-:-:S04]  /*3550*/  IADD3 R2, PT, PT, -R11, R3, RZ ;  /* 0x000000030b027210 */ /* 0x000fc80007ffe1ff */
[----:B------:R-:W-:Y:S01]  /*3560*/  ISETP.GE.AND P0, PT, R2, 0x2000, PT ;  /* 0x000020000200780c */ /* 0x000fe20003f06270 */
        /* <DEDUP_REMOVED lines=13> */
[----:B------:R-:W-:-:S04]  /*3640*/  FADD R15, R15, R12 ;  /* 0x0000000c0f0f7221 */ /* 0x000fc80000000000 */
[----:B------:R-:W-:-:S04]  /*3650*/  FADD R15, R0, R15 ;  /* 0x0000000f000f7221 */ /* 0x000fc80000000000 */
[----:B------:R-:W-:Y:S01]  /*3660*/  FADD R0, R18, R15 ;  /* 0x0000000f12007221 */ /* 0x000fe20000000000 */
[----:B------:R-:W-:Y:S06]  /*3670*/  @!P0 BRA `(.L_x_2044) ;  /* 0x0000000800308947 */ /* 0x000fec0003800000 */
[----:B------:R-:W-:-:S04]  /*3680*/  IADD3 R11, PT, PT, R11, 0x2000, RZ ;  /* 0x000020000b0b7810 */ /* 0x000fc80007ffe0ff */
[----:B------:R-:W-:-:S13]  /*3690*/  ISETP.GT.AND P0, PT, R11, R6, PT ;  /* 0x000000060b00720c */ /* 0x000fda0003f04270 */
[----:B------:R-:W-:Y:S05]  /*36a0*/  @!P0 BRA `(.L_x_2045) ;  /* 0xfffffffc00608947 */ /* 0x000fea000383ffff */
.L_x_2043:
        /* <DEDUP_REMOVED lines=20> */
.L_x_2049:
        /* <DEDUP_REMOVED lines=8> */
.L_x_2048:
[----:B------:R-:W-:Y:S05]  /*3870*/  BSYNC.RECONVERGENT B2 ;  /* 0x0000000000027941 */ /* 0x000fea0003800200 */
.L_x_2047:
        /* <DEDUP_REMOVED lines=16> */
.L_x_2052:
        /* <DEDUP_REMOVED lines=46> */
.L_x_2051:
[----:B------:R-:W-:Y:S05]  /*3c60*/  BSYNC.RECONVERGENT B2 ;  /* 0x0000000000027941 */ /* 0x000fea0003800200 */
.L_x_2050:
        /* <DEDUP_REMOVED lines=31> */
.L_x_2054:
[----:B------:R-:W-:Y:S05]  /*3e60*/  BSYNC.RECONVERGENT B2 ;  /* 0x0000000000027941 */ /* 0x000fea0003800200 */
.L_x_2053:
        /* <DEDUP_REMOVED lines=12> */
.L_x_2046:
[----:B------:R-:W-:Y:S05]  /*3f30*/  BSYNC.RECONVERGENT B1 ;  /* 0x0000000000017941 */ /* 0x000fea0003800200 */
.L_x_2044:
        /* <DEDUP_REMOVED lines=50> */
[----:B------:R-:W-:-:S07]  /*4260*/  FADD R0, R18, R19 ;  /* 0x0000001312007221 */ /* 0x000fce0000000000 */
.L_x_2016:
[----:B------:R-:W-:Y:S05]  /*4270*/  BSYNC.RECONVERGENT B0 ;  /* 0x0000000000007941 */ /* 0x000fea0003800200 */
.L_x_2000:
[----:B------:R-:W-:Y:S05]  /*4280*/  @P0 EXIT ;  /* 0x000000000000094d */ /* 0x000fea0003800000 */
[----:B0-23--:R-:W0:Y:S01]  /*4290*/  LDC.64 R2, c[0x0][0x388] ;  /* 0x0000e200ff027b82 */ /* 0x00de220000000a00 */
[----:B------:R-:W4:Y:S02]  /*42a0*/  LDCU UR4, c[0x0][0x398] ;  /* 0x00007300ff0477ac */ /* 0x000f240008000800 */
[----:B----4-:R-:W-:-:S05]  /*42b0*/  FADD R5, R0, UR4 ;  /* 0x0000000400057e21 */ /* 0x010fca0008000000 */
[----:B0-----:R-:W-:Y:S01]  /*42c0*/  STG.E desc[UR6][R2.64], R5 ;  /* 0x0000000502007986 */ /* 0x001fe2000c101906 */
[----:B------:R-:W-:Y:S05]  /*42d0*/  EXIT ;  /* 0x000000000000794d */ /* 0x000fea0003800000 */
.L_x_2055:
        /* <DEDUP_REMOVED lines=10> */
.L_x_4009:


//--------------------- .text._ZN3cub18CUB_300001_SM_10006detail6reduce18DeviceReduceKernelINS2_10policy_hubIfjN4cuda3std3__44plusIfEEE10Policy1000EN6thrust24THRUST_300001_SM_1000_NS17counting_iteratorIiNSD_11use_defaultESF_SF_EEjS9_f11estimate_piEEvT0_PT3_T1_NS0_13GridEvenShareISL_EET2_T4_ --------------------------
	.section	.text._ZN3cub18CUB_300001_SM_10006detail6reduce18DeviceReduceKernelINS2_10policy_hubIfjN4cuda3std3__44plusIfEEE10Policy1000EN6thrust24THRUST_300001_SM_1000_NS17counting_iteratorIiNSD_11use_defaultESF_SF_EEjS9_f11estimate_piEEvT0_PT3_T1_NS0_13GridEvenShareISL_EET2_T4_,"ax",@progbits
	.align	128
        .global         _ZN3cub18CUB_300001_SM_10006detail6reduce18DeviceReduceKernelINS2_10policy_hubIfjN4cuda3std3__44plusIfEEE10Policy1000EN6thrust24THRUST_300001_SM_1000_NS17counting_iteratorIiNSD_11use_defaultESF_SF_EEjS9_f11estimate_piEEvT0_PT3_T1_NS0_13GridEvenShareISL_EET2_T4_
        .type           _ZN3cub18CUB_300001_SM_10006detail6reduce18DeviceReduceKernelINS2_10policy_hubIfjN4cuda3std3__44plusIfEEE10Policy1000EN6thrust24THRUST_300001_SM_1000_NS17counting_iteratorIiNSD_11use_defaultESF_SF_EEjS9_f11estimate_piEEvT0_PT3_T1_NS0_13GridEvenShareISL_EET2_T4_,@function
        .size           _ZN3cub18CUB_300001_SM_10006detail6reduce18DeviceReduceKernelINS2_10policy_hubIfjN4cuda3std3__44plusIfEEE10Policy1000EN6thrust24THRUST_300001_SM_1000_NS17counting_iteratorIiNSD_11use_defaultESF_SF_EEjS9_f11estimate_piEEvT0_PT3_T1_NS0_13GridEvenShareISL_EET2_T4_,(.L_x_4003 - _ZN3cub18CUB_300001_SM_10006detail6reduce18DeviceReduceKernelINS2_10policy_hubIfjN4cuda3std3__44plusIfEEE10Policy1000EN6thrust24THRUST_300001_SM_1000_NS17counting_iteratorIiNSD_11use_defaultESF_SF_EEjS9_f11estimate_piEEvT0_PT3_T1_NS0_13GridEvenShareISL_EET2_T4_)
        .other          _ZN3cub18CUB_300001_SM_10006detail6reduce18DeviceReduceKernelINS2_10policy_hubIfjN4cuda3std3__44plusIfEEE10Policy1000EN6thrust24THRUST_300001_SM_1000_NS17counting_iteratorIiNSD_11use_defaultESF_SF_EEjS9_f11estimate_piEEvT0_PT3_T1_NS0_13GridEvenShareISL_EET2_T4_,@"STO_CUDA_ENTRY STV_DEFAULT"
_ZN3cub18CUB_300001_SM_10006detail6reduce18DeviceReduceKernelINS2_10policy_hubIfjN4cuda3std3__44plusIfEEE10Policy1000EN6thrust24THRUST_300001_SM_1000_NS17counting_iteratorIiNSD_11use_defaultESF_SF_EEjS9_f11estimate_piEEvT0_PT3_T1_NS0_13GridEvenShareISL_EET2_T4_:
.text._ZN3cub18CUB_300001_SM_10006detail6reduce18DeviceReduceKernelINS2_10policy_hubIfjN4cuda3std3__44plusIfEEE10Policy1000EN6thrust24THRUST_300001_SM_1000_NS17counting_iteratorIiNSD_11use_defaultESF_SF_EEjS9_f11estimate_piEEvT0_PT3_T1_NS0_13GridEvenShareISL_EET2_T4_:
[----:B------:R-:W-:Y:S01]  /*0000*/  LDC R1, c[0x0][0x37c] ;  /* 0x0000df00ff017b82 */ /* 0x000fe20000000800 */
[----:B------:R-:W0:Y:S07]  /*0010*/  S2R R13, SR_CTAID.X ;  /* 0x00000000000d7919 */ /* 0x000e2e0000002500 */
[----:B------:R-:W0:Y:S01]  /*0020*/  LDC R6, c[0x0][0x3a8] ;  /* 0x0000ea00ff067b82 */ /* 0x000e220000000800 */
[----:B------:R-:W-:Y:S01]  /*0030*/  BSSY.RECONVERGENT B0, `(.L_x_2056) ;  /* 0x0002adb000007945 */ /* 0x000fe20003800200 */
[----:B0-----:R-:W-:-:S05]  /*0040*/  IMAD R6, R13, -0x2000, R6 ;  /* 0xffffe0000d067824 */ /* 0x001fca00078e0206 */
[----:B------:R-:W-:-:S13]  /*0050*/  ISETP.GT.U32.AND P0, PT, R6, 0x1fff, PT ;  /* 0x00001fff0600780c */ /* 0x000fda0003f04070 */
[----:B------:R-:W-:Y:S05]  /*0060*/  @P0 BRA `(.L_x_2057) ;  /* 0x0000003000400947 */ /* 0x000fea0003800000 */
[----:B------:R-:W0:Y:S01]  /*0070*/  S2R R5, SR_TID.X ;  /* 0x0000000000057919 */ /* 0x000e220000002100 */
[----:B------:R-:W-:Y:S01]  /*0080*/  BSSY.RECONVERGENT B1, `(.L_x_2058) ;  /* 0x00000fe000017945 */ /* 0x000fe20003800200 */
[----:B------:R-:W-:Y:S01]  /*0090*/  IMAD.MOV.U32 R4, RZ, RZ, RZ ;  /* 0x000000ffff047224 */ /* 0x000fe200078e00ff */
[----:B0-----:R-:W-:Y:S01]  /*00a0*/  ISETP.GE.U32.AND P0, PT, R5, R6, PT ;  /* 0x000000060500720c */ /* 0x001fe20003f06070 */
[----:B------:R-:W-:-:S12]  /*00b0*/  IMAD.MOV.U32 R3, RZ, RZ, R5 ;  /* 0x000000ffff037224 */ /* 0x000fd800078e0005 */
[----:B------:R-:W-:Y:S05]  /*00c0*/  @P0 BRA `(.L_x_2059) ;  /* 0x0000000c00e40947 */ /* 0x000fea0003800000 */
[----:B------:R-:W0:Y:S01]  /*00d0*/  LDC R7, c[0x0][0x3c0] ;  /* 0x0000f000ff077b82 */ /* 0x000e220000000800 */
[----:B------:R-:W-:Y:S01]  /*00e0*/  IMAD.MOV.U32 R2, RZ, RZ, RZ ;  /* 0x000000ffff027224 */ /* 0x000fe200078e00ff */
[----:B0-----:R-:W-:-:S13]  /*00f0*/  ISETP.GE.AND P0, PT, R7, 0x1, PT ;  /* 0x000000010700780c */ /* 0x001fda0003f06270 */
[----:B------:R-:W-:Y:S05]  /*0100*/  @!P0 BRA `(.L_x_2060) ;  /* 0x0000000c00908947 */ /* 0x000fea0003800000 */
[----:B------:R-:W0:Y:S01]  /*0110*/  LDCU UR4, c[0x0][0x380] ;  /* 0x00007000ff0477ac */ /* 0x000e220008000800 */
[----:B------:R-:W-:Y:S02]  /*0120*/  IMAD R0, R13, 0x2000, R5 ;  /* 0x000020000d007824 */ /* 0x000fe400078e0205 */
[----:B------:R-:W-:Y:S02]  /*0130*/  VIADD R3, R7, 0xffffffff ;  /* 0xffffffff07037836 */ /* 0x000fe40000000000 */
[----:B------:R-:W-:Y:S02]  /*0140*/  IMAD.MOV.U32 R19, RZ, RZ, -0x23270784 ;  /* 0xdcd8f87cff137424 */ /* 0x000fe400078e00ff */
[----:B------:R-:W-:Y:S01]  /*0150*/  IMAD.MOV.U32 R15, RZ, RZ, -0x75bd8fc ;  /* 0xf8a42704ff0f7424 */ /* 0x000fe200078e00ff */
[----:B------:R-:W-:Y:S02]  /*0160*/  ISETP.GE.U32.AND P0, PT, R3, 0x3, PT ;  /* 0x000000030300780c */ /* 0x000fe40003f06070 */
[----:B0-----:R-:W-:-:S04]  /*0170*/  IADD3 R0, PT, PT, R0, UR4, RZ ;  /* 0x0000000400007c10 */ /* 0x001fc8000fffe0ff */
[----:B------:R-:W-:Y:S02]  /*0180*/  LOP3.LUT R2, R0, 0xaad26b49, RZ, 0x3c, !PT ;  /* 0xaad26b4900027812 */ /* 0x000fe400078e3cff */
[----:B------:R-:W-:-:S03]  /*0190*/  LOP3.LUT R0, R7, 0x3, RZ, 0xc0, !PT ;  /* 0x0000000307007812 */ /* 0x000fc600078ec0ff */
[----:B------:R-:W-:Y:S02]  /*01a0*/  IMAD R4, R2, 0x4182bed5, RZ ;  /* 0x4182bed502047824 */ /* 0x000fe400078e02ff */
[----:B------:R-:W-:Y:S02]  /*01b0*/  IMAD.MOV.U32 R2, RZ, RZ, RZ ;  /* 0x000000ffff027224 */ /* 0x000fe400078e00ff */
[C---:B------:R-:W-:Y:S01]  /*01c0*/  VIADD R17, R4.reuse, 0x75bcd15 ;  /* 0x075bcd1504117836 */ /* 0x040fe20000000000 */
[C---:B------:R-:W-:Y:S02]  /*01d0*/  IADD3 R3, PT, PT, R4.reuse, 0x583f19, RZ ;  /* 0x00583f1904037810 */ /* 0x040fe40007ffe0ff */
[C---:B------:R-:W-:Y:S01]  /*01e0*/  LOP3.LUT R9, R4.reuse, 0x159a55e5, RZ, 0x3c, !PT ;  /* 0x159a55e504097812 */ /* 0x040fe200078e3cff */
[----:B------:R-:W-:Y:S01]  /*01f0*/  VIADD R4, R4, 0xd9f6dc18 ;  /* 0xd9f6dc1804047836 */ /* 0x000fe20000000000 */
[----:B------:R-:W-:Y:S06]  /*0200*/  @!P0 BRA `(.L_x_2061) ;  /* 0x0000000800808947 */ /* 0x000fec0003800000 */
[----:B------:R-:W-:Y:S01]  /*0210*/  HFMA2 R15, -RZ, RZ, -38016, 0.02740478515625 ;  /* 0xf8a42704ff0f7431 */ /* 0x000fe200000001ff */
[----:B------:R-:W-:Y:S01]  /*0220*/  LOP3.LUT R7, R7, 0x7ffffffc, RZ, 0xc0, !PT ;  /* 0x7ffffffc07077812 */ /* 0x000fe200078ec0ff */
[----:B------:R-:W-:Y:S02]  /*0230*/  IMAD.MOV.U32 R8, RZ, RZ, RZ ;  /* 0x000000ffff087224 */ /* 0x000fe400078e00ff */
[----:B------:R-:W-:Y:S02]  /*0240*/  IMAD.MOV.U32 R19, RZ, RZ, -0x23270784 ;  /* 0xdcd8f87cff137424 */ /* 0x000fe400078e00ff */
[----:B------:R-:W-:-:S07]  /*0250*/  IMAD.MOV.U32 R2, RZ, RZ, RZ ;  /* 0x000000ffff027224 */ /* 0x000fce00078e00ff */
.L_x_2074:
        /* <DEDUP_REMOVED lines=9> */
[----:B------:R-:W-:Y:S02]  /*02f0*/  IMAD.SHL.U32 R11, R10, 0x2, RZ ;  /* 0x000000020a0b7824 */ /* 0x000fe400078e00ff */
[----:B------:R-:W-:-:S03]  /*0300*/  IMAD.MOV.U32 R20, RZ, RZ, R2 ;  /* 0x000000ffff147224 */ /* 0x000fc600078e0002 */
        /* <DEDUP_REMOVED lines=20> */
[----:B------:R-:W-:Y:S05]  /*0450*/  CALL.REL.NOINC `($__internal_4_$__cuda_sm20_sqrt_rn_f32_slowpath) ;  /* 0x000002a800807944 */ /* 0x000fea0003c00000 */
[----:B------:R-:W-:Y:S05]  /*0460*/  BRA `(.L_x_2064) ;  /* 0x0000000000107947 */ /* 0x000fea0003800000 */
.L_x_2063:
[----:B------:R-:W-:Y:S01]  /*0470*/  FMUL.FTZ R16, R17, R10 ;  /* 0x0000000a11107220 */ /* 0x000fe20000410000 */
[----:B------:R-:W-:-:S03]  /*0480*/  FMUL.FTZ R2, R10, 0.5 ;  /* 0x3f0000000a027820 */ /* 0x000fc60000410000 */
[----:B------:R-:W-:-:S04]  /*0490*/  FFMA R17, -R16, R16, R17 ;  /* 0x0000001010117223 */ /* 0x000fc80000000111 */
[----:B------:R-:W-:-:S07]  /*04a0*/  FFMA R16, R17, R2, R16 ;  /* 0x0000000211107223 */ /* 0x000fce0000000010 */
.L_x_2064:
[----:B------:R-:W-:Y:S05]  /*04b0*/  BSYNC.RECONVERGENT B2 ;  /* 0x0000000000027941 */ /* 0x000fea0003800200 */
.L_x_2062:
        /* <DEDUP_REMOVED lines=26> */
[----:B------:R-:W-:Y:S01]  /*0660*/  ISETP.GT.U32.AND P2, PT, R10, 0x727fffff, PT ;  /* 0x727fffff0a00780c */ /* 0x000fe20003f44070 */
[----:B------:R-:W-:-:S12]  /*0670*/  IMAD.MOV.U32 R10, RZ, RZ, R20 ;  /* 0x000000ffff0a7224 */ /* 0x000fd800078e0014 */
[----:B01----:R-:W-:Y:S05]  /*0680*/  @!P2 BRA `(.L_x_2066) ;  /* 0x000000000010a947 */ /* 0x003fea0003800000 */
[----:B------:R-:W-:Y:S01]  /*0690*/  IMAD.MOV.U32 R2, RZ, RZ, R15 ;  /* 0x000000ffff027224 */ /* 0x000fe200078e000f */
[----:B------:R-:W-:-:S07]  /*06a0*/  MOV R34, 0x6c0 ;  /* 0x000006c000227802 */ /* 0x000fce0000000f00 */
[----:B------:R-:W-:Y:S05]  /*06b0*/  CALL.REL.NOINC `($__internal_4_$__cuda_sm20_sqrt_rn_f32_slowpath) ;  /* 0x000002a400e87944 */ /* 0x000fea0003c00000 */
[----:B------:R-:W-:Y:S05]  /*06c0*/  BRA `(.L_x_2067) ;  /* 0x0000000000107947 */ /* 0x000fea0003800000 */
.L_x_2066:
[----:B------:R-:W-:Y:S01]  /*06d0*/  FMUL.FTZ R16, R15, R2 ;  /* 0x000000020f107220 */ /* 0x000fe20000410000 */
[----:B------:R-:W-:-:S03]  /*06e0*/  FMUL.FTZ R2, R2, 0.5 ;  /* 0x3f00000002027820 */ /* 0x000fc60000410000 */
[----:B------:R-:W-:-:S04]  /*06f0*/  FFMA R15, -R16, R16, R15 ;  /* 0x00000010100f7223 */ /* 0x000fc8000000010f */
[----:B------:R-:W-:-:S07]  /*0700*/  FFMA R16, R15, R2, R16 ;  /* 0x000000020f107223 */ /* 0x000fce0000000010 */
.L_x_2067:
[----:B------:R-:W-:Y:S05]  /*0710*/  BSYNC.RECONVERGENT B2 ;  /* 0x0000000000027941 */ /* 0x000fea0003800200 */
.L_x_2065:
        /* <DEDUP_REMOVED lines=32> */
.L_x_2069:
[----:B------:R-:W-:Y:S01]  /*0920*/  FMUL.FTZ R16, R3, R2 ;  /* 0x0000000203107220 */ /* 0x000fe20000410000 */
[----:B------:R-:W-:-:S03]  /*0930*/  FMUL.FTZ R2, R2, 0.5 ;  /* 0x3f00000002027820 */ /* 0x000fc60000410000 */
[----:B------:R-:W-:-:S04]  /*0940*/  FFMA R3, -R16, R16, R3 ;  /* 0x0000001010037223 */ /* 0x000fc80000000103 */
[----:B------:R-:W-:-:S07]  /*0950*/  FFMA R16, R3, R2, R16 ;  /* 0x0000000203107223 */ /* 0x000fce0000000010 */
.L_x_2070:
[----:B------:R-:W-:Y:S05]  /*0960*/  BSYNC.RECONVERGENT B2 ;  /* 0x0000000000027941 */ /* 0x000fea0003800200 */
.L_x_2068:
        /* <DEDUP_REMOVED lines=31> */
[----:B------:R-:W-:Y:S05]  /*0b60*/  CALL.REL.NOINC `($__internal_4_$__cuda_sm20_sqrt_rn_f32_slowpath) ;  /* 0x000002a000bc7944 */ /* 0x000fea0003c00000 */
[----:B------:R-:W-:Y:S05]  /*0b70*/  BRA `(.L_x_2073) ;  /* 0x0000000000107947 */ /* 0x000fea0003800000 */
.L_x_2072:
[----:B------:R-:W-:Y:S01]  /*0b80*/  FMUL.FTZ R16, R11, R2 ;  /* 0x000000020b107220 */ /* 0x000fe20000410000 */
[----:B------:R-:W-:-:S03]  /*0b90*/  FMUL.FTZ R2, R2, 0.5 ;  /* 0x3f00000002027820 */ /* 0x000fc60000410000 */
[----:B------:R-:W-:-:S04]  /*0ba0*/  FFMA R11, -R16, R16, R11 ;  /* 0x00000010100b7223 */ /* 0x000fc8000000010b */
[----:B------:R-:W-:-:S07]  /*0bb0*/  FFMA R16, R11, R2, R16 ;  /* 0x000000020b107223 */ /* 0x000fce0000000010 */
.L_x_2073:
[----:B------:R-:W-:Y:S05]  /*0bc0*/  BSYNC.RECONVERGENT B2 ;  /* 0x0000000000027941 */ /* 0x000fea0003800200 */
.L_x_2071:
[----:B------:R-:W-:-:S13]  /*0bd0*/  FSETP.GTU.AND P0, PT, R16, 1, PT ;  /* 0x3f8000001000780b */ /* 0x000fda0003f0c000 */
[----:B------:R-:W-:-:S05]  /*0be0*/  @!P0 FADD R10, R10, 1 ;  /* 0x3f8000000a0a8421 */ /* 0x000fca0000000000 */
[----:B------:R-:W-:Y:S01]  /*0bf0*/  MOV R2, R10 ;  /* 0x0000000a00027202 */ /* 0x000fe20000000f00 */
[----:B------:R-:W-:Y:S06]  /*0c00*/  @P1 BRA `(.L_x_2074) ;  /* 0xfffffff400941947 */ /* 0x000fec000383ffff */
.L_x_2061:
[----:B------:R-:W-:-:S13]  /*0c10*/  ISETP.NE.AND P0, PT, R0, RZ, PT ;  /* 0x000000ff0000720c */ /* 0x000fda0003f05270 */
[----:B------:R-:W-:Y:S05]  /*0c20*/  @!P0 BRA `(.L_x_2075) ;  /* 0x0000000000c48947 */ /* 0x000fea0003800000 */
[----:B------:R-:W-:-:S07]  /*0c30*/  IMAD.MOV.U32 R7, RZ, RZ, RZ ;  /* 0x000000ffff077224 */ /* 0x000fce00078e00ff */
.L_x_2079:
[----:B------:R-:W-:Y:S01]  /*0c40*/  SHF.R.U32.HI R8, RZ, 0x2, R17 ;  /* 0x00000002ff087819 */ /* 0x000fe20000011611 */
[----:B------:R-:W-:Y:S01]  /*0c50*/  IMAD.MOV.U32 R12, RZ, RZ, R19 ;  /* 0x000000ffff0c7224 */ /* 0x000fe200078e0013 */
[----:B------:R-:W-:Y:S01]  /*0c60*/  SHF.R.U32.HI R14, RZ, 0x2, R9 ;  /* 0x00000002ff0e7819 */ /* 0x000fe20000011609 */
[----:B------:R-:W-:Y:S01]  /*0c70*/  IMAD.MOV.U32 R11, RZ, RZ, 0x2f800000 ;  /* 0x2f800000ff0b7424 */ /* 0x000fe200078e00ff */
[----:B------:R-:W-:Y:S01]  /*0c80*/  LOP3.LUT R17, R8, R17, RZ, 0x3c, !PT ;  /* 0x0000001108117212 */ /* 0x000fe200078e3cff */
[----:B------:R-:W-:Y:S01]  /*0c90*/  IMAD.SHL.U32 R8, R3, 0x10, RZ ;  /* 0x0000001003087824 */ /* 0x000fe200078e00ff */
[----:B------:R-:W-:Y:S01]  /*0ca0*/  LOP3.LUT R9, R14, R9, RZ, 0x3c, !PT ;  /* 0x000000090e097212 */ /* 0x000fe200078e3cff */
[----:B------:R-:W-:Y:S01]  /*0cb0*/  BSSY.RECONVERGENT B2, `(.L_x_2076) ;  /* 0x0000023000027945 */ /* 0x000fe20003800200 */
[----:B------:R-:W-:Y:S01]  /*0cc0*/  IADD3 R7, PT, PT, R7, 0x1, RZ ;  /* 0x0000000107077810 */ /* 0x000fe20007ffe0ff */
[----:B------:R-:W-:-:S03]  /*0cd0*/  IMAD.SHL.U32 R10, R17, 0x2, RZ ;  /* 0x00000002110a7824 */ /* 0x000fc600078e00ff */
[----:B------:R-:W-:Y:S02]  /*0ce0*/  ISETP.NE.AND P1, PT, R7, R0, PT ;  /* 0x000000000700720c */ /* 0x000fe40003f25270 */
[----:B------:R-:W-:Y:S02]  /*0cf0*/  LOP3.LUT R8, R3, R8, R10, 0x96, !PT ;  /* 0x0000000803087212 */ /* 0x000fe400078e960a */
[----:B------:R-:W-:Y:S02]  /*0d00*/  SHF.L.U32 R10, R9, 0x1, RZ ;  /* 0x00000001090a7819 */ /* 0x000fe400000006ff */
[----:B------:R-:W-:Y:S01]  /*0d10*/  LOP3.LUT R19, R8, R17, RZ, 0x3c, !PT ;  /* 0x0000001108137212 */ /* 0x000fe200078e3cff */
[----:B------:R-:W-:Y:S02]  /*0d20*/  IMAD.MOV.U32 R17, RZ, RZ, R15 ;  /* 0x000000ffff117224 */ /* 0x000fe400078e000f */
[----:B------:R-:W-:Y:S02]  /*0d30*/  IMAD.MOV.U32 R15, RZ, RZ, R3 ;  /* 0x000000ffff0f7224 */ /* 0x000fe400078e0003 */
[----:B------:R-:W-:-:S05]  /*0d40*/  IMAD.SHL.U32 R8, R19, 0x10, RZ ;  /* 0x0000001013087824 */ /* 0x000fca00078e00ff */
[----:B------:R-:W-:Y:S02]  /*0d50*/  LOP3.LUT R10, R9, R10, R8, 0x96, !PT ;  /* 0x0000000a090a7212 */ /* 0x000fe400078e9608 */
[C---:B------:R-:W-:Y:S01]  /*0d60*/  IADD3 R8, PT, PT, R4.reuse, 0x587c5, R19 ;  /* 0x000587c504087810 */ /* 0x040fe20007ffe013 */
[----:B------:R-:W-:Y:S01]  /*0d70*/  VIADD R4, R4, 0xb0f8a ;  /* 0x000b0f8a04047836 */ /* 0x000fe20000000000 */
[----:B------:R-:W-:Y:S02]  /*0d80*/  LOP3.LUT R9, R10, R19, RZ, 0x3c, !PT ;  /* 0x000000130a097212 */ /* 0x000fe400078e3cff */
[----:B------:R-:W-:Y:S02]  /*0d90*/  I2FP.F32.U32 R8, R8 ;  /* 0x0000000800087245 */ /* 0x000fe40000201000 */
[----:B------:R-:W-:Y:S01]  /*0da0*/  MOV R3, R9 ;  /* 0x0000000900037202 */ /* 0x000fe20000000f00 */
        /* <DEDUP_REMOVED lines=15> */
.L_x_2077:
[----:B------:R-:W-:Y:S01]  /*0ea0*/  FMUL.FTZ R16, R11, R10 ;  /* 0x0000000a0b107220 */ /* 0x000fe20000410000 */
[----:B------:R-:W-:-:S03]  /*0eb0*/  FMUL.FTZ R2, R10, 0.5 ;  /* 0x3f0000000a027820 */ /* 0x000fc60000410000 */
[----:B------:R-:W-:-:S04]  /*0ec0*/  FFMA R9, -R16, R16, R11 ;  /* 0x0000001010097223 */ /* 0x000fc8000000010b */
[----:B------:R-:W-:-:S07]  /*0ed0*/  FFMA R16, R9, R2, R16 ;  /* 0x0000000209107223 */ /* 0x000fce0000000010 */
.L_x_2078:
[----:B------:R-:W-:Y:S05]  /*0ee0*/  BSYNC.RECONVERGENT B2 ;  /* 0x0000000000027941 */ /* 0x000fea0003800200 */
.L_x_2076:
[----:B------:R-:W-:Y:S01]  /*0ef0*/  FSETP.GTU.AND P0, PT, R16, 1, PT ;  /* 0x3f8000001000780b */ /* 0x000fe20003f0c000 */
[----:B------:R-:W-:-:S12]  /*0f00*/  IMAD.MOV.U32 R9, RZ, RZ, R12 ;  /* 0x000000ffff097224 */ /* 0x000fd800078e000c */
[----:B------:R-:W-:-:S04]  /*0f10*/  @!P0 FADD R8, R8, 1 ;  /* 0x3f80000008088421 */ /* 0x000fc80000000000 */
[----:B------:R-:W-:Y:S01]  /*0f20*/  IMAD.MOV.U32 R2, RZ, RZ, R8 ;  /* 0x000000ffff027224 */ /* 0x000fe200078e0008 */
[----:B------:R-:W-:Y:S06]  /*0f30*/  @P1 BRA `(.L_x_2079) ;  /* 0xfffffffc00401947 */ /* 0x000fec000383ffff */
.L_x_2075:
[----:B------:R-:W-:-:S07]  /*0f40*/  FMUL R2, R2, 4 ;  /* 0x4080000002027820 */ /* 0x000fce0000400000 */
.L_x_2060:
        /* <DEDUP_REMOVED lines=13> */
[----:B------:R-:W-:Y:S05]  /*1020*/  CALL.REL.NOINC `($__internal_5_$__cuda_sm3x_div_rn_noftz_f32_slowpath) ;  /* 0x0000029c00e07944 */ /* 0x000fea0003c00000 */
[----:B------:R-:W-:-:S07]  /*1030*/  MOV R4, R2 ;  /* 0x0000000200047202 */ /* 0x000fce0000000f00 */
.L_x_2081:
[----:B------:R-:W-:Y:S05]  /*1040*/  BSYNC.RECONVERGENT B4 ;  /* 0x0000000000047941 */ /* 0x000fea0003800200 */
.L_x_2080:
[----:B------:R-:W-:-:S07]  /*1050*/  VIADD R3, R5, 0x200 ;  /* 0x0000020005037836 */ /* 0x000fce0000000000 */
.L_x_2059:
[----:B------:R-:W-:Y:S05]  /*1060*/  BSYNC.RECONVERGENT B1 ;  /* 0x0000000000017941 */ /* 0x000fea0003800200 */
.L_x_2058:
[----:B------:R-:W-:Y:S01]  /*1070*/  ISETP.GE.U32.AND P0, PT, R3, R6, PT ;  /* 0x000000060300720c */ /* 0x000fe20003f06070 */
        /* <DEDUP_REMOVED lines=9> */
[----:B------:R-:W-:-:S03]  /*1110*/  LOP3.LUT R8, R8, 0x3, RZ, 0xc0, !PT ;  /* 0x0000000308087812 */ /* 0x000fc600078ec0ff */
[----:B------:R-:W-:Y:S01]  /*1120*/  IMAD.MOV R9, RZ, RZ, -R9 ;  /* 0x000000ffff097224 */ /* 0x000fe200078e0a09 */
[----:B0-----:R-:W-:-:S07]  /*1130*/  LEA R10, R13, UR4, 0xd ;  /* 0x000000040d0a7c11 */ /* 0x001fce000f8e68ff */
.L_x_2111:
        /* <DEDUP_REMOVED lines=12> */
[----:B------:R-:W-:Y:S01]  /*1200*/  IMAD.MOV.U32 R15, RZ, RZ, R2 ;  /* 0x000000ffff0f7224 */ /* 0x000fe200078e0002 */
[----:B------:R-:W-:Y:S01]  /*1210*/  MOV R17, R9 ;  /* 0x0000000900117202 */ /* 0x000fe20000000f00 */
[----:B------:R-:W-:Y:S02]  /*1220*/  IMAD.MOV.U32 R13, RZ, RZ, -0x23270784 ;  /* 0xdcd8f87cff0d7424 */ /* 0x000fe400078e00ff */
[----:B------:R-:W-:Y:S02]  /*1230*/  IMAD.MOV.U32 R11, RZ, RZ, -0x75bd8fc ;  /* 0xf8a42704ff0b7424 */ /* 0x000fe400078e00ff */
[----:B------:R-:W-:-:S07]  /*1240*/  IMAD.MOV.U32 R22, RZ, RZ, RZ ;  /* 0x000000ffff167224 */ /* 0x000fce00078e00ff */
.L_x_2098:
        /* <DEDUP_REMOVED lines=8> */
[----:B------:R-:W-:Y:S01]  /*12d0*/  IADD3 R20, PT, PT, R15, -0x260923e8, RZ ;  /* 0xd9f6dc180f147810 */ /* 0x000fe20007ffe0ff */
[----:B------:R-:W-:Y:S01]  /*12e0*/  IMAD.SHL.U32 R14, R2, 0x2, RZ ;  /* 0x00000002020e7824 */ /* 0x000fe200078e00ff */
[----:B------:R-:W-:-:S04]  /*12f0*/  ISETP.NE.AND P1, PT, R17, RZ, PT ;  /* 0x000000ff1100720c */ /* 0x000fc80003f25270 */
        /* <DEDUP_REMOVED lines=22> */
.L_x_2087:
[----:B------:R-:W-:Y:S01]  /*1460*/  FMUL.FTZ R16, R23, R2 ;  /* 0x0000000217107220 */ /* 0x000fe20000410000 */
[----:B------:R-:W-:-:S03]  /*1470*/  FMUL.FTZ R2, R2, 0.5 ;  /* 0x3f00000002027820 */ /* 0x000fc60000410000 */
[----:B------:R-:W-:-:S04]  /*1480*/  FFMA R23, -R16, R16, R23 ;  /* 0x0000001010177223 */ /* 0x000fc80000000117 */
[----:B------:R-:W-:-:S07]  /*1490*/  FFMA R16, R23, R2, R16 ;  /* 0x0000000217107223 */ /* 0x000fce0000000010 */
.L_x_2088:
[----:B------:R-:W-:Y:S05]  /*14a0*/  BSYNC.RECONVERGENT B2 ;  /* 0x0000000000027941 */ /* 0x000fea0003800200 */
.L_x_2086:
        /* <DEDUP_REMOVED lines=30> */
[----:B------:R-:W-:Y:S05]  /*1690*/  CALL.REL.NOINC `($__internal_4_$__cuda_sm20_sqrt_rn_f32_slowpath) ;  /* 0x0000029400f07944 */ /* 0x000fea0003c00000 */
[----:B------:R-:W-:Y:S05]  /*16a0*/  BRA `(.L_x_2091) ;  /* 0x0000000000107947 */ /* 0x000fea0003800000 */
.L_x_2090:
[----:B------:R-:W-:Y:S01]  /*16b0*/  FMUL.FTZ R16, R11, R2 ;  /* 0x000000020b107220 */ /* 0x000fe20000410000 */
[----:B------:R-:W-:-:S03]  /*16c0*/  FMUL.FTZ R2, R2, 0.5 ;  /* 0x3f00000002027820 */ /* 0x000fc60000410000 */
[----:B------:R-:W-:-:S04]  /*16d0*/  FFMA R11, -R16, R16, R11 ;  /* 0x00000010100b7223 */ /* 0x000fc8000000010b */
[----:B------:R-:W-:-:S07]  /*16e0*/  FFMA R16, R11, R2, R16 ;  /* 0x000000020b107223 */ /* 0x000fce0000000010 */
.L_x_2091:
[----:B------:R-:W-:Y:S05]  /*16f0*/  BSYNC.RECONVERGENT B2 ;  /* 0x0000000000027941 */ /* 0x000fea0003800200 */
.L_x_2089:
        /* <DEDUP_REMOVED lines=32> */
.L_x_2093:
[----:B------:R-:W-:Y:S01]  /*1900*/  FMUL.FTZ R16, R25, R2 ;  /* 0x0000000219107220 */ /* 0x000fe20000410000 */
[----:B------:R-:W-:-:S03]  /*1910*/  FMUL.FTZ R2, R2, 0.5 ;  /* 0x3f00000002027820 */ /* 0x000fc60000410000 */
[----:B------:R-:W-:-:S04]  /*1920*/  FFMA R25, -R16, R16, R25 ;  /* 0x0000001010197223 */ /* 0x000fc80000000119 */
[----:B------:R-:W-:-:S07]  /*1930*/  FFMA R16, R25, R2, R16 ;  /* 0x0000000219107223 */ /* 0x000fce0000000010 */
.L_x_2094:
[----:B------:R-:W-:Y:S05]  /*1940*/  BSYNC.RECONVERGENT B2 ;  /* 0x0000000000027941 */ /* 0x000fea0003800200 */
.L_x_2092:
        /* <DEDUP_REMOVED lines=32> */
.L_x_2096:
[----:B------:R-:W-:Y:S01]  /*1b50*/  FMUL.FTZ R16, R21, R2 ;  /* 0x0000000215107220 */ /* 0x000fe20000410000 */
[----:B------:R-:W-:-:S03]  /*1b60*/  FMUL.FTZ R2, R2, 0.5 ;  /* 0x3f00000002027820 */ /* 0x000fc60000410000 */
[----:B------:R-:W-:-:S04]  /*1b70*/  FFMA R21, -R16, R16, R21 ;  /* 0x0000001010157223 */ /* 0x000fc80000000115 */
[----:B------:R-:W-:-:S07]  /*1b80*/  FFMA R16, R21, R2, R16 ;  /* 0x0000000215107223 */ /* 0x000fce0000000010 */
.L_x_2097:
[----:B------:R-:W-:Y:S05]  /*1b90*/  BSYNC.RECONVERGENT B2 ;  /* 0x0000000000027941 */ /* 0x000fea0003800200 */
.L_x_2095:
[----:B------:R-:W-:Y:S01]  /*1ba0*/  FSETP.GTU.AND P0, PT, R16, 1, PT ;  /* 0x3f8000001000780b */ /* 0x000fe20003f0c000 */
[----:B------:R-:W-:-:S12]  /*1bb0*/  VIADD R15, R15, 0x2c3e28 ;  /* 0x002c3e280f0f7836 */ /* 0x000fd80000000000 */
[----:B------:R-:W-:Y:S01]  /*1bc0*/  @!P0 FADD R22, R22, 1 ;  /* 0x3f80000016168421 */ /* 0x000fe20000000000 */
[----:B------:R-:W-:Y:S06]  /*1bd0*/  @P1 BRA `(.L_x_2098) ;  /* 0xfffffff4009c1947 */ /* 0x000fec000383ffff */
[----:B------:R-:W-:-:S07]  /*1be0*/  VIADD R15, R15, 0xd9f6dc18 ;  /* 0xd9f6dc180f0f7836 */ /* 0x000fce0000000000 */
.L_x_2085:
        /* <DEDUP_REMOVED lines=33> */
.L_x_2101:
[----:B------:R-:W-:Y:S01]  /*1e00*/  FMUL.FTZ R16, R17, R2 ;  /* 0x0000000211107220 */ /* 0x000fe20000410000 */
[----:B------:R-:W-:-:S03]  /*1e10*/  FMUL.FTZ R2, R2, 0.5 ;  /* 0x3f00000002027820 */ /* 0x000fc60000410000 */
[----:B------:R-:W-:-:S04]  /*1e20*/  FFMA R17, -R16, R16, R17 ;  /* 0x0000001010117223 */ /* 0x000fc80000000111 */
[----:B------:R-:W-:-:S07]  /*1e30*/  FFMA R16, R17, R2, R16 ;  /* 0x0000000211107223 */ /* 0x000fce0000000010 */
.L_x_2102:
[----:B------:R-:W-:Y:S05]  /*1e40*/  BSYNC.RECONVERGENT B2 ;  /* 0x0000000000027941 */ /* 0x000fea0003800200 */
.L_x_2100:
        /* <DEDUP_REMOVED lines=9> */
[----:B------:R-:W-:Y:S01]  /*1ee0*/  IMAD.SHL.U32 R14, R2, 0x2, RZ ;  /* 0x00000002020e7824 */ /* 0x000fe200078e00ff */
[----:B------:R-:W-:-:S03]  /*1ef0*/  ISETP.NE.AND P1, PT, R8, 0x2, PT ;  /* 0x000000020800780c */ /* 0x000fc60003f25270 */
[----:B------:R-:W-:Y:S01]  /*1f00*/  IMAD.SHL.U32 R13, R16, 0x2, RZ ;  /* 0x00000002100d7824 */ /* 0x000fe200078e00ff */
        /* <DEDUP_REMOVED lines=22> */
.L_x_2104:
[----:B------:R-:W-:Y:S01]  /*2070*/  FMUL.FTZ R16, R11, R2 ;  /* 0x000000020b107220 */ /* 0x000fe20000410000 */
[----:B------:R-:W-:-:S03]  /*2080*/  FMUL.FTZ R2, R2, 0.5 ;  /* 0x3f00000002027820 */ /* 0x000fc60000410000 */
[----:B------:R-:W-:-:S04]  /*2090*/  FFMA R11, -R16, R16, R11 ;  /* 0x00000010100b7223 */ /* 0x000fc8000000010b */
[----:B------:R-:W-:-:S07]  /*20a0*/  FFMA R16, R11, R2, R16 ;  /* 0x000000020b107223 */ /* 0x000fce0000000010 */
.L_x_2105:
[----:B------:R-:W-:Y:S05]  /*20b0*/  BSYNC.RECONVERGENT B2 ;  /* 0x0000000000027941 */ /* 0x000fea0003800200 */
.L_x_2103:
        /* <DEDUP_REMOVED lines=33> */
.L_x_2107:
[----:B------:R-:W-:Y:S01]  /*22d0*/  FMUL.FTZ R16, R11, R2 ;  /* 0x000000020b107220 */ /* 0x000fe20000410000 */
[----:B------:R-:W-:-:S03]  /*22e0*/  FMUL.FTZ R2, R2, 0.5 ;  /* 0x3f00000002027820 */ /* 0x000fc60000410000 */
[----:B------:R-:W-:-:S04]  /*22f0*/  FFMA R11, -R16, R16, R11 ;  /* 0x00000010100b7223 */ /* 0x000fc8000000010b */
[----:B------:R-:W-:-:S07]  /*2300*/  FFMA R16, R11, R2, R16 ;  /* 0x000000020b107223 */ /* 0x000fce0000000010 */
.L_x_2108:
[----:B------:R-:W-:Y:S05]  /*2310*/  BSYNC.RECONVERGENT B2 ;  /* 0x0000000000027941 */ /* 0x000fea0003800200 */
.L_x_2106:
[----:B------:R-:W-:-:S13]  /*2320*/  FSETP.GTU.AND P0, PT, R16, 1, PT ;  /* 0x3f8000001000780b */ /* 0x000fda0003f0c000 */
[----:B------:R-:W-:-:S07]  /*2330*/  @!P0 FADD R22, R22, 1 ;  /* 0x3f80000016168421 */ /* 0x000fce0000000000 */
.L_x_2099:
        /* <DEDUP_REMOVED lines=13> */
.L_x_2110:
[----:B------:R-:W-:Y:S05]  /*2410*/  BSYNC.RECONVERGENT B4 ;  /* 0x0000000000047941 */ /* 0x000fea0003800200 */
.L_x_2109:
[----:B------:R-:W-:Y:S01]  /*2420*/  IADD3 R3, PT, PT, R3, 0x200, RZ ;  /* 0x0000020003037810 */ /* 0x000fe20007ffe0ff */
[----:B------:R-:W-:-:S03]  /*2430*/  FADD R4, R2, R4 ;  /* 0x0000000402047221 */ /* 0x000fc60000000000 */
[----:B------:R-:W-:-:S13]  /*2440*/  ISETP.GE.AND P0, PT, R3, R6, PT ;  /* 0x000000060300720c */ /* 0x000fda0003f06270 */
[----:B------:R-:W-:Y:S05]  /*2450*/  @!P0 BRA `(.L_x_2111) ;  /* 0xffffffec00388947 */ /* 0x000fea000383ffff */
[----:B------:R-:W-:Y:S05]  /*2460*/  BRA `(.L_x_2083) ;  /* 0x0000000400347947 */ /* 0x000fea0003800000 */
.L_x_2084:
        /* <DEDUP_REMOVED lines=10> */
[----:B------:R-:W-:Y:S05]  /*2510*/  CALL.REL.NOINC `($__internal_5_$__cuda_sm3x_div_rn_noftz_f32_slowpath) ;  /* 0x0000028800a47944 */ /* 0x000fea0003c00000 */
.L_x_2112:
[----:B------:R-:W0:Y:S01]  /*2520*/  LDCU UR4, c[0x0][0x3a8] ;  /* 0x00007500ff0477ac */ /* 0x000e220008000800 */
[----:B------:R-:W-:Y:S01]  /*2530*/  LOP3.LUT R0, RZ, R3, RZ, 0x33, !PT ;  /* 0x00000003ff007212 */ /* 0x000fe200078e33ff */
[----:B------:R-:W-:Y:S04]  /*2540*/  BSSY.RECONVERGENT B2, `(.L_x_2113) ;  /* 0x000000f000027945 */ /* 0x000fe80003800200 */
[----:B0-----:R-:W-:-:S04]  /*2550*/  VIADD R0, R0, UR4 ;  /* 0x0000000400007c36 */ /* 0x001fc80008000000 */
[----:B------:R-:W-:Y:S01]  /*2560*/  IMAD R13, R13, -0x2000, R0 ;  /* 0xffffe0000d0d7824 */ /* 0x000fe200078e0200 */
[C---:B------:R-:W-:Y:S02]  /*2570*/  LOP3.LUT R7, R0.reuse, 0x600, RZ, 0xc0, !PT ;  /* 0x0000060000077812 */ /* 0x040fe400078ec0ff */
[----:B------:R-:W-:Y:S02]  /*2580*/  LEA.HI R0, R0, 0x1, RZ, 0x17 ;  /* 0x0000000100007811 */ /* 0x000fe400078fb8ff */
[----:B------:R-:W-:Y:S02]  /*2590*/  ISETP.NE.AND P0, PT, R7, 0x600, PT ;  /* 0x000006000700780c */ /* 0x000fe40003f05270 */
[----:B------:R-:W-:-:S11]  /*25a0*/  ISETP.GE.U32.AND P1, PT, R13, 0x600, PT ;  /* 0x000006000d00780c */ /* 0x000fd60003f26070 */
[----:B------:R-:W-:Y:S05]  /*25b0*/  @!P0 BRA `(.L_x_2114) ;  /* 0x00000000001c8947 */ /* 0x000fea0003800000 */
[----:B------:R-:W-:Y:S01]  /*25c0*/  LOP3.LUT R7, R0, 0x3, RZ, 0xc0, !PT ;  /* 0x0000000300077812 */ /* 0x000fe200078ec0ff */
[----:B------:R-:W-:-:S07]  /*25d0*/  IMAD.MOV.U32 R0, RZ, RZ, RZ ;  /* 0x000000ffff007224 */ /* 0x000fce00078e00ff */
.L_x_2115:
[----:B------:R-:W-:Y:S02]  /*25e0*/  VIADD R0, R0, 0x1 ;  /* 0x0000000100007836 */ /* 0x000fe40000000000 */
[----:B------:R-:W-:Y:S01]  /*25f0*/  FADD R4, R2, R4 ;  /* 0x0000000402047221 */ /* 0x000fe20000000000 */
[----:B------:R-:W-:Y:S02]  /*2600*/  IADD3 R3, PT, PT, R3, 0x200, RZ ;  /* 0x0000020003037810 */ /* 0x000fe40007ffe0ff */
[----:B------:R-:W-:-:S13]  /*2610*/  ISETP.NE.AND P0, PT, R0, R7, PT ;  /* 0x000000070000720c */ /* 0x000fda0003f05270 */
[----:B------:R-:W-:Y:S05]  /*2620*/  @P0 BRA `(.L_x_2115) ;  /* 0xfffffffc00ec0947 */ /* 0x000fea000383ffff */
.L_x_2114:
[----:B------:R-:W-:Y:S05]  /*2630*/  BSYNC.RECONVERGENT B2 ;  /* 0x0000000000027941 */ /* 0x000fea0003800200 */
.L_x_2113:
        /* <DEDUP_REMOVED lines=8> */
.L_x_2118:
        /* <DEDUP_REMOVED lines=19> */
.L_x_2117:
[----:B------:R-:W-:Y:S05]  /*27f0*/  BSYNC.RECONVERGENT B2 ;  /* 0x0000000000027941 */ /* 0x000fea0003800200 */
.L_x_2116:
[----:B------:R-:W-:Y:S01]  /*2800*/  IMAD.IADD R0, R6, 0x1, -R3 ;  /* 0x0000000106007824 */ /* 0x000fe200078e0a03 */
[----:B------:R-:W-:Y:S04]  /*2810*/  BSSY.RECONVERGENT B2, `(.L_x_2119) ;  /* 0x000000d000027945 */ /* 0x000fe80003800200 */
[----:B------:R-:W-:-:S13]  /*2820*/  ISETP.GT.AND P1, PT, R0, 0x800, PT ;  /* 0x000008000000780c */ /* 0x000fda0003f24270 */
[----:B------:R-:W-:Y:S05]  /*2830*/  @!P1 BRA `(.L_x_2120) ;  /* 0x0000000000289947 */ /* 0x000fea0003800000 */
[--C-:B------:R-:W-:Y:S01]  /*2840*/  FADD R7, R4, R2.reuse ;  /* 0x0000000204077221 */ /* 0x100fe20000000000 */
[----:B------:R-:W-:Y:S02]  /*2850*/  PLOP3.LUT P0, PT, PT, PT, PT, 0x8, 0x80 ;  /* 0x000000000080781c */ /* 0x000fe40003f0e170 */
[----:B------:R-:W-:Y:S01]  /*2860*/  IADD3 R3, PT, PT, R3, 0x1000, RZ ;  /* 0x0000100003037810 */ /* 0x000fe20007ffe0ff */
[----:B------:R-:W-:-:S04]  /*2870*/  FADD R7, R7, R2 ;  /* 0x0000000207077221 */ /* 0x000fc80000000000 */
[----:B------:R-:W-:-:S04]  /*2880*/  FADD R7, R7, R2 ;  /* 0x0000000207077221 */ /* 0x000fc80000000000 */
[----:B------:R-:W-:-:S04]  /*2890*/  FADD R7, R7, R2 ;  /* 0x0000000207077221 */ /* 0x000fc80000000000 */
[----:B------:R-:W-:-:S04]  /*28a0*/  FADD R7, R7, R2 ;  /* 0x0000000207077221 */ /* 0x000fc80000000000 */
[----:B------:R-:W-:-:S04]  /*28b0*/  FADD R7, R7, R2 ;  /* 0x0000000207077221 */ /* 0x000fc80000000000 */
[----:B------:R-:W-:-:S04]  /*28c0*/  FADD R7, R7, R2 ;  /* 0x0000000207077221 */ /* 0x000fc80000000000 */
[----:B------:R-:W-:-:S07]  /*28d0*/  FADD R4, R7, R2 ;  /* 0x0000000207047221 */ /* 0x000fce0000000000 */
.L_x_2120:
[----:B------:R-:W-:Y:S05]  /*28e0*/  BSYNC.RECONVERGENT B2 ;  /* 0x0000000000027941 */ /* 0x000fea0003800200 */
.L_x_2119:
[----:B------:R-:W-:-:S13]  /*28f0*/  ISETP.LT.OR P0, PT, R3, R6, P0 ;  /* 0x000000060300720c */ /* 0x000fda0000701670 */
[----:B------:R-:W-:-:S04]  /*2900*/  @P0 FADD R3, R4, R2 ;  /* 0x0000000204030221 */ /* 0x000fc80000000000 */
[----:B------:R-:W-:-:S04]  /*2910*/  @P0 FADD R3, R3, R2 ;  /* 0x0000000203030221 */ /* 0x000fc80000000000 */
[----:B------:R-:W-:-:S04]  /*2920*/  @P0 FADD R3, R3, R2 ;  /* 0x0000000203030221 */ /* 0x000fc80000000000 */
[----:B------:R-:W-:-:S07]  /*2930*/  @P0 FADD R4, R3, R2 ;  /* 0x0000000203040221 */ /* 0x000fce0000000000 */
.L_x_2083:
[----:B------:R-:W-:Y:S05]  /*2940*/  BSYNC.RECONVERGENT B1 ;  /* 0x0000000000017941 */ /* 0x000fea0003800200 */
.L_x_2082:
[----:B------:R-:W-:-:S13]  /*2950*/  ISETP.GE.AND P0, PT, R6, 0x200, PT ;  /* 0x000002000600780c */ /* 0x000fda0003f06270 */
        /* <DEDUP_REMOVED lines=16> */
[----:B-1----:R-:W-:-:S05]  /*2a60*/  @!P1 LEA R7, R7, R4, 0x18 ;  /* 0x0000000407079211 */ /* 0x002fca00078ec0ff */
[----:B------:R-:W-:-:S03]  /*2a70*/  @!P1 IMAD.IADD R2, R2, 0x1, R7 ;  /* 0x0000000102029824 */ /* 0x000fc600078e0207 */
        /* <DEDUP_REMOVED lines=15> */
[----:B------:R-:W2:Y:S04]  /*2b70*/  LDS.128 R16, [UR4+0x10] ;  /* 0x00001004ff107984 */ /* 0x000ea80008000c00 */
[----:B------:R-:W0:Y:S04]  /*2b80*/  LDS.128 R12, [UR4+0x20] ;  /* 0x00002004ff0c7984 */ /* 0x000e280008000c00 */
[----:B------:R-:W1:Y:S04]  /*2b90*/  LDS.128 R8, [UR4+0x30] ;  /* 0x00003004ff087984 */ /* 0x000e680008000c00 */
[----:B------:R-:W3:Y:S01]  /*2ba0*/  LDS.128 R4, [UR4+0x40] ;  /* 0x00004004ff047984 */ /* 0x000ee20008000c00 */
[----:B--2---:R-:W-:-:S04]  /*2bb0*/  FADD R3, R0, R17 ;  /* 0x0000001100037221 */ /* 0x004fc80000000000 */
[----:B------:R-:W-:-:S04]  /*2bc0*/  FADD R0, R3, R18 ;  /* 0x0000001203007221 */ /* 0x000fc80000000000 */
[----:B------:R-:W-:-:S04]  /*2bd0*/  FADD R3, R0, R19 ;  /* 0x0000001300037221 */ /* 0x000fc80000000000 */
[----:B0-----:R-:W-:-:S04]  /*2be0*/  FADD R12, R3, R12 ;  /* 0x0000000c030c7221 */ /* 0x001fc80000000000 */
[----:B------:R-:W-:-:S04]  /*2bf0*/  FADD R13, R12, R13 ;  /* 0x0000000d0c0d7221 */ /* 0x000fc80000000000 */
[----:B------:R-:W-:-:S04]  /*2c00*/  FADD R14, R13, R14 ;  /* 0x0000000e0d0e7221 */ /* 0x000fc80000000000 */
[----:B------:R-:W-:-:S04]  /*2c10*/  FADD R15, R14, R15 ;  /* 0x0000000f0e0f7221 */ /* 0x000fc80000000000 */
[----:B-1----:R-:W-:-:S04]  /*2c20*/  FADD R8, R15, R8 ;  /* 0x000000080f087221 */ /* 0x002fc80000000000 */
        /* <DEDUP_REMOVED lines=8> */
.L_x_2121:
        /* <DEDUP_REMOVED lines=15> */
[----:B------:R-:W-:Y:S01]  /*2da0*/  @!P1 MOV R3, 0x400 ;  /* 0x0000040000039802 */ /* 0x000fe20000000f00 */
[----:B------:R-:W1:Y:S08]  /*2db0*/  SHFL.DOWN PT, R0, R4, 0x2, R7 ;  /* 0x0840000004007989 */ /* 0x000e7000000e0007 */
[----:B-1----:R-:W-:Y:S01]  /*2dc0*/  @!P0 FADD R4, R4, R0 ;  /* 0x0000000004048221 */ /* 0x002fe20000000000 */
[----:B------:R-:W-:Y:S01]  /*2dd0*/  ISETP.GT.AND P0, PT, R2, R7, PT ;  /* 0x000000070200720c */ /* 0x000fe20003f04270 */
[----:B------:R-:W-:Y:S01]  /*2de0*/  VIADD R2, R8, 0x8 ;  /* 0x0000000808027836 */ /* 0x000fe20000000000 */
[----:B0-----:R-:W-:-:S02]  /*2df0*/  @!P1 LEA R3, R10, R3, 0x18 ;  /* 0x000000030a039211 */ /* 0x001fc400078ec0ff */
[----:B------:R-:W0:Y:S09]  /*2e00*/  SHFL.DOWN PT, R0, R4, 0x4, R7 ;  /* 0x0880000004007989 */ /* 0x000e3200000e0007 */
[----:B0-----:R-:W-:Y:S01]  /*2e10*/  @!P0 FADD R4, R4, R0 ;  /* 0x0000000004048221 */ /* 0x001fe20000000000 */
[----:B------:R-:W-:Y:S01]  /*2e20*/  ISETP.GT.AND P0, PT, R2, R7, PT ;  /* 0x000000070200720c */ /* 0x000fe20003f04270 */
[----:B------:R-:W-:-:S03]  /*2e30*/  VIADD R2, R8, 0x10 ;  /* 0x0000001008027836 */ /* 0x000fc60000000000 */
[----:B------:R-:W0:Y:S09]  /*2e40*/  SHFL.DOWN PT, R0, R4, 0x8, R7 ;  /* 0x0900000004007989 */ /* 0x000e3200000e0007 */
[----:B0-----:R-:W-:Y:S01]  /*2e50*/  @!P0 FADD R4, R4, R0 ;  /* 0x0000000004048221 */ /* 0x001fe20000000000 */
[----:B------:R-:W-:-:S02]  /*2e60*/  ISETP.GT.AND P0, PT, R2, R7, PT ;  /* 0x000000070200720c */ /* 0x000fc40003f04270 */
[----:B------:R-:W-:Y:S02]  /*2e70*/  @!P1 SHF.R.U32.HI R2, RZ, 0x3, R5 ;  /* 0x00000003ff029819 */ /* 0x000fe40000011605 */
[----:B------:R-:W0:Y:S02]  /*2e80*/  SHFL.DOWN PT, R0, R4, 0x10, R7 ;  /* 0x0a00000004007989 */ /* 0x000e2400000e0007 */
[----:B------:R-:W-:-:S05]  /*2e90*/  @!P1 LOP3.LUT R2, R2, 0x7c, RZ, 0xc0, !PT ;  /* 0x0000007c02029812 */ /* 0x000fca00078ec0ff */
[----:B------:R-:W-:Y:S02]  /*2ea0*/  @!P1 IMAD.IADD R3, R2, 0x1, R3 ;  /* 0x0000000102039824 */ /* 0x000fe400078e0203 */
[----:B0-----:R-:W-:Y:S01]  /*2eb0*/  @!P0 FADD R4, R4, R0 ;  /* 0x0000000004048221 */ /* 0x001fe20000000000 */
        /* <DEDUP_REMOVED lines=10> */
[C---:B------:R-:W-:Y:S02]  /*2f60*/  ISETP.GT.AND P5, PT, R6.reuse, 0xa0, PT ;  /* 0x000000a00600780c */ /* 0x040fe40003fa4270 */
[----:B------:R-:W-:Y:S01]  /*2f70*/  ISETP.GT.AND P4, PT, R6, 0x100, PT ;  /* 0x000001000600780c */ /* 0x000fe20003f84270 */
[----:B0-----:R-:W-:-:S09]  /*2f80*/  ULEA UR4, UR5, UR4, 0x18 ;  /* 0x0000000405047291 */ /* 0x001fd2000f8ec0ff */
[----:B------:R-:W1:Y:S04]  /*2f90*/  LDS.128 R20, [UR4+0x10] ;  /* 0x00001004ff147984 */ /* 0x000e680008000c00 */
[----:B------:R-:W0:Y:S04]  /*2fa0*/  LDS.128 R8, [UR4+0x20] ;  /* 0x00002004ff087984 */ /* 0x000e280008000c00 */
[----:B------:R-:W2:Y:S04]  /*2fb0*/  LDS.128 R12, [UR4+0x30] ;  /* 0x00003004ff0c7984 */ /* 0x000ea80008000c00 */
[----:B------:R-:W3:Y:S01]  /*2fc0*/  LDS.128 R16, [UR4+0x40] ;  /* 0x00004004ff107984 */ /* 0x000ee20008000c00 */
[----:B-1----:R-:W-:Y:S01]  /*2fd0*/  @P1 FADD R0, R0, R21 ;  /* 0x0000001500001221 */ /* 0x002fe20000000000 */
[----:B------:R-:W-:-:S03]  /*2fe0*/  ISETP.GT.AND P1, PT, R6, 0x80, PT ;  /* 0x000000800600780c */ /* 0x000fc60003f24270 */
[----:B------:R-:W-:Y:S01]  /*2ff0*/  @P2 FADD R0, R0, R22 ;  /* 0x0000001600002221 */ /* 0x000fe20000000000 */
[----:B------:R-:W-:-:S03]  /*3000*/  ISETP.GT.AND P2, PT, R6, 0xc0, PT ;  /* 0x000000c00600780c */ /* 0x000fc60003f44270 */
[----:B------:R-:W-:Y:S01]  /*3010*/  @P3 FADD R0, R0, R23 ;  /* 0x0000001700003221 */ /* 0x000fe20000000000 */
[----:B------:R-:W-:-:S05]  /*3020*/  ISETP.GT.AND P3, PT, R6, 0xe0, PT ;  /* 0x000000e00600780c */ /* 0x000fca0003f64270 */
[----:B0-----:R-:W-:Y:S01]  /*3030*/  @P1 FADD R0, R0, R8 ;  /* 0x0000000800001221 */ /* 0x001fe20000000000 */
[----:B------:R-:W-:-:S03]  /*3040*/  ISETP.GT.AND P1, PT, R6, 0x120, PT ;  /* 0x000001200600780c */ /* 0x000fc60003f24270 */
[----:B------:R-:W-:-:S04]  /*3050*/  @P5 FADD R0, R0, R9 ;  /* 0x0000000900005221 */ /* 0x000fc80000000000 */
        /* <DEDUP_REMOVED lines=17> */
.L_x_2057:
[----:B------:R-:W0:Y:S01]  /*3170*/  S2R R12, SR_TID.X ;  /* 0x00000000000c7919 */ /* 0x000e220000002100 */
[----:B------:R-:W1:Y:S01]  /*3180*/  LDCU UR4, c[0x0][0x3c0] ;  /* 0x00007800ff0477ac */ /* 0x000e620008000800 */
[----:B------:R-:W2:Y:S01]  /*3190*/  LDCU UR5, c[0x0][0x380] ;  /* 0x00007000ff0577ac */ /* 0x000ea20008000800 */
[----:B-1----:R-:W-:Y:S02]  /*31a0*/  UISETP.GE.AND UP0, UPT, UR4, 0x1, UPT ;  /* 0x000000010400788c */ /* 0x002fe4000bf06270 */
[----:B------:R-:W-:Y:S02]  /*31b0*/  I2FP.F32.S32 R0, UR4 ;  /* 0x0000000400007c45 */ /* 0x000fe40008201400 */
[----:B0-----:R-:W-:-:S05]  /*31c0*/  LEA R4, R13, R12, 0xd ;  /* 0x0000000c0d047211 */ /* 0x001fca00078e68ff */
[----:B--2---:R-:W-:Y:S01]  /*31d0*/  VIADD R4, R4, UR5 ;  /* 0x0000000504047c36 */ /* 0x004fe20008000000 */
[----:B------:R-:W-:Y:S06]  /*31e0*/  BRA.U !UP0, `(.L_x_2123) ;  /* 0x0000012d089c7547 */ /* 0x000fec000b800000 */
[----:B------:R-:W-:Y:S01]  /*31f0*/  UIADD3 UR6, UPT, UPT, UR4, -0x1, URZ ;  /* 0xffffffff04067890 */ /* 0x000fe2000fffe0ff */
[----:B------:R-:W-:Y:S01]  /*3200*/  LOP3.LUT R2, R4, 0xaad26b49, RZ, 0x3c, !PT ;  /* 0xaad26b4904027812 */ /* 0x000fe200078e3cff */
[----:B------:R-:W-:Y:S01]  /*3210*/  IMAD.MOV.U32 R11, RZ, RZ, -0x23270784 ;  /* 0xdcd8f87cff0b7424 */ /* 0x000fe200078e00ff */
[----:B------:R-:W-:Y:S01]  /*3220*/  ULOP3.LUT UR7, UR4, 0x3, URZ, 0xc0, !UPT ;  /* 0x0000000304077892 */ /* 0x000fe2000f8ec0ff */
[----:B------:R-:W-:Y:S01]  /*3230*/  IMAD.MOV.U32 R9, RZ, RZ, -0x75bd8fc ;  /* 0xf8a42704ff097424 */ /* 0x000fe200078e00ff */
[----:B------:R-:W-:Y:S01]  /*3240*/  UISETP.GE.U32.AND UP0, UPT, UR6, 0x3, UPT ;  /* 0x000000030600788c */ /* 0x000fe2000bf06070 */
[----:B------:R-:W-:Y:S02]  /*3250*/  IMAD R2, R2, 0x4182bed5, RZ ;  /* 0x4182bed502027824 */ /* 0x000fe400078e02ff */
[----:B------:R-:W-:Y:S02]  /*3260*/  IMAD.MOV.U32 R10, RZ, RZ, RZ ;  /* 0x000000ffff0a7224 */ /* 0x000fe400078e00ff */
[C---:B------:R-:W-:Y:S01]  /*3270*/  VIADD R15, R2.reuse, 0x75bcd15 ;  /* 0x075bcd15020f7836 */ /* 0x040fe20000000000 */
[C---:B------:R-:W-:Y:S01]  /*3280*/  IADD3 R3, PT, PT, R2.reuse, 0x583f19, RZ ;  /* 0x00583f1902037810 */ /* 0x040fe20007ffe0ff */
[C---:B------:R-:W-:Y:S01]  /*3290*/  VIADD R8, R2.reuse, 0xd9f6dc18 ;  /* 0xd9f6dc1802087836 */ /* 0x040fe20000000000 */
[----:B------:R-:W-:Y:S01]  /*32a0*/  LOP3.LUT R5, R2, 0x159a55e5, RZ, 0x3c, !PT ;  /* 0x159a55e502057812 */ /* 0x000fe200078e3cff */
[----:B------:R-:W-:Y:S06]  /*32b0*/  BRA.U !UP0, `(.L_x_2124) ;  /* 0x0000000908847547 */ /* 0x000fec000b800000 */
[----:B------:R-:W-:Y:S02]  /*32c0*/  HFMA2 R10, -RZ, RZ, 0, 0 ;  /* 0x00000000ff0a7431 */ /* 0x000fe400000001ff */
[----:B------:R-:W-:Y:S01]  /*32d0*/  IMAD.MOV.U32 R11, RZ, RZ, -0x23270784 ;  /* 0xdcd8f87cff0b7424 */ /* 0x000fe200078e00ff */
[----:B------:R-:W-:Y:S01]  /*32e0*/  ULOP3.LUT UR5, UR4, 0x7ffffffc, URZ, 0xc0, !UPT ;  /* 0x7ffffffc04057892 */ /* 0x000fe2000f8ec0ff */
[----:B------:R-:W-:Y:S02]  /*32f0*/  IMAD.MOV.U32 R9, RZ, RZ, -0x75bd8fc ;  /* 0xf8a42704ff097424 */ /* 0x000fe400078e00ff */
[----:B------:R-:W-:-:S09]  /*3300*/  UMOV UR4, URZ ;  /* 0x000000ff00047c82 */ /* 0x000fd20008000000 */
.L_x_2138:
[----:B------:R-:W-:Y:S01]  /*3310*/  SHF.R.U32.HI R2, RZ, 0x2, R15 ;  /* 0x00000002ff027819 */ /* 0x000fe2000001160f */
[----:B------:R-:W-:Y:S01]  /*3320*/  IMAD.SHL.U32 R14, R3, 0x10, RZ ;  /* 0x00000010030e7824 */ /* 0x000fe200078e00ff */
[----:B------:R-:W-:Y:S01]  /*3330*/  SHF.R.U32.HI R16, RZ, 0x2, R5 ;  /* 0x00000002ff107819 */ /* 0x000fe20000011605 */
[----:B------:R-:W-:Y:S01]  /*3340*/  UIADD3 UR4, UPT, UPT, UR4, 0x4, URZ ;  /* 0x0000000404047890 */ /* 0x000fe2000fffe0ff */
[----:B------:R-:W-:Y:S01]  /*3350*/  LOP3.LUT R2, R2, R15, RZ, 0x3c, !PT ;  /* 0x0000000f02027212 */ /* 0x000fe200078e3cff */
[----:B------:R-:W-:Y:S01]  /*3360*/  BSSY.RECONVERGENT B1, `(.L_x_2125) ;  /* 0x0000020000017945 */ /* 0x000fe20003800200 */
[----:B------:R-:W-:Y:S01]  /*3370*/  LOP3.LUT R16, R16, R5, RZ, 0x3c, !PT ;  /* 0x0000000510107212 */ /* 0x000fe200078e3cff */
[----:B------:R-:W-:Y:S01]  /*3380*/  UISETP.NE.AND UP0, UPT, UR4, UR5, UPT ;  /* 0x000000050400728c */ /* 0x000fe2000bf05270 */
[----:B------:R-:W-:Y:S01]  /*3390*/  MOV R15, 0x2f800000 ;  /* 0x2f800000000f7802 */ /* 0x000fe20000000f00 */
[----:B------:R-:W-:Y:S02]  /*33a0*/  IMAD.SHL.U32 R7, R2, 0x2, RZ ;  /* 0x0000000202077824 */ /* 0x000fe400078e00ff */
[----:B------:R-:W-:-:S03]  /*33b0*/  IMAD.MOV.U32 R17, RZ, RZ, R10 ;  /* 0x000000ffff117224 */ /* 0x000fc600078e000a */
        /* <DEDUP_REMOVED lines=22> */
.L_x_2126:
[----:B------:R-:W-:Y:S01]  /*3520*/  FMUL.FTZ R16, R15, R2 ;  /* 0x000000020f107220 */ /* 0x000fe20000410000 */
[----:B------:R-:W-:-:S03]  /*3530*/  FMUL.FTZ R2, R2, 0.5 ;  /* 0x3f00000002027820 */ /* 0x000fc60000410000 */
[----:B------:R-:W-:-:S04]  /*3540*/  FFMA R15, -R16, R16, R15 ;  /* 0x00000010100f7223 */ /* 0x000fc8000000010f */
[----:B------:R-:W-:-:S07]  /*3550*/  FFMA R16, R15, R2, R16 ;  /* 0x000000020f107223 */ /* 0x000fce0000000010 */
.L_x_2127:
[----:B------:R-:W-:Y:S05]  /*3560*/  BSYNC.RECONVERGENT B1 ;  /* 0x0000000000017941 */ /* 0x000fea0003800200 */
.L_x_2125:
        /* <DEDUP_REMOVED lines=26> */
[----:B------:R-:W-:Y:S02]  /*3710*/  ISETP.GT.U32.AND P1, PT, R10, 0x727fffff, PT ;  /* 0x727fffff0a00780c */ /* 0x000fe40003f24070 */
[----:B------:R-:W-:-:S11]  /*3720*/  MOV R10, R17 ;  /* 0x00000011000a7202 */ /* 0x000fd60000000f00 */
[----:B01----:R-:W-:Y:S05]  /*3730*/  @!P1 BRA `(.L_x_2129) ;  /* 0x0000000000109947 */ /* 0x003fea0003800000 */
[----:B------:R-:W-:Y:S01]  /*3740*/  IMAD.MOV.U32 R2, RZ, RZ, R9 ;  /* 0x000000ffff027224 */ /* 0x000fe200078e0009 */
[----:B------:R-:W-:-:S07]  /*3750*/  MOV R34, 0x3770 ;  /* 0x0000377000227802 */ /* 0x000fce0000000f00 */
[----:B------:R-:W-:Y:S05]  /*3760*/  CALL.REL.NOINC `($__internal_4_$__cuda_sm20_sqrt_rn_f32_slowpath) ;  /* 0x0000027400bc7944 */ /* 0x000fea0003c00000 */
[----:B------:R-:W-:Y:S05]  /*3770*/  BRA `(.L_x_2130) ;  /* 0x0000000000107947 */ /* 0x000fea0003800000 */
.L_x_2129:
[----:B------:R-:W-:Y:S01]  /*3780*/  FMUL.FTZ R16, R9, R2 ;  /* 0x0000000209107220 */ /* 0x000fe20000410000 */
[----:B------:R-:W-:-:S03]  /*3790*/  FMUL.FTZ R2, R2, 0.5 ;  /* 0x3f00000002027820 */ /* 0x000fc60000410000 */
[----:B------:R-:W-:-:S04]  /*37a0*/  FFMA R9, -R16, R16, R9 ;  /* 0x0000001010097223 */ /* 0x000fc80000000109 */
[----:B------:R-:W-:-:S07]  /*37b0*/  FFMA R16, R9, R2, R16 ;  /* 0x0000000209107223 */ /* 0x000fce0000000010 */
.L_x_2130:
[----:B------:R-:W-:Y:S05]  /*37c0*/  BSYNC.RECONVERGENT B1 ;  /* 0x0000000000017941 */ /* 0x000fea0003800200 */
.L_x_2128:
        /* <DEDUP_REMOVED lines=32> */
.L_x_2132:
[----:B------:R-:W-:Y:S01]  /*39d0*/  FMUL.FTZ R16, R3, R2 ;  /* 0x0000000203107220 */ /* 0x000fe20000410000 */
[----:B------:R-:W-:-:S03]  /*39e0*/  FMUL.FTZ R2, R2, 0.5 ;  /* 0x3f00000002027820 */ /* 0x000fc60000410000 */
[----:B------:R-:W-:-:S04]  /*39f0*/  FFMA R3, -R16, R16, R3 ;  /* 0x0000001010037223 */ /* 0x000fc80000000103 */
[----:B------:R-:W-:-:S07]  /*3a00*/  FFMA R16, R3, R2, R16 ;  /* 0x0000000203107223 */ /* 0x000fce0000000010 */
.L_x_2133:
[----:B------:R-:W-:Y:S05]  /*3a10*/  BSYNC.RECONVERGENT B1 ;  /* 0x0000000000017941 */ /* 0x000fea0003800200 */
.L_x_2131:
        /* <DEDUP_REMOVED lines=30> */
[----:B------:R-:W-:Y:S01]  /*3c00*/  IMAD.MOV.U32 R2, RZ, RZ, R7 ;  /* 0x000000ffff027224 */ /* 0x000fe200078e0007 */
[----:B------:R-:W-:-:S07]  /*3c10*/  MOV R34, 0x3c30 ;  /* 0x00003c3000227802 */ /* 0x000fce0000000f00 */
[----:B------:R-:W-:Y:S05]  /*3c20*/  CALL.REL.NOINC `($__internal_4_$__cuda_sm20_sqrt_rn_f32_slowpath) ;  /* 0x00000270008c7944 */ /* 0x000fea0003c00000 */
[----:B------:R-:W-:Y:S05]  /*3c30*/  BSYNC.RECONVERGENT B2 ;  /* 0x0000000000027941 */ /* 0x000fea0003800200 */
.L_x_2136:
[----:B------:R-:W-:Y:S05]  /*3c40*/  BRA `(.L_x_2137) ;  /* 0x0000000000107947 */ /* 0x000fea0003800000 */
.L_x_2135:
[----:B------:R-:W-:Y:S01]  /*3c50*/  FMUL.FTZ R16, R7, R2 ;  /* 0x0000000207107220 */ /* 0x000fe20000410000 */
[----:B------:R-:W-:-:S03]  /*3c60*/  FMUL.FTZ R2, R2, 0.5 ;  /* 0x3f00000002027820 */ /* 0x000fc60000410000 */
[----:B------:R-:W-:-:S04]  /*3c70*/  FFMA R7, -R16, R16, R7 ;  /* 0x0000001010077223 */ /* 0x000fc80000000107 */
[----:B------:R-:W-:-:S07]  /*3c80*/  FFMA R16, R7, R2, R16 ;  /* 0x0000000207107223 */ /* 0x000fce0000000010 */
.L_x_2137:
[----:B------:R-:W-:Y:S05]  /*3c90*/  BSYNC.RECONVERGENT B1 ;  /* 0x0000000000017941 */ /* 0x000fea0003800200 */
.L_x_2134:
[----:B------:R-:W-:-:S13]  /*3ca0*/  FSETP.GTU.AND P0, PT, R16, 1, PT ;  /* 0x3f8000001000780b */ /* 0x000fda0003f0c000 */
[----:B------:R-:W-:Y:S01]  /*3cb0*/  @!P0 FADD R10, R10, 1 ;  /* 0x3f8000000a0a8421 */ /* 0x000fe20000000000 */
[----:B------:R-:W-:Y:S06]  /*3cc0*/  BRA.U UP0, `(.L_x_2138) ;  /* 0xfffffff500907547 */ /* 0x000fec000b83ffff */
.L_x_2124:
        /* <DEDUP_REMOVED lines=32> */
.L_x_2141:
[----:B------:R-:W-:Y:S01]  /*3ed0*/  FMUL.FTZ R16, R7, R2 ;  /* 0x0000000207107220 */ /* 0x000fe20000410000 */
[----:B------:R-:W-:-:S03]  /*3ee0*/  FMUL.FTZ R2, R2, 0.5 ;  /* 0x3f00000002027820 */ /* 0x000fc60000410000 */
[----:B------:R-:W-:-:S04]  /*3ef0*/  FFMA R7, -R16, R16, R7 ;  /* 0x0000001010077223 */ /* 0x000fc80000000107 */
[----:B------:R-:W-:-:S07]  /*3f00*/  FFMA R16, R7, R2, R16 ;  /* 0x0000000207107223 */ /* 0x000fce0000000010 */
.L_x_2142:
[----:B------:R-:W-:Y:S05]  /*3f10*/  BSYNC.RECONVERGENT B1 ;  /* 0x0000000000017941 */ /* 0x000fea0003800200 */
.L_x_2140:
        /* <DEDUP_REMOVED lines=34> */
.L_x_2144:
[----:B------:R-:W-:Y:S01]  /*4140*/  FMUL.FTZ R16, R7, R2 ;  /* 0x0000000207107220 */ /* 0x000fe20000410000 */
[----:B------:R-:W-:-:S03]  /*4150*/  FMUL.FTZ R2, R2, 0.5 ;  /* 0x3f00000002027820 */ /* 0x000fc60000410000 */
[----:B------:R-:W-:-:S04]  /*4160*/  FFMA R7, -R16, R16, R7 ;  /* 0x0000001010077223 */ /* 0x000fc80000000107 */
[----:B------:R-:W-:-:S07]  /*4170*/  FFMA R16, R7, R2, R16 ;  /* 0x0000000207107223 */ /* 0x000fce0000000010 */
.L_x_2145:
[----:B------:R-:W-:Y:S05]  /*4180*/  BSYNC.RECONVERGENT B1 ;  /* 0x0000000000017941 */ /* 0x000fea0003800200 */
.L_x_2143:
        /* <DEDUP_REMOVED lines=34> */
.L_x_2147:
[----:B------:R-:W-:Y:S01]  /*43b0*/  FMUL.FTZ R16, R3, R2 ;  /* 0x0000000203107220 */ /* 0x000fe20000410000 */
[----:B------:R-:W-:-:S03]  /*43c0*/  FMUL.FTZ R2, R2, 0.5 ;  /* 0x3f00000002027820 */ /* 0x000fc60000410000 */
[----:B------:R-:W-:-:S04]  /*43d0*/  FFMA R3, -R16, R16, R3 ;  /* 0x0000001010037223 */ /* 0x000fc80000000103 */
[----:B------:R-:W-:-:S07]  /*43e0*/  FFMA R16, R3, R2, R16 ;  /* 0x0000000203107223 */ /* 0x000fce0000000010 */
.L_x_2148:
[----:B------:R-:W-:Y:S05]  /*43f0*/  BSYNC.RECONVERGENT B1 ;  /* 0x0000000000017941 */ /* 0x000fea0003800200 */
.L_x_2146:
[----:B------:R-:W-:-:S13]  /*4400*/  FSETP.GTU.AND P0, PT, R16, 1, PT ;  /* 0x3f8000001000780b */ /* 0x000fda0003f0c000 */
[----:B------:R-:W-:-:S07]  /*4410*/  @!P0 FADD R10, R10, 1 ;  /* 0x3f8000000a0a8421 */ /* 0x000fce0000000000 */
.L_x_2139:
        /* <DEDUP_REMOVED lines=19> */
.L_x_2163:
        /* <DEDUP_REMOVED lines=9> */
[----:B------:R-:W-:Y:S01]  /*45e0*/  BSSY.RECONVERGENT B1, `(.L_x_2150) ;  /* 0x000001c000017945 */ /* 0x000fe20003800200 */
[----:B------:R-:W-:-:S02]  /*45f0*/  MOV R19, R10 ;  /* 0x0000000a00137202 */ /* 0x000fc40000000f00 */
        /* <DEDUP_REMOVED lines=22> */
.L_x_2151:
[----:B------:R-:W-:Y:S01]  /*4760*/  FMUL.FTZ R16, R15, R2 ;  /* 0x000000020f107220 */ /* 0x000fe20000410000 */
[----:B------:R-:W-:-:S03]  /*4770*/  FMUL.FTZ R2, R2, 0.5 ;  /* 0x3f00000002027820 */ /* 0x000fc60000410000 */
[----:B------:R-:W-:-:S04]  /*4780*/  FFMA R15, -R16, R16, R15 ;  /* 0x00000010100f7223 */ /* 0x000fc8000000010f */
[----:B------:R-:W-:-:S07]  /*4790*/  FFMA R16, R15, R2, R16 ;  /* 0x000000020f107223 */ /* 0x000fce0000000010 */
.L_x_2152:
[----:B------:R-:W-:Y:S05]  /*47a0*/  BSYNC.RECONVERGENT B1 ;  /* 0x0000000000017941 */ /* 0x000fea0003800200 */
.L_x_2150:
        /* <DEDUP_REMOVED lines=33> */
.L_x_2154:
[----:B------:R-:W-:Y:S01]  /*49c0*/  FMUL.FTZ R16, R11, R2 ;  /* 0x000000020b107220 */ /* 0x000fe20000410000 */
[----:B------:R-:W-:-:S03]  /*49d0*/  FMUL.FTZ R2, R2, 0.5 ;  /* 0x3f00000002027820 */ /* 0x000fc60000410000 */
[----:B------:R-:W-:-:S04]  /*49e0*/  FFMA R11, -R16, R16, R11 ;  /* 0x00000010100b7223 */ /* 0x000fc8000000010b */
[----:B------:R-:W-:-:S07]  /*49f0*/  FFMA R16, R11, R2, R16 ;  /* 0x000000020b107223 */ /* 0x000fce0000000010 */
.L_x_2155:
[----:B------:R-:W-:Y:S05]  /*4a00*/  BSYNC.RECONVERGENT B1 ;  /* 0x0000000000017941 */ /* 0x000fea0003800200 */
.L_x_2153:
        /* <DEDUP_REMOVED lines=32> */
.L_x_2157:
[----:B------:R-:W-:Y:S01]  /*4c10*/  FMUL.FTZ R16, R5, R2 ;  /* 0x0000000205107220 */ /* 0x000fe20000410000 */
[----:B------:R-:W-:-:S03]  /*4c20*/  FMUL.FTZ R2, R2, 0.5 ;  /* 0x3f00000002027820 */ /* 0x000fc60000410000 */
[----:B------:R-:W-:-:S04]  /*4c30*/  FFMA R5, -R16, R16, R5 ;  /* 0x0000001010057223 */ /* 0x000fc80000000105 */
[----:B------:R-:W-:-:S07]  /*4c40*/  FFMA R16, R5, R2, R16 ;  /* 0x0000000205107223 */ /* 0x000fce0000000010 */
.L_x_2158:
[----:B------:R-:W-:Y:S05]  /*4c50*/  BSYNC.RECONVERGENT B1 ;  /* 0x0000000000017941 */ /* 0x000fea0003800200 */
.L_x_2156:
        /* <DEDUP_REMOVED lines=30> */
[----:B------:R-:W-:Y:S02]  /*4e40*/  MOV R2, R9 ;  /* 0x0000000900027202 */ /* 0x000fe40000000f00 */
[----:B------:R-:W-:-:S07]  /*4e50*/  MOV R34, 0x4e70 ;  /* 0x00004e7000227802 */ /* 0x000fce0000000f00 */
[----:B------:R-:W-:Y:S05]  /*4e60*/  CALL.REL.NOINC `($__internal_4_$__cuda_sm20_sqrt_rn_f32_slowpath) ;  /* 0x0000025c00fc7944 */ /* 0x000fea0003c00000 */
[----:B------:R-:W-:Y:S05]  /*4e70*/  BSYNC.RECONVERGENT B2 ;  /* 0x0000000000027941 */ /* 0x000fea0003800200 */
.L_x_2161:
[----:B------:R-:W-:Y:S05]  /*4e80*/  BRA `(.L_x_2162) ;  /* 0x0000000000107947 */ /* 0x000fea0003800000 */
.L_x_2160:
[----:B------:R-:W-:Y:S01]  /*4e90*/  FMUL.FTZ R16, R9, R2 ;  /* 0x0000000209107220 */ /* 0x000fe20000410000 */
[----:B------:R-:W-:-:S03]  /*4ea0*/  FMUL.FTZ R2, R2, 0.5 ;  /* 0x3f00000002027820 */ /* 0x000fc60000410000 */
[----:B------:R-:W-:-:S04]  /*4eb0*/  FFMA R9, -R16, R16, R9 ;  /* 0x0000001010097223 */ /* 0x000fc80000000109 */
[----:B------:R-:W-:-:S07]  /*4ec0*/  FFMA R16, R9, R2, R16 ;  /* 0x0000000209107223 */ /* 0x000fce0000000010 */
.L_x_2162:
[----:B------:R-:W-:Y:S05]  /*4ed0*/  BSYNC.RECONVERGENT B1 ;  /* 0x0000000000017941 */ /* 0x000fea0003800200 */
.L_x_2159:
[----:B------:R-:W-:-:S13]  /*4ee0*/  FSETP.GTU.AND P0, PT, R16, 1, PT ;  /* 0x3f8000001000780b */ /* 0x000fda0003f0c000 */
[----:B------:R-:W-:Y:S01]  /*4ef0*/  @!P0 FADD R10, R10, 1 ;  /* 0x3f8000000a0a8421 */ /* 0x000fe20000000000 */
[----:B------:R-:W-:Y:S06]  /*4f00*/  BRA.U UP0, `(.L_x_2163) ;  /* 0xfffffff500907547 */ /* 0x000fec000b83ffff */
.L_x_2149:
        /* <DEDUP_REMOVED lines=32> */
.L_x_2166:
[----:B------:R-:W-:Y:S01]  /*5110*/  FMUL.FTZ R16, R9, R2 ;  /* 0x0000000209107220 */ /* 0x000fe20000410000 */
[----:B------:R-:W-:-:S03]  /*5120*/  FMUL.FTZ R2, R2, 0.5 ;  /* 0x3f00000002027820 */ /* 0x000fc60000410000 */
[----:B------:R-:W-:-:S04]  /*5130*/  FFMA R9, -R16, R16, R9 ;  /* 0x0000001010097223 */ /* 0x000fc80000000109 */
[----:B------:R-:W-:-:S07]  /*5140*/  FFMA R16, R9, R2, R16 ;  /* 0x0000000209107223 */ /* 0x000fce0000000010 */
.L_x_2167:
[----:B------:R-:W-:Y:S05]  /*5150*/  BSYNC.RECONVERGENT B1 ;  /* 0x0000000000017941 */ /* 0x000fea0003800200 */
.L_x_2165:
        /* <DEDUP_REMOVED lines=34> */
.L_x_2169:
[----:B------:R-:W-:Y:S01]  /*5380*/  FMUL.FTZ R16, R9, R2 ;  /* 0x0000000209107220 */ /* 0x000fe20000410000 */
[----:B------:R-:W-:-:S03]  /*5390*/  FMUL.FTZ R2, R2, 0.5 ;  /* 0x3f00000002027820 */ /* 0x000fc60000410000 */
[----:B------:R-:W-:-:S04]  /*53a0*/  FFMA R9, -R16, R16, R9 ;  /* 0x0000001010097223 */ /* 0x000fc80000000109 */
[----:B------:R-:W-:-:S07]  /*53b0*/  FFMA R16, R9, R2, R16 ;  /* 0x0000000209107223 */ /* 0x000fce0000000010 */
.L_x_2170:
[----:B------:R-:W-:Y:S05]  /*53c0*/  BSYNC.RECONVERGENT B1 ;  /* 0x0000000000017941 */ /* 0x000fea0003800200 */
.L_x_2168:
[----:B------:R-:W-:Y:S01]  /*53d0*/  FSETP.GTU.AND P0, PT, R16, 1, PT ;  /* 0x3f8000001000780b */ /* 0x000fe20003f0c000 */
[----:B------:R-:W-:-:S12]  /*53e0*/  UISETP.NE.AND UP0, UPT, UR7, 0x2, UPT ;  /* 0x000000020700788c */ /* 0x000fd8000bf05270 */
[----:B------:R-:W-:Y:S01]  /*53f0*/  @!P0 FADD R10, R10, 1 ;  /* 0x3f8000000a0a8421 */ /* 0x000fe20000000000 */
[----:B------:R-:W-:Y:S06]  /*5400*/  BRA.U !UP0, `(.L_x_2164) ;  /* 0x0000000108947547 */ /* 0x000fec000b800000 */
        /* <DEDUP_REMOVED lines=30> */
.L_x_2172:
[----:B------:R-:W-:Y:S01]  /*55f0*/  FMUL.FTZ R16, R5, R2 ;  /* 0x0000000205107220 */ /* 0x000fe20000410000 */
[----:B------:R-:W-:-:S03]  /*5600*/  FMUL.FTZ R2, R2, 0.5 ;  /* 0x3f00000002027820 */ /* 0x000fc60000410000 */
[----:B------:R-:W-:-:S04]  /*5610*/  FFMA R5, -R16, R16, R5 ;  /* 0x0000001010057223 */ /* 0x000fc80000000105 */
[----:B------:R-:W-:-:S07]  /*5620*/  FFMA R16, R5, R2, R16 ;  /* 0x0000000205107223 */ /* 0x000fce0000000010 */
.L_x_2173:
[----:B------:R-:W-:Y:S05]  /*5630*/  BSYNC.RECONVERGENT B1 ;  /* 0x0000000000017941 */ /* 0x000fea0003800200 */
.L_x_2171:
[----:B------:R-:W-:-:S13]  /*5640*/  FSETP.GTU.AND P0, PT, R16, 1, PT ;  /* 0x3f8000001000780b */ /* 0x000fda0003f0c000 */
[----:B------:R-:W-:-:S07]  /*5650*/  @!P0 FADD R10, R10, 1 ;  /* 0x3f8000000a0a8421 */ /* 0x000fce0000000000 */
.L_x_2164:
        /* <DEDUP_REMOVED lines=14> */
[----:B------:R-:W-:Y:S02]  /*5740*/  HFMA2 R15, -RZ, RZ, -38016, 0.02740478515625 ;  /* 0xf8a42704ff0f7431 */ /* 0x000fe400000001ff */
[----:B------:R-:W-:Y:S02]  /*5750*/  IMAD.MOV.U32 R19, RZ, RZ, -0x23270784 ;  /* 0xdcd8f87cff137424 */ /* 0x000fe400078e00ff */
[----:B------:R-:W-:Y:S01]  /*5760*/  IMAD.MOV.U32 R10, RZ, RZ, RZ ;  /* 0x000000ffff0a7224 */ /* 0x000fe200078e00ff */
[----:B0-----:R-:W-:-:S03]  /*5770*/  ULOP3.LUT UR5, UR4, 0x7ffffffc, URZ, 0xc0, !UPT ;  /* 0x7ffffffc04057892 */ /* 0x001fc6000f8ec0ff */
[----:B------:R-:W-:-:S09]  /*5780*/  UMOV UR4, URZ ;  /* 0x000000ff00047c82 */ /* 0x000fd20008000000 */
.L_x_2188:
        /* <DEDUP_REMOVED lines=33> */
.L_x_2176:
[----:B------:R-:W-:Y:S01]  /*59a0*/  FMUL.FTZ R16, R17, R2 ;  /* 0x0000000211107220 */ /* 0x000fe20000410000 */
[----:B------:R-:W-:-:S03]  /*59b0*/  FMUL.FTZ R2, R2, 0.5 ;  /* 0x3f00000002027820 */ /* 0x000fc60000410000 */
[----:B------:R-:W-:-:S04]  /*59c0*/  FFMA R17, -R16, R16, R17 ;  /* 0x0000001010117223 */ /* 0x000fc80000000111 */
[----:B------:R-:W-:-:S07]  /*59d0*/  FFMA R16, R17, R2, R16 ;  /* 0x0000000211107223 */ /* 0x000fce0000000010 */
.L_x_2177:
[----:B------:R-:W-:Y:S05]  /*59e0*/  BSYNC.RECONVERGENT B1 ;  /* 0x0000000000017941 */ /* 0x000fea0003800200 */
.L_x_2175:
        /* <DEDUP_REMOVED lines=26> */
[----:B------:R-:W-:Y:S01]  /*5b90*/  ISETP.GT.U32.AND P1, PT, R10, 0x727fffff, PT ;  /* 0x727fffff0a00780c */ /* 0x000fe20003f24070 */
[----:B------:R-:W-:-:S12]  /*5ba0*/  IMAD.MOV.U32 R10, RZ, RZ, R20 ;  /* 0x000000ffff0a7224 */ /* 0x000fd800078e0014 */
[----:B01----:R-:W-:Y:S05]  /*5bb0*/  @!P1 BRA `(.L_x_2179) ;  /* 0x0000000000109947 */ /* 0x003fea0003800000 */
[----:B------:R-:W-:Y:S01]  /*5bc0*/  IMAD.MOV.U32 R2, RZ, RZ, R15 ;  /* 0x000000ffff027224 */ /* 0x000fe200078e000f */
[----:B------:R-:W-:-:S07]  /*5bd0*/  MOV R34, 0x5bf0 ;  /* 0x00005bf000227802 */ /* 0x000fce0000000f00 */
[----:B------:R-:W-:Y:S05]  /*5be0*/  CALL.REL.NOINC `($__internal_4_$__cuda_sm20_sqrt_rn_f32_slowpath) ;  /* 0x00000250009c7944 */ /* 0x000fea0003c00000 */
[----:B------:R-:W-:Y:S05]  /*5bf0*/  BRA `(.L_x_2180) ;  /* 0x0000000000107947 */ /* 0x000fea0003800000 */
.L_x_2179:
[----:B------:R-:W-:Y:S01]  /*5c00*/  FMUL.FTZ R16, R15, R2 ;  /* 0x000000020f107220 */ /* 0x000fe20000410000 */
[----:B------:R-:W-:-:S03]  /*5c10*/  FMUL.FTZ R2, R2, 0.5 ;  /* 0x3f00000002027820 */ /* 0x000fc60000410000 */
[----:B------:R-:W-:-:S04]  /*5c20*/  FFMA R15, -R16, R16, R15 ;  /* 0x00000010100f7223 */ /* 0x000fc8000000010f */
[----:B------:R-:W-:-:S07]  /*5c30*/  FFMA R16, R15, R2, R16 ;  /* 0x000000020f107223 */ /* 0x000fce0000000010 */
.L_x_2180:
[----:B------:R-:W-:Y:S05]  /*5c40*/  BSYNC.RECONVERGENT B1 ;  /* 0x0000000000017941 */ /* 0x000fea0003800200 */
.L_x_2178:
        /* <DEDUP_REMOVED lines=32> */
.L_x_2182:
[----:B------:R-:W-:Y:S01]  /*5e50*/  FMUL.FTZ R16, R7, R2 ;  /* 0x0000000207107220 */ /* 0x000fe20000410000 */
[----:B------:R-:W-:-:S03]  /*5e60*/  FMUL.FTZ R2, R2, 0.5 ;  /* 0x3f00000002027820 */ /* 0x000fc60000410000 */
[----:B------:R-:W-:-:S04]  /*5e70*/  FFMA R7, -R16, R16, R7 ;  /* 0x0000001010077223 */ /* 0x000fc80000000107 */
[----:B------:R-:W-:-:S07]  /*5e80*/  FFMA R16, R7, R2, R16 ;  /* 0x0000000207107223 */ /* 0x000fce0000000010 */
.L_x_2183:
[----:B------:R-:W-:Y:S05]  /*5e90*/  BSYNC.RECONVERGENT B1 ;  /* 0x0000000000017941 */ /* 0x000fea0003800200 */
.L_x_2181:
        /* <DEDUP_REMOVED lines=34> */
.L_x_2186:
[----:B------:R-:W-:Y:S05]  /*60c0*/  BRA `(.L_x_2187) ;  /* 0x0000000000107947 */ /* 0x000fea0003800000 */
.L_x_2185:
[----:B------:R-:W-:Y:S01]  /*60d0*/  FMUL.FTZ R16, R11, R2 ;  /* 0x000000020b107220 */ /* 0x000fe20000410000 */
[----:B------:R-:W-:-:S03]  /*60e0*/  FMUL.FTZ R2, R2, 0.5 ;  /* 0x3f00000002027820 */ /* 0x000fc60000410000 */
[----:B------:R-:W-:-:S04]  /*60f0*/  FFMA R11, -R16, R16, R11 ;  /* 0x00000010100b7223 */ /* 0x000fc8000000010b */
[----:B------:R-:W-:-:S07]  /*6100*/  FFMA R16, R11, R2, R16 ;  /* 0x000000020b107223 */ /* 0x000fce0000000010 */
.L_x_2187:
[----:B------:R-:W-:Y:S05]  /*6110*/  BSYNC.RECONVERGENT B1 ;  /* 0x0000000000017941 */ /* 0x000fea0003800200 */
.L_x_2184:
[----:B------:R-:W-:-:S13]  /*6120*/  FSETP.GTU.AND P0, PT, R16, 1, PT ;  /* 0x3f8000001000780b */ /* 0x000fda0003f0c000 */
[----:B------:R-:W-:Y:S01]  /*6130*/  @!P0 FADD R10, R10, 1 ;  /* 0x3f8000000a0a8421 */ /* 0x000fe20000000000 */
[----:B------:R-:W-:Y:S06]  /*6140*/  BRA.U UP0, `(.L_x_2188) ;  /* 0xfffffff500907547 */ /* 0x000fec000b83ffff */
.L_x_2174:
        /* <DEDUP_REMOVED lines=32> */
.L_x_2191:
[----:B------:R-:W-:Y:S01]  /*6350*/  FMUL.FTZ R16, R11, R2 ;  /* 0x000000020b107220 */ /* 0x000fe20000410000 */
[----:B------:R-:W-:-:S03]  /*6360*/  FMUL.FTZ R2, R2, 0.5 ;  /* 0x3f00000002027820 */ /* 0x000fc60000410000 */
[----:B------:R-:W-:-:S04]  /*6370*/  FFMA R11, -R16, R16, R11 ;  /* 0x00000010100b7223 */ /* 0x000fc8000000010b */
[----:B------:R-:W-:-:S07]  /*6380*/  FFMA R16, R11, R2, R16 ;  /* 0x000000020b107223 */ /* 0x000fce0000000010 */
.L_x_2192:
[----:B------:R-:W-:Y:S05]  /*6390*/  BSYNC.RECONVERGENT B1 ;  /* 0x0000000000017941 */ /* 0x000fea0003800200 */
.L_x_2190:
        /* <DEDUP_REMOVED lines=34> */
.L_x_2194:
[----:B------:R-:W-:Y:S01]  /*65c0*/  FMUL.FTZ R16, R11, R2 ;  /* 0x000000020b107220 */ /* 0x000fe20000410000 */
[----:B------:R-:W-:-:S03]  /*65d0*/  FMUL.FTZ R2, R2, 0.5 ;  /* 0x3f00000002027820 */ /* 0x000fc60000410000 */
[----:B------:R-:W-:-:S04]  /*65e0*/  FFMA R11, -R16, R16, R11 ;  /* 0x00000010100b7223 */ /* 0x000fc8000000010b */
[----:B------:R-:W-:-:S07]  /*65f0*/  FFMA R16, R11, R2, R16 ;  /* 0x000000020b107223 */ /* 0x000fce0000000010 */
.L_x_2195:
[----:B------:R-:W-:Y:S05]  /*6600*/  BSYNC.RECONVERGENT B1 ;  /* 0x0000000000017941 */ /* 0x000fea0003800200 */
.L_x_2193:
        /* <DEDUP_REMOVED lines=34> */
.L_x_2197:
[----:B------:R-:W-:Y:S01]  /*6830*/  FMUL.FTZ R16, R7, R2 ;  /* 0x0000000207107220 */ /* 0x000fe20000410000 */
[----:B------:R-:W-:-:S03]  /*6840*/  FMUL.FTZ R2, R2, 0.5 ;  /* 0x3f00000002027820 */ /* 0x000fc60000410000 */
[----:B------:R-:W-:-:S04]  /*6850*/  FFMA R7, -R16, R16, R7 ;  /* 0x0000001010077223 */ /* 0x000fc80000000107 */
[----:B------:R-:W-:-:S07]  /*6860*/  FFMA R16, R7, R2, R16 ;  /* 0x0000000207107223 */ /* 0x000fce0000000010 */
.L_x_2198:
[----:B------:R-:W-:Y:S05]  /*6870*/  BSYNC.RECONVERGENT B1 ;  /* 0x0000000000017941 */ /* 0x000fea0003800200 */
.L_x_2196:
[----:B------:R-:W-:-:S13]  /*6880*/  FSETP.GTU.AND P0, PT, R16, 1, PT ;  /* 0x3f8000001000780b */ /* 0x000fda0003f0c000 */
[----:B------:R-:W-:-:S07]  /*6890*/  @!P0 FADD R10, R10, 1 ;  /* 0x3f8000000a0a8421 */ /* 0x000fce0000000000 */
.L_x_2189:
        /* <DEDUP_REMOVED lines=19> */
.L_x_2213:
[----:B------:R-:W-:Y:S01]  /*69d0*/  SHF.R.U32.HI R15, RZ, 0x2, R26 ;  /* 0x00000002ff0f7819 */ /* 0x000fe2000001161a */
[----:B------:R-:W-:Y:S01]  /*69e0*/  UIADD3 UR4, UPT, UPT, UR4, 0x4, URZ ;  /* 0x0000000404047890 */ /* 0x000fe2000fffe0ff */
[----:B------:R-:W-:Y:S01]  /*69f0*/  SHF.L.U32 R17, R8, 0x4, RZ ;  /* 0x0000000408117819 */ /* 0x000fe200000006ff */
[----:B------:R-:W-:Y:S01]  /*6a00*/  BSSY.RECONVERGENT B1, `(.L_x_2200) ;  /* 0x0000022000017945 */ /* 0x000fe20003800200 */
[----:B------:R-:W-:Y:S01]  /*6a10*/  LOP3.LUT R15, R15, R26, RZ, 0x3c, !PT ;  /* 0x0000001a0f0f7212 */ /* 0x000fe200078e3cff */
[----:B------:R-:W-:Y:S01]  /*6a20*/  UISETP.NE.AND UP0, UPT, UR4, UR5, UPT ;  /* 0x000000050400728c */ /* 0x000fe2000bf05270 */
        /* <DEDUP_REMOVED lines=27> */
.L_x_2201:
[----:B------:R-:W-:Y:S01]  /*6be0*/  FMUL.FTZ R16, R15, R2 ;  /* 0x000000020f107220 */ /* 0x000fe20000410000 */
[----:B------:R-:W-:-:S03]  /*6bf0*/  FMUL.FTZ R2, R2, 0.5 ;  /* 0x3f00000002027820 */ /* 0x000fc60000410000 */
[----:B------:R-:W-:-:S04]  /*6c00*/  FFMA R11, -R16, R16, R15 ;  /* 0x00000010100b7223 */ /* 0x000fc8000000010f */
[----:B------:R-:W-:-:S07]  /*6c10*/  FFMA R16, R11, R2, R16 ;  /* 0x000000020b107223 */ /* 0x000fce0000000010 */
.L_x_2202:
[----:B------:R-:W-:Y:S05]  /*6c20*/  BSYNC.RECONVERGENT B1 ;  /* 0x0000000000017941 */ /* 0x000fea0003800200 */
.L_x_2200:
        /* <DEDUP_REMOVED lines=29> */
[----:B------:R-:W-:Y:S02]  /*6e00*/  MOV R2, R15 ;  /* 0x0000000f00027202 */ /* 0x000fe40000000f00 */
[----:B------:R-:W-:-:S07]  /*6e10*/  MOV R34, 0x6e30 ;  /* 0x00006e3000227802 */ /* 0x000fce0000000f00 */
[----:B------:R-:W-:Y:S05]  /*6e20*/  CALL.REL.NOINC `($__internal_4_$__cuda_sm20_sqrt_rn_f32_slowpath) ;  /* 0x00000240000c7944 */ /* 0x000fea0003c00000 */
[----:B------:R-:W-:Y:S05]  /*6e30*/  BRA `(.L_x_2205) ;  /* 0x0000000000107947 */ /* 0x000fea0003800000 */
.L_x_2204:
[----:B------:R-:W-:Y:S01]  /*6e40*/  FMUL.FTZ R16, R15, R2 ;  /* 0x000000020f107220 */ /* 0x000fe20000410000 */
[----:B------:R-:W-:-:S03]  /*6e50*/  FMUL.FTZ R2, R2, 0.5 ;  /* 0x3f00000002027820 */ /* 0x000fc60000410000 */
[----:B------:R-:W-:-:S04]  /*6e60*/  FFMA R15, -R16, R16, R15 ;  /* 0x00000010100f7223 */ /* 0x000fc8000000010f */
[----:B------:R-:W-:-:S07]  /*6e70*/  FFMA R16, R15, R2, R16 ;  /* 0x000000020f107223 */ /* 0x000fce0000000010 */
.L_x_2205:
[----:B------:R-:W-:Y:S05]  /*6e80*/  BSYNC.RECONVERGENT B1 ;  /* 0x0000000000017941 */ /* 0x000fea0003800200 */
.L_x_2203:
        /* <DEDUP_REMOVED lines=32> */
.L_x_2207:
[----:B------:R-:W-:Y:S01]  /*7090*/  FMUL.FTZ R16, R15, R2 ;  /* 0x000000020f107220 */ /* 0x000fe20000410000 */
[----:B------:R-:W-:-:S03]  /*70a0*/  FMUL.FTZ R2, R2, 0.5 ;  /* 0x3f00000002027820 */ /* 0x000fc60000410000 */
[----:B------:R-:W-:-:S04]  /*70b0*/  FFMA R15, -R16, R16, R15 ;  /* 0x00000010100f7223 */ /* 0x000fc8000000010f */
[----:B------:R-:W-:-:S07]  /*70c0*/  FFMA R16, R15, R2, R16 ;  /* 0x000000020f107223 */ /* 0x000fce0000000010 */
.L_x_2208:
[----:B------:R-:W-:Y:S05]  /*70d0*/  BSYNC.RECONVERGENT B1 ;  /* 0x0000000000017941 */ /* 0x000fea0003800200 */
.L_x_2206:
        /* <DEDUP_REMOVED lines=32> */
[----:B------:R-:W-:Y:S05]  /*72e0*/  CALL.REL.NOINC `($__internal_4_$__cuda_sm20_sqrt_rn_f32_slowpath) ;  /* 0x0000023800dc7944 */ /* 0x000fea0003c00000 */
[----:B------:R-:W-:Y:S05]  /*72f0*/  BSYNC.RECONVERGENT B2 ;  /* 0x0000000000027941 */ /* 0x000fea0003800200 */
.L_x_2211:
[----:B------:R-:W-:Y:S05]  /*7300*/  BRA `(.L_x_2212) ;  /* 0x0000000000107947 */ /* 0x000fea0003800000 */
.L_x_2210:
[----:B------:R-:W-:Y:S01]  /*7310*/  FMUL.FTZ R16, R15, R2 ;  /* 0x000000020f107220 */ /* 0x000fe20000410000 */
[----:B------:R-:W-:-:S03]  /*7320*/  FMUL.FTZ R2, R2, 0.5 ;  /* 0x3f00000002027820 */ /* 0x000fc60000410000 */
[----:B------:R-:W-:-:S04]  /*7330*/  FFMA R15, -R16, R16, R15 ;  /* 0x00000010100f7223 */ /* 0x000fc8000000010f */
[----:B------:R-:W-:-:S07]  /*7340*/  FFMA R16, R15, R2, R16 ;  /* 0x000000020f107223 */ /* 0x000fce0000000010 */
.L_x_2212:
[----:B------:R-:W-:Y:S05]  /*7350*/  BSYNC.RECONVERGENT B1 ;  /* 0x0000000000017941 */ /* 0x000fea0003800200 */
.L_x_2209:
[----:B------:R-:W-:-:S13]  /*7360*/  FSETP.GTU.AND P0, PT, R16, 1, PT ;  /* 0x3f8000001000780b */ /* 0x000fda0003f0c000 */
[----:B------:R-:W-:Y:S01]  /*7370*/  @!P0 FADD R11, R11, 1 ;  /* 0x3f8000000b0b8421 */ /* 0x000fe20000000000 */
[----:B------:R-:W-:Y:S06]  /*7380*/  BRA.U UP0, `(.L_x_2213) ;  /* 0xfffffff500907547 */ /* 0x000fec000b83ffff */
.L_x_2199:
        /* <DEDUP_REMOVED lines=32> */
.L_x_2216:
[----:B------:R-:W-:Y:S01]  /*7590*/  FMUL.FTZ R16, R15, R2 ;  /* 0x000000020f107220 */ /* 0x000fe20000410000 */
[----:B------:R-:W-:-:S03]  /*75a0*/  FMUL.FTZ R2, R2, 0.5 ;  /* 0x3f00000002027820 */ /* 0x000fc60000410000 */
[----:B------:R-:W-:-:S04]  /*75b0*/  FFMA R15, -R16, R16, R15 ;  /* 0x00000010100f7223 */ /* 0x000fc8000000010f */
[----:B------:R-:W-:-:S07]  /*75c0*/  FFMA R16, R15, R2, R16 ;  /* 0x000000020f107223 */ /* 0x000fce0000000010 */
.L_x_2217:
[----:B------:R-:W-:Y:S05]  /*75d0*/  BSYNC.RECONVERGENT B1 ;  /* 0x0000000000017941 */ /* 0x000fea0003800200 */
.L_x_2215:
        /* <DEDUP_REMOVED lines=34> */
.L_x_2219:
[----:B------:R-:W-:Y:S01]  /*7800*/  FMUL.FTZ R16, R15, R2 ;  /* 0x000000020f107220 */ /* 0x000fe20000410000 */
[----:B------:R-:W-:-:S03]  /*7810*/  FMUL.FTZ R2, R2, 0.5 ;  /* 0x3f00000002027820 */ /* 0x000fc60000410000 */
[----:B------:R-:W-:-:S04]  /*7820*/  FFMA R15, -R16, R16, R15 ;  /* 0x00000010100f7223 */ /* 0x000fc8000000010f */
[----:B------:R-:W-:-:S07]  /*7830*/  FFMA R16, R15, R2, R16 ;  /* 0x000000020f107223 */ /* 0x000fce0000000010 */
.L_x_2220:
[----:B------:R-:W-:Y:S05]  /*7840*/  BSYNC.RECONVERGENT B1 ;  /* 0x0000000000017941 */ /* 0x000fea0003800200 */
.L_x_2218:
        /* <DEDUP_REMOVED lines=34> */
.L_x_2222:
[----:B------:R-:W-:Y:S01]  /*7a70*/  FMUL.FTZ R16, R9, R2 ;  /* 0x0000000209107220 */ /* 0x000fe20000410000 */
[----:B------:R-:W-:-:S03]  /*7a80*/  FMUL.FTZ R2, R2, 0.5 ;  /* 0x3f00000002027820 */ /* 0x000fc60000410000 */
[----:B------:R-:W-:-:S04]  /*7a90*/  FFMA R9, -R16, R16, R9 ;  /* 0x0000001010097223 */ /* 0x000fc80000000109 */
[----:B------:R-:W-:-:S07]  /*7aa0*/  FFMA R16, R9, R2, R16 ;  /* 0x0000000209107223 */ /* 0x000fce0000000010 */
.L_x_2223:
[----:B------:R-:W-:Y:S05]  /*7ab0*/  BSYNC.RECONVERGENT B1 ;  /* 0x0000000000017941 */ /* 0x000fea0003800200 */
.L_x_2221:
[----:B------:R-:W-:-:S13]  /*7ac0*/  FSETP.GTU.AND P0, PT, R16, 1, PT ;  /* 0x3f8000001000780b */ /* 0x000fda0003f0c000 */
[----:B------:R-:W-:-:S07]  /*7ad0*/  @!P0 FADD R11, R11, 1 ;  /* 0x3f8000000b0b8421 */ /* 0x000fce0000000000 */
.L_x_2214:
        /* <DEDUP_REMOVED lines=14> */
[----:B------:R-:W-:Y:S02]  /*7bc0*/  HFMA2 R10, -RZ, RZ, -310, -36736 ;  /* 0xdcd8f87cff0a7431 */ /* 0x000fe400000001ff */
[----:B------:R-:W-:Y:S02]  /*7bd0*/  IMAD.MOV.U32 R24, RZ, RZ, -0x75bd8fc ;  /* 0xf8a42704ff187424 */ /* 0x000fe400078e00ff */
[----:B------:R-:W-:Y:S01]  /*7be0*/  IMAD.MOV.U32 R15, RZ, RZ, RZ ;  /* 0x000000ffff0f7224 */ /* 0x000fe200078e00ff */
[----:B0-----:R-:W-:-:S03]  /*7bf0*/  ULOP3.LUT UR5, UR4, 0x7ffffffc, URZ, 0xc0, !UPT ;  /* 0x7ffffffc04057892 */ /* 0x001fc6000f8ec0ff */
[----:B------:R-:W-:-:S09]  /*7c00*/  UMOV UR4, URZ ;  /* 0x000000ff00047c82 */ /* 0x000fd20008000000 */
.L_x_2238:
        /* <DEDUP_REMOVED lines=33> */
.L_x_2226:
[----:B------:R-:W-:Y:S01]  /*7e20*/  FMUL.FTZ R16, R17, R2 ;  /* 0x0000000211107220 */ /* 0x000fe20000410000 */
[----:B------:R-:W-:-:S03]  /*7e30*/  FMUL.FTZ R2, R2, 0.5 ;  /* 0x3f00000002027820 */ /* 0x000fc60000410000 */
[----:B------:R-:W-:-:S04]  /*7e40*/  FFMA R15, -R16, R16, R17 ;  /* 0x00000010100f7223 */ /* 0x000fc80000000111 */
[----:B------:R-:W-:-:S07]  /*7e50*/  FFMA R16, R15, R2, R16 ;  /* 0x000000020f107223 */ /* 0x000fce0000000010 */
.L_x_2227:
[----:B------:R-:W-:Y:S05]  /*7e60*/  BSYNC.RECONVERGENT B1 ;  /* 0x0000000000017941 */ /* 0x000fea0003800200 */
.L_x_2225:
        /* <DEDUP_REMOVED lines=33> */
.L_x_2229:
[----:B------:R-:W-:Y:S01]  /*8080*/  FMUL.FTZ R16, R17, R2 ;  /* 0x0000000211107220 */ /* 0x000fe20000410000 */
[----:B------:R-:W-:-:S03]  /*8090*/  FMUL.FTZ R2, R2, 0.5 ;  /* 0x3f00000002027820 */ /* 0x000fc60000410000 */
[----:B------:R-:W-:-:S04]  /*80a0*/  FFMA R17, -R16, R16, R17 ;  /* 0x0000001010117223 */ /* 0x000fc80000000111 */
[----:B------:R-:W-:-:S07]  /*80b0*/  FFMA R16, R17, R2, R16 ;  /* 0x0000000211107223 */ /* 0x000fce0000000010 */
.L_x_2230:
[----:B------:R-:W-:Y:S05]  /*80c0*/  BSYNC.RECONVERGENT B1 ;  /* 0x0000000000017941 */ /* 0x000fea0003800200 */
.L_x_2228:
        /* <DEDUP_REMOVED lines=32> */
.L_x_2232:
[----:B------:R-:W-:Y:S01]  /*82d0*/  FMUL.FTZ R16, R17, R2 ;  /* 0x0000000211107220 */ /* 0x000fe20000410000 */
[----:B------:R-:W-:-:S03]  /*82e0*/  FMUL.FTZ R2, R2, 0.5 ;  /* 0x3f00000002027820 */ /* 0x000fc60000410000 */
[----:B------:R-:W-:-:S04]  /*82f0*/  FFMA R17, -R16, R16, R17 ;  /* 0x0000001010117223 */ /* 0x000fc80000000111 */
[----:B------:R-:W-:-:S07]  /*8300*/  FFMA R16, R17, R2, R16 ;  /* 0x0000000211107223 */ /* 0x000fce0000000010 */
.L_x_2233:
[----:B------:R-:W-:Y:S05]  /*8310*/  BSYNC.RECONVERGENT B1 ;  /* 0x0000000000017941 */ /* 0x000fea0003800200 */
.L_x_2231:
        /* <DEDUP_REMOVED lines=34> */
.L_x_2236:
[----:B------:R-:W-:Y:S05]  /*8540*/  BRA `(.L_x_2237) ;  /* 0x0000000000107947 */ /* 0x000fea0003800000 */
.L_x_2235:
[----:B------:R-:W-:Y:S01]  /*8550*/  FMUL.FTZ R16, R17, R2 ;  /* 0x0000000211107220 */ /* 0x000fe20000410000 */
[----:B------:R-:W-:-:S03]  /*8560*/  FMUL.FTZ R2, R2, 0.5 ;  /* 0x3f00000002027820 */ /* 0x000fc60000410000 */
[----:B------:R-:W-:-:S04]  /*8570*/  FFMA R17, -R16, R16, R17 ;  /* 0x0000001010117223 */ /* 0x000fc80000000111 */
[----:B------:R-:W-:-:S07]  /*8580*/  FFMA R16, R17, R2, R16 ;  /* 0x0000000211107223 */ /* 0x000fce0000000010 */
.L_x_2237:
[----:B------:R-:W-:Y:S05]  /*8590*/  BSYNC.RECONVERGENT B1 ;  /* 0x0000000000017941 */ /* 0x000fea0003800200 */
.L_x_2234:
[----:B------:R-:W-:-:S13]  /*85a0*/  FSETP.GTU.AND P0, PT, R16, 1, PT ;  /* 0x3f8000001000780b */ /* 0x000fda0003f0c000 */
[----:B------:R-:W-:Y:S01]  /*85b0*/  @!P0 FADD R15, R15, 1 ;  /* 0x3f8000000f0f8421 */ /* 0x000fe20000000000 */
[----:B------:R-:W-:Y:S06]  /*85c0*/  BRA.U UP0, `(.L_x_2238) ;  /* 0xfffffff500907547 */ /* 0x000fec000b83ffff */
.L_x_2224:
[----:B------:R-:W-:-:S09]  /*85d0*/  UISETP.NE.AND UP0, UPT, UR7, URZ, UPT ;  /* 0x000000ff0700728c */ /* 0x000fd2000bf05270 */
[----:B------:R-:W-:Y:S05]  /*85e0*/  BRA.U !UP0, `(.L_x_2239) ;  /* 0x0000000508cc7547 */ /* 0x000fea000b800000 */
        /* <DEDUP_REMOVED lines=30> */
.L_x_2241:
[----:B------:R-:W-:Y:S01]  /*87d0*/  FMUL.FTZ R16, R17, R2 ;  /* 0x0000000211107220 */ /* 0x000fe20000410000 */
[----:B------:R-:W-:-:S03]  /*87e0*/  FMUL.FTZ R2, R2, 0.5 ;  /* 0x3f00000002027820 */ /* 0x000fc60000410000 */
[----:B------:R-:W-:-:S04]  /*87f0*/  FFMA R17, -R16, R16, R17 ;  /* 0x0000001010117223 */ /* 0x000fc80000000111 */
[----:B------:R-:W-:-:S07]  /*8800*/  FFMA R16, R17, R2, R16 ;  /* 0x0000000211107223 */ /* 0x000fce0000000010 */
.L_x_2242:
[----:B------:R-:W-:Y:S05]  /*8810*/  BSYNC.RECONVERGENT B1 ;  /* 0x0000000000017941 */ /* 0x000fea0003800200 */
.L_x_2240:
        /* <DEDUP_REMOVED lines=34> */
.L_x_2244:
[----:B------:R-:W-:Y:S01]  /*8a40*/  FMUL.FTZ R16, R17, R2 ;  /* 0x0000000211107220 */ /* 0x000fe20000410000 */
[----:B------:R-:W-:-:S03]  /*8a50*/  FMUL.FTZ R2, R2, 0.5 ;  /* 0x3f00000002027820 */ /* 0x000fc60000410000 */
[----:B------:R-:W-:-:S04]  /*8a60*/  FFMA R17, -R16, R16, R17 ;  /* 0x0000001010117223 */ /* 0x000fc80000000111 */
[----:B------:R-:W-:-:S07]  /*8a70*/  FFMA R16, R17, R2, R16 ;  /* 0x0000000211107223 */ /* 0x000fce0000000010 */
.L_x_2245:
[----:B------:R-:W-:Y:S05]  /*8a80*/  BSYNC.RECONVERGENT B1 ;  /* 0x0000000000017941 */ /* 0x000fea0003800200 */
.L_x_2243:
        /* <DEDUP_REMOVED lines=34> */
.L_x_2247:
[----:B------:R-:W-:Y:S01]  /*8cb0*/  FMUL.FTZ R16, R11, R2 ;  /* 0x000000020b107220 */ /* 0x000fe20000410000 */
[----:B------:R-:W-:-:S03]  /*8cc0*/  FMUL.FTZ R2, R2, 0.5 ;  /* 0x3f00000002027820 */ /* 0x000fc60000410000 */
[----:B------:R-:W-:-:S04]  /*8cd0*/  FFMA R11, -R16, R16, R11 ;  /* 0x00000010100b7223 */ /* 0x000fc8000000010b */
[----:B------:R-:W-:-:S07]  /*8ce0*/  FFMA R16, R11, R2, R16 ;  /* 0x000000020b107223 */ /* 0x000fce0000000010 */
.L_x_2248:
[----:B------:R-:W-:Y:S05]  /*8cf0*/  BSYNC.RECONVERGENT B1 ;  /* 0x0000000000017941 */ /* 0x000fea0003800200 */
.L_x_2246:
[----:B------:R-:W-:-:S13]  /*8d00*/  FSETP.GTU.AND P0, PT, R16, 1, PT ;  /* 0x3f8000001000780b */ /* 0x000fda0003f0c000 */
[----:B------:R-:W-:-:S07]  /*8d10*/  @!P0 FADD R15, R15, 1 ;  /* 0x3f8000000f0f8421 */ /* 0x000fce0000000000 */
.L_x_2239:
        /* <DEDUP_REMOVED lines=14> */
[----:B------:R-:W-:Y:S02]  /*8e00*/  HFMA2 R10, -RZ, RZ, -38016, 0.02740478515625 ;  /* 0xf8a42704ff0a7431 */ /* 0x000fe400000001ff */
[----:B------:R-:W-:Y:S02]  /*8e10*/  IMAD.MOV.U32 R25, RZ, RZ, RZ ;  /* 0x000000ffff197224 */ /* 0x000fe400078e00ff */
[----:B------:R-:W-:Y:S02]  /*8e20*/  IMAD.MOV.U32 R20, RZ, RZ, -0x23270784 ;  /* 0xdcd8f87cff147424 */ /* 0x000fe400078e00ff */
[----:B------:R-:W-:Y:S01]  /*8e30*/  IMAD.MOV.U32 R17, RZ, RZ, RZ ;  /* 0x000000ffff117224 */ /* 0x000fe200078e00ff */
[----:B0-----:R-:W-:-:S12]  /*8e40*/  ULOP3.LUT UR4, UR4, 0x7ffffffc, URZ, 0xc0, !UPT ;  /* 0x7ffffffc04047892 */ /* 0x001fd8000f8ec0ff */
.L_x_2262:
        /* <DEDUP_REMOVED lines=32> */
.L_x_2251:
[----:B------:R-:W-:Y:S01]  /*9050*/  FMUL.FTZ R16, R19, R2 ;  /* 0x0000000213107220 */ /* 0x000fe20000410000 */
[----:B------:R-:W-:-:S03]  /*9060*/  FMUL.FTZ R2, R2, 0.5 ;  /* 0x3f00000002027820 */ /* 0x000fc60000410000 */
[----:B------:R-:W-:-:S04]  /*9070*/  FFMA R19, -R16, R16, R19 ;  /* 0x0000001010137223 */ /* 0x000fc80000000113 */
[----:B------:R-:W-:-:S07]  /*9080*/  FFMA R16, R19, R2, R16 ;  /* 0x0000000213107223 */ /* 0x000fce0000000010 */
.L_x_2252:
[----:B------:R-:W-:Y:S05]  /*9090*/  BSYNC.RECONVERGENT B1 ;  /* 0x0000000000017941 */ /* 0x000fea0003800200 */
.L_x_2250:
        /* <DEDUP_REMOVED lines=32> */
.L_x_2254:
[----:B------:R-:W-:Y:S01]  /*92a0*/  FMUL.FTZ R16, R19, R2 ;  /* 0x0000000213107220 */ /* 0x000fe20000410000 */
[----:B------:R-:W-:-:S03]  /*92b0*/  FMUL.FTZ R2, R2, 0.5 ;  /* 0x3f00000002027820 */ /* 0x000fc60000410000 */
[----:B------:R-:W-:-:S04]  /*92c0*/  FFMA R19, -R16, R16, R19 ;  /* 0x0000001010137223 */ /* 0x000fc80000000113 */
[----:B------:R-:W-:-:S07]  /*92d0*/  FFMA R16, R19, R2, R16 ;  /* 0x0000000213107223 */ /* 0x000fce0000000010 */
.L_x_2255:
[----:B------:R-:W-:Y:S05]  /*92e0*/  BSYNC.RECONVERGENT B1 ;  /* 0x0000000000017941 */ /* 0x000fea0003800200 */
.L_x_2253:
        /* <DEDUP_REMOVED lines=32> */
.L_x_2257:
[----:B------:R-:W-:Y:S01]  /*94f0*/  FMUL.FTZ R16, R19, R2 ;  /* 0x0000000213107220 */ /* 0x000fe20000410000 */
[----:B------:R-:W-:-:S03]  /*9500*/  FMUL.FTZ R2, R2, 0.5 ;  /* 0x3f00000002027820 */ /* 0x000fc60000410000 */
[----:B------:R-:W-:-:S04]  /*9510*/  FFMA R19, -R16, R16, R19 ;  /* 0x0000001010137223 */ /* 0x000fc80000000113 */
[----:B------:R-:W-:-:S07]  /*9520*/  FFMA R16, R19, R2, R16 ;  /* 0x0000000213107223 */ /* 0x000fce0000000010 */
.L_x_2258:
[----:B------:R-:W-:Y:S05]  /*9530*/  BSYNC.RECONVERGENT B1 ;  /* 0x0000000000017941 */ /* 0x000fea0003800200 */
.L_x_2256:
        /* <DEDUP_REMOVED lines=33> */
.L_x_2260:
[----:B------:R-:W-:Y:S01]  /*9750*/  FMUL.FTZ R16, R19, R2 ;  /* 0x0000000213107220 */ /* 0x000fe20000410000 */
[----:B------:R-:W-:-:S03]  /*9760*/  FMUL.FTZ R2, R2, 0.5 ;  /* 0x3f00000002027820 */ /* 0x000fc60000410000 */
[----:B------:R-:W-:-:S04]  /*9770*/  FFMA R19, -R16, R16, R19 ;  /* 0x0000001010137223 */ /* 0x000fc80000000113 */
[----:B------:R-:W-:-:S07]  /*9780*/  FFMA R16, R19, R2, R16 ;  /* 0x0000000213107223 */ /* 0x000fce0000000010 */
.L_x_2261:
[----:B------:R-:W-:Y:S05]  /*9790*/  BSYNC.RECONVERGENT B1 ;  /* 0x0000000000017941 */ /* 0x000fea0003800200 */
.L_x_2259:
[----:B------:R-:W-:-:S13]  /*97a0*/  FSETP.GTU.AND P0, PT, R16, 1, PT ;  /* 0x3f8000001000780b */ /* 0x000fda0003f0c000 */
[----:B------:R-:W-:Y:S01]  /*97b0*/  @!P0 FADD R17, R17, 1 ;  /* 0x3f80000011118421 */ /* 0x000fe20000000000 */
[----:B------:R-:W-:Y:S06]  /*97c0*/  @P1 BRA `(.L_x_2262) ;  /* 0xfffffff400a01947 */ /* 0x000fec000383ffff */
.L_x_2249:
        /* <DEDUP_REMOVED lines=32> */
.L_x_2265:
[----:B------:R-:W-:Y:S01]  /*99d0*/  FMUL.FTZ R16, R19, R2 ;  /* 0x0000000213107220 */ /* 0x000fe20000410000 */
[----:B------:R-:W-:-:S03]  /*99e0*/  FMUL.FTZ R2, R2, 0.5 ;  /* 0x3f00000002027820 */ /* 0x000fc60000410000 */
[----:B------:R-:W-:-:S04]  /*99f0*/  FFMA R19, -R16, R16, R19 ;  /* 0x0000001010137223 */ /* 0x000fc80000000113 */
[----:B------:R-:W-:-:S07]  /*9a00*/  FFMA R16, R19, R2, R16 ;  /* 0x0000000213107223 */ /* 0x000fce0000000010 */
.L_x_2266:
[----:B------:R-:W-:Y:S05]  /*9a10*/  BSYNC.RECONVERGENT B1 ;  /* 0x0000000000017941 */ /* 0x000fea0003800200 */
.L_x_2264:
        /* <DEDUP_REMOVED lines=34> */
.L_x_2268:
[----:B------:R-:W-:Y:S01]  /*9c40*/  FMUL.FTZ R16, R19, R2 ;  /* 0x0000000213107220 */ /* 0x000fe20000410000 */
[----:B------:R-:W-:-:S03]  /*9c50*/  FMUL.FTZ R2, R2, 0.5 ;  /* 0x3f00000002027820 */ /* 0x000fc60000410000 */
[----:B------:R-:W-:-:S04]  /*9c60*/  FFMA R19, -R16, R16, R19 ;  /* 0x0000001010137223 */ /* 0x000fc80000000113 */
[----:B------:R-:W-:-:S07]  /*9c70*/  FFMA R16, R19, R2, R16 ;  /* 0x0000000213107223 */ /* 0x000fce0000000010 */
.L_x_2269:
[----:B------:R-:W-:Y:S05]  /*9c80*/  BSYNC.RECONVERGENT B1 ;  /* 0x0000000000017941 */ /* 0x000fea0003800200 */
.L_x_2267:
        /* <DEDUP_REMOVED lines=34> */
.L_x_2271:
[----:B------:R-:W-:Y:S01]  /*9eb0*/  FMUL.FTZ R16, R15, R2 ;  /* 0x000000020f107220 */ /* 0x000fe20000410000 */
[----:B------:R-:W-:-:S03]  /*9ec0*/  FMUL.FTZ R2, R2, 0.5 ;  /* 0x3f00000002027820 */ /* 0x000fc60000410000 */
[----:B------:R-:W-:-:S04]  /*9ed0*/  FFMA R15, -R16, R16, R15 ;  /* 0x00000010100f7223 */ /* 0x000fc8000000010f */
[----:B------:R-:W-:-:S07]  /*9ee0*/  FFMA R16, R15, R2, R16 ;  /* 0x000000020f107223 */ /* 0x000fce0000000010 */
.L_x_2272:
[----:B------:R-:W-:Y:S05]  /*9ef0*/  BSYNC.RECONVERGENT B1 ;  /* 0x0000000000017941 */ /* 0x000fea0003800200 */
.L_x_2270:
[----:B------:R-:W-:-:S13]  /*9f00*/  FSETP.GTU.AND P0, PT, R16, 1, PT ;  /* 0x3f8000001000780b */ /* 0x000fda0003f0c000 */
[----:B------:R-:W-:-:S07]  /*9f10*/  @!P0 FADD R17, R17, 1 ;  /* 0x3f80000011118421 */ /* 0x000fce0000000000 */
.L_x_2263:
        /* <DEDUP_REMOVED lines=19> */
.L_x_2286:
        /* <DEDUP_REMOVED lines=32> */
.L_x_2275:
[----:B------:R-:W-:Y:S01]  /*a250*/  FMUL.FTZ R16, R23, R2 ;  /* 0x0000000217107220 */ /* 0x000fe20000410000 */
[----:B------:R-:W-:-:S03]  /*a260*/  FMUL.FTZ R2, R2, 0.5 ;  /* 0x3f00000002027820 */ /* 0x000fc60000410000 */
[----:B------:R-:W-:-:S04]  /*a270*/  FFMA R23, -R16, R16, R23 ;  /* 0x0000001010177223 */ /* 0x000fc80000000117 */
[----:B------:R-:W-:-:S07]  /*a280*/  FFMA R16, R23, R2, R16 ;  /* 0x0000000217107223 */ /* 0x000fce0000000010 */
.L_x_2276:
[----:B------:R-:W-:Y:S05]  /*a290*/  BSYNC.RECONVERGENT B1 ;  /* 0x0000000000017941 */ /* 0x000fea0003800200 */
.L_x_2274:
        /* <DEDUP_REMOVED lines=32> */
.L_x_2278:
[----:B------:R-:W-:Y:S01]  /*a4a0*/  FMUL.FTZ R16, R23, R2 ;  /* 0x0000000217107220 */ /* 0x000fe20000410000 */
[----:B------:R-:W-:-:S03]  /*a4b0*/  FMUL.FTZ R2, R2, 0.5 ;  /* 0x3f00000002027820 */ /* 0x000fc60000410000 */
[----:B------:R-:W-:-:S04]  /*a4c0*/  FFMA R23, -R16, R16, R23 ;  /* 0x0000001010177223 */ /* 0x000fc80000000117 */
[----:B------:R-:W-:-:S07]  /*a4d0*/  FFMA R16, R23, R2, R16 ;  /* 0x0000000217107223 */ /* 0x000fce0000000010 */
.L_x_2279:
[----:B------:R-:W-:Y:S05]  /*a4e0*/  BSYNC.RECONVERGENT B1 ;  /* 0x0000000000017941 */ /* 0x000fea0003800200 */
.L_x_2277:
        /* <DEDUP_REMOVED lines=32> */
.L_x_2281:
[----:B------:R-:W-:Y:S01]  /*a6f0*/  FMUL.FTZ R16, R23, R2 ;  /* 0x0000000217107220 */ /* 0x000fe20000410000 */
[----:B------:R-:W-:-:S03]  /*a700*/  FMUL.FTZ R2, R2, 0.5 ;  /* 0x3f00000002027820 */ /* 0x000fc60000410000 */
[----:B------:R-:W-:-:S04]  /*a710*/  FFMA R23, -R16, R16, R23 ;  /* 0x0000001010177223 */ /* 0x000fc80000000117 */
[----:B------:R-:W-:-:S07]  /*a720*/  FFMA R16, R23, R2, R16 ;  /* 0x0000000217107223 */ /* 0x000fce0000000010 */
.L_x_2282:
[----:B------:R-:W-:Y:S05]  /*a730*/  BSYNC.RECONVERGENT B1 ;  /* 0x0000000000017941 */ /* 0x000fea0003800200 */
.L_x_2280:
        /* <DEDUP_REMOVED lines=33> */
.L_x_2284:
[----:B------:R-:W-:Y:S01]  /*a950*/  FMUL.FTZ R16, R23, R2 ;  /* 0x0000000217107220 */ /* 0x000fe20000410000 */
[----:B------:R-:W-:-:S03]  /*a960*/  FMUL.FTZ R2, R2, 0.5 ;  /* 0x3f00000002027820 */ /* 0x000fc60000410000 */
[----:B------:R-:W-:-:S04]  /*a970*/  FFMA R23, -R16, R16, R23 ;  /* 0x0000001010177223 */ /* 0x000fc80000000117 */
[----:B------:R-:W-:-:S07]  /*a980*/  FFMA R16, R23, R2, R16 ;  /* 0x0000000217107223 */ /* 0x000fce0000000010 */
.L_x_2285:
[----:B------:R-:W-:Y:S05]  /*a990*/  BSYNC.RECONVERGENT B1 ;  /* 0x0000000000017941 */ /* 0x000fea0003800200 */
.L_x_2283:
[----:B------:R-:W-:-:S13]  /*a9a0*/  FSETP.GTU.AND P0, PT, R16, 1, PT ;  /* 0x3f8000001000780b */ /* 0x000fda0003f0c000 */
[----:B------:R-:W-:Y:S01]  /*a9b0*/  @!P0 FADD R21, R21, 1 ;  /* 0x3f80000015158421 */ /* 0x000fe20000000000 */
[----:B------:R-:W-:Y:S06]  /*a9c0*/  @P1 BRA `(.L_x_2286) ;  /* 0xfffffff400a01947 */ /* 0x000fec000383ffff */
.L_x_2273:
        /* <DEDUP_REMOVED lines=32> */
.L_x_2289:
[----:B------:R-:W-:Y:S01]  /*abd0*/  FMUL.FTZ R16, R19, R2 ;  /* 0x0000000213107220 */ /* 0x000fe20000410000 */
[----:B------:R-:W-:-:S03]  /*abe0*/  FMUL.FTZ R2, R2, 0.5 ;  /* 0x3f00000002027820 */ /* 0x000fc60000410000 */
[----:B------:R-:W-:-:S04]  /*abf0*/  FFMA R19, -R16, R16, R19 ;  /* 0x0000001010137223 */ /* 0x000fc80000000113 */
[----:B------:R-:W-:-:S07]  /*ac00*/  FFMA R16, R19, R2, R16 ;  /* 0x0000000213107223 */ /* 0x000fce0000000010 */
.L_x_2290:
[----:B------:R-:W-:Y:S05]  /*ac10*/  BSYNC.RECONVERGENT B1 ;  /* 0x0000000000017941 */ /* 0x000fea0003800200 */
.L_x_2288:
        /* <DEDUP_REMOVED lines=34> */
.L_x_2292:
[----:B------:R-:W-:Y:S01]  /*ae40*/  FMUL.FTZ R16, R19, R2 ;  /* 0x0000000213107220 */ /* 0x000fe20000410000 */
[----:B------:R-:W-:-:S03]  /*ae50*/  FMUL.FTZ R2, R2, 0.5 ;  /* 0x3f00000002027820 */ /* 0x000fc60000410000 */
[----:B------:R-:W-:-:S04]  /*ae60*/  FFMA R19, -R16, R16, R19 ;  /* 0x0000001010137223 */ /* 0x000fc80000000113 */
[----:B------:R-:W-:-:S07]  /*ae70*/  FFMA R16, R19, R2, R16 ;  /* 0x0000000213107223 */ /* 0x000fce0000000010 */
.L_x_2293:
[----:B------:R-:W-:Y:S05]  /*ae80*/  BSYNC.RECONVERGENT B1 ;  /* 0x0000000000017941 */ /* 0x000fea0003800200 */
.L_x_2291:
        /* <DEDUP_REMOVED lines=34> */
.L_x_2295:
[----:B------:R-:W-:Y:S01]  /*b0b0*/  FMUL.FTZ R16, R17, R2 ;  /* 0x0000000211107220 */ /* 0x000fe20000410000 */
[----:B------:R-:W-:-:S03]  /*b0c0*/  FMUL.FTZ R2, R2, 0.5 ;  /* 0x3f00000002027820 */ /* 0x000fc60000410000 */
[----:B------:R-:W-:-:S04]  /*b0d0*/  FFMA R17, -R16, R16, R17 ;  /* 0x0000001010117223 */ /* 0x000fc80000000111 */
[----:B------:R-:W-:-:S07]  /*b0e0*/  FFMA R16, R17, R2, R16 ;  /* 0x0000000211107223 */ /* 0x000fce0000000010 */
.L_x_2296:
[----:B------:R-:W-:Y:S05]  /*b0f0*/  BSYNC.RECONVERGENT B1 ;  /* 0x0000000000017941 */ /* 0x000fea0003800200 */
.L_x_2294:
[----:B------:R-:W-:-:S13]  /*b100*/  FSETP.GTU.AND P0, PT, R16, 1, PT ;  /* 0x3f8000001000780b */ /* 0x000fda0003f0c000 */
[----:B------:R-:W-:-:S07]  /*b110*/  @!P0 FADD R21, R21, 1 ;  /* 0x3f80000015158421 */ /* 0x000fce0000000000 */
.L_x_2287:
        /* <DEDUP_REMOVED lines=19> */
.L_x_2310:
        /* <DEDUP_REMOVED lines=32> */
.L_x_2299:
[----:B------:R-:W-:Y:S01]  /*b450*/  FMUL.FTZ R16, R25, R2 ;  /* 0x0000000219107220 */ /* 0x000fe20000410000 */
[----:B------:R-:W-:-:S03]  /*b460*/  FMUL.FTZ R2, R2, 0.5 ;  /* 0x3f00000002027820 */ /* 0x000fc60000410000 */
[----:B------:R-:W-:-:S04]  /*b470*/  FFMA R25, -R16, R16, R25 ;  /* 0x0000001010197223 */ /* 0x000fc80000000119 */
[----:B------:R-:W-:-:S07]  /*b480*/  FFMA R16, R25, R2, R16 ;  /* 0x0000000219107223 */ /* 0x000fce0000000010 */
.L_x_2300:
[----:B------:R-:W-:Y:S05]  /*b490*/  BSYNC.RECONVERGENT B1 ;  /* 0x0000000000017941 */ /* 0x000fea0003800200 */
.L_x_2298:
        /* <DEDUP_REMOVED lines=32> */
.L_x_2302:
[----:B------:R-:W-:Y:S01]  /*b6a0*/  FMUL.FTZ R16, R25, R2 ;  /* 0x0000000219107220 */ /* 0x000fe20000410000 */
[----:B------:R-:W-:-:S03]  /*b6b0*/  FMUL.FTZ R2, R2, 0.5 ;  /* 0x3f00000002027820 */ /* 0x000fc60000410000 */
[----:B------:R-:W-:-:S04]  /*b6c0*/  FFMA R25, -R16, R16, R25 ;  /* 0x0000001010197223 */ /* 0x000fc80000000119 */
[----:B------:R-:W-:-:S07]  /*b6d0*/  FFMA R16, R25, R2, R16 ;  /* 0x0000000219107223 */ /* 0x000fce0000000010 */
.L_x_2303:
[----:B------:R-:W-:Y:S05]  /*b6e0*/  BSYNC.RECONVERGENT B1 ;  /* 0x0000000000017941 */ /* 0x000fea0003800200 */
.L_x_2301:
        /* <DEDUP_REMOVED lines=32> */
.L_x_2305:
[----:B------:R-:W-:Y:S01]  /*b8f0*/  FMUL.FTZ R16, R25, R2 ;  /* 0x0000000219107220 */ /* 0x000fe20000410000 */
[----:B------:R-:W-:-:S03]  /*b900*/  FMUL.FTZ R2, R2, 0.5 ;  /* 0x3f00000002027820 */ /* 0x000fc60000410000 */
[----:B------:R-:W-:-:S04]  /*b910*/  FFMA R25, -R16, R16, R25 ;  /* 0x0000001010197223 */ /* 0x000fc80000000119 */
[----:B------:R-:W-:-:S07]  /*b920*/  FFMA R16, R25, R2, R16 ;  /* 0x0000000219107223 */ /* 0x000fce0000000010 */
.L_x_2306:
[----:B------:R-:W-:Y:S05]  /*b930*/  BSYNC.RECONVERGENT B1 ;  /* 0x0000000000017941 */ /* 0x000fea0003800200 */
.L_x_2304:
        /* <DEDUP_REMOVED lines=33> */
.L_x_2308:
[----:B------:R-:W-:Y:S01]  /*bb50*/  FMUL.FTZ R16, R25, R2 ;  /* 0x0000000219107220 */ /* 0x000fe20000410000 */
[----:B------:R-:W-:-:S03]  /*bb60*/  FMUL.FTZ R2, R2, 0.5 ;  /* 0x3f00000002027820 */ /* 0x000fc60000410000 */
[----:B------:R-:W-:-:S04]  /*bb70*/  FFMA R25, -R16, R16, R25 ;  /* 0x0000001010197223 */ /* 0x000fc80000000119 */
[----:B------:R-:W-:-:S07]  /*bb80*/  FFMA R16, R25, R2, R16 ;  /* 0x0000000219107223 */ /* 0x000fce0000000010 */
.L_x_2309:
[----:B------:R-:W-:Y:S05]  /*bb90*/  BSYNC.RECONVERGENT B1 ;  /* 0x0000000000017941 */ /* 0x000fea0003800200 */
.L_x_2307:
[----:B------:R-:W-:-:S13]  /*bba0*/  FSETP.GTU.AND P0, PT, R16, 1, PT ;  /* 0x3f8000001000780b */ /* 0x000fda0003f0c000 */
[----:B------:R-:W-:Y:S01]  /*bbb0*/  @!P0 FADD R23, R23, 1 ;  /* 0x3f80000017178421 */ /* 0x000fe20000000000 */
[----:B------:R-:W-:Y:S06]  /*bbc0*/  @P1 BRA `(.L_x_2310) ;  /* 0xfffffff400a01947 */ /* 0x000fec000383ffff */
.L_x_2297:
        /* <DEDUP_REMOVED lines=32> */
.L_x_2313:
[----:B------:R-:W-:Y:S01]  /*bdd0*/  FMUL.FTZ R16, R21, R2 ;  /* 0x0000000215107220 */ /* 0x000fe20000410000 */
[----:B------:R-:W-:-:S03]  /*bde0*/  FMUL.FTZ R2, R2, 0.5 ;  /* 0x3f00000002027820 */ /* 0x000fc60000410000 */
[----:B------:R-:W-:-:S04]  /*bdf0*/  FFMA R21, -R16, R16, R21 ;  /* 0x0000001010157223 */ /* 0x000fc80000000115 */
[----:B------:R-:W-:-:S07]  /*be00*/  FFMA R16, R21, R2, R16 ;  /* 0x0000000215107223 */ /* 0x000fce0000000010 */
.L_x_2314:
[----:B------:R-:W-:Y:S05]  /*be10*/  BSYNC.RECONVERGENT B1 ;  /* 0x0000000000017941 */ /* 0x000fea0003800200 */
.L_x_2312:
        /* <DEDUP_REMOVED lines=34> */
.L_x_2316:
[----:B------:R-:W-:Y:S01]  /*c040*/  FMUL.FTZ R16, R21, R2 ;  /* 0x0000000215107220 */ /* 0x000fe20000410000 */
[----:B------:R-:W-:-:S03]  /*c050*/  FMUL.FTZ R2, R2, 0.5 ;  /* 0x3f00000002027820 */ /* 0x000fc60000410000 */
[----:B------:R-:W-:-:S04]  /*c060*/  FFMA R21, -R16, R16, R21 ;  /* 0x0000001010157223 */ /* 0x000fc80000000115 */
[----:B------:R-:W-:-:S07]  /*c070*/  FFMA R16, R21, R2, R16 ;  /* 0x0000000215107223 */ /* 0x000fce0000000010 */
.L_x_2317:
[----:B------:R-:W-:Y:S05]  /*c080*/  BSYNC.RECONVERGENT B1 ;  /* 0x0000000000017941 */ /* 0x000fea0003800200 */
.L_x_2315:
        /* <DEDUP_REMOVED lines=34> */
.L_x_2319:
[----:B------:R-:W-:Y:S01]  /*c2b0*/  FMUL.FTZ R16, R19, R2 ;  /* 0x0000000213107220 */ /* 0x000fe20000410000 */
[----:B------:R-:W-:-:S03]  /*c2c0*/  FMUL.FTZ R2, R2, 0.5 ;  /* 0x3f00000002027820 */ /* 0x000fc60000410000 */
[----:B------:R-:W-:-:S04]  /*c2d0*/  FFMA R19, -R16, R16, R19 ;  /* 0x0000001010137223 */ /* 0x000fc80000000113 */
[----:B------:R-:W-:-:S07]  /*c2e0*/  FFMA R16, R19, R2, R16 ;  /* 0x0000000213107223 */ /* 0x000fce0000000010 */
.L_x_2320:
[----:B------:R-:W-:Y:S05]  /*c2f0*/  BSYNC.RECONVERGENT B1 ;  /* 0x0000000000017941 */ /* 0x000fea0003800200 */
.L_x_2318:
[----:B------:R-:W-:-:S13]  /*c300*/  FSETP.GTU.AND P0, PT, R16, 1, PT ;  /* 0x3f8000001000780b */ /* 0x000fda0003f0c000 */
[----:B------:R-:W-:-:S07]  /*c310*/  @!P0 FADD R23, R23, 1 ;  /* 0x3f80000017178421 */ /* 0x000fce0000000000 */
.L_x_2311:
        /* <DEDUP_REMOVED lines=18> */
.L_x_2334:
        /* <DEDUP_REMOVED lines=32> */
.L_x_2323:
[----:B------:R-:W-:Y:S01]  /*c640*/  FMUL.FTZ R16, R27, R2 ;  /* 0x000000021b107220 */ /* 0x000fe20000410000 */
[----:B------:R-:W-:-:S03]  /*c650*/  FMUL.FTZ R2, R2, 0.5 ;  /* 0x3f00000002027820 */ /* 0x000fc60000410000 */
[----:B------:R-:W-:-:S04]  /*c660*/  FFMA R27, -R16, R16, R27 ;  /* 0x00000010101b7223 */ /* 0x000fc8000000011b */
[----:B------:R-:W-:-:S07]  /*c670*/  FFMA R16, R27, R2, R16 ;  /* 0x000000021b107223 */ /* 0x000fce0000000010 */
.L_x_2324:
[----:B------:R-:W-:Y:S05]  /*c680*/  BSYNC.RECONVERGENT B1 ;  /* 0x0000000000017941 */ /* 0x000fea0003800200 */
.L_x_2322:
        /* <DEDUP_REMOVED lines=32> */
.L_x_2326:
[----:B------:R-:W-:Y:S01]  /*c890*/  FMUL.FTZ R16, R27, R2 ;  /* 0x000000021b107220 */ /* 0x000fe20000410000 */
[----:B------:R-:W-:-:S03]  /*c8a0*/  FMUL.FTZ R2, R2, 0.5 ;  /* 0x3f00000002027820 */ /* 0x000fc60000410000 */
[----:B------:R-:W-:-:S04]  /*c8b0*/  FFMA R27, -R16, R16, R27 ;  /* 0x00000010101b7223 */ /* 0x000fc8000000011b */
[----:B------:R-:W-:-:S07]  /*c8c0*/  FFMA R16, R27, R2, R16 ;  /* 0x000000021b107223 */ /* 0x000fce0000000010 */
.L_x_2327:
[----:B------:R-:W-:Y:S05]  /*c8d0*/  BSYNC.RECONVERGENT B1 ;  /* 0x0000000000017941 */ /* 0x000fea0003800200 */
.L_x_2325:
        /* <DEDUP_REMOVED lines=32> */
.L_x_2329:
[----:B------:R-:W-:Y:S01]  /*cae0*/  FMUL.FTZ R16, R27, R2 ;  /* 0x000000021b107220 */ /* 0x000fe20000410000 */
[----:B------:R-:W-:-:S03]  /*caf0*/  FMUL.FTZ R2, R2, 0.5 ;  /* 0x3f00000002027820 */ /* 0x000fc60000410000 */
[----:B------:R-:W-:-:S04]  /*cb00*/  FFMA R27, -R16, R16, R27 ;  /* 0x00000010101b7223 */ /* 0x000fc8000000011b */
[----:B------:R-:W-:-:S07]  /*cb10*/  FFMA R16, R27, R2, R16 ;  /* 0x000000021b107223 */ /* 0x000fce0000000010 */
.L_x_2330:
[----:B------:R-:W-:Y:S05]  /*cb20*/  BSYNC.RECONVERGENT B1 ;  /* 0x0000000000017941 */ /* 0x000fea0003800200 */
.L_x_2328:
        /* <DEDUP_REMOVED lines=33> */
.L_x_2332:
[----:B------:R-:W-:Y:S01]  /*cd40*/  FMUL.FTZ R16, R27, R2 ;  /* 0x000000021b107220 */ /* 0x000fe20000410000 */
[----:B------:R-:W-:-:S03]  /*cd50*/  FMUL.FTZ R2, R2, 0.5 ;  /* 0x3f00000002027820 */ /* 0x000fc60000410000 */
[----:B------:R-:W-:-:S04]  /*cd60*/  FFMA R27, -R16, R16, R27 ;  /* 0x00000010101b7223 */ /* 0x000fc8000000011b */
[----:B------:R-:W-:-:S07]  /*cd70*/  FFMA R16, R27, R2, R16 ;  /* 0x000000021b107223 */ /* 0x000fce0000000010 */
.L_x_2333:
[----:B------:R-:W-:Y:S05]  /*cd80*/  BSYNC.RECONVERGENT B1 ;  /* 0x0000000000017941 */ /* 0x000fea0003800200 */
.L_x_2331:
[----:B------:R-:W-:-:S13]  /*cd90*/  FSETP.GTU.AND P0, PT, R16, 1, PT ;  /* 0x3f8000001000780b */ /* 0x000fda0003f0c000 */
[----:B------:R-:W-:Y:S01]  /*cda0*/  @!P0 FADD R25, R25, 1 ;  /* 0x3f80000019198421 */ /* 0x000fe20000000000 */
[----:B------:R-:W-:Y:S06]  /*cdb0*/  @P1 BRA `(.L_x_2334) ;  /* 0xfffffff400a01947 */ /* 0x000fec000383ffff */
.L_x_2321:
        /* <DEDUP_REMOVED lines=31> */
.L_x_2337:
[----:B------:R-:W-:Y:S01]  /*cfb0*/  FMUL.FTZ R16, R23, R2 ;  /* 0x0000000217107220 */ /* 0x000fe20000410000 */
[----:B------:R-:W-:-:S03]  /*cfc0*/  FMUL.FTZ R2, R2, 0.5 ;  /* 0x3f00000002027820 */ /* 0x000fc60000410000 */
[----:B------:R-:W-:-:S04]  /*cfd0*/  FFMA R23, -R16, R16, R23 ;  /* 0x0000001010177223 */ /* 0x000fc80000000117 */
[----:B------:R-:W-:-:S07]  /*cfe0*/  FFMA R16, R23, R2, R16 ;  /* 0x0000000217107223 */ /* 0x000fce0000000010 */
.L_x_2338:
[----:B------:R-:W-:Y:S05]  /*cff0*/  BSYNC.RECONVERGENT B1 ;  /* 0x0000000000017941 */ /* 0x000fea0003800200 */
.L_x_2336:
        /* <DEDUP_REMOVED lines=34> */
.L_x_2340:
[----:B------:R-:W-:Y:S01]  /*d220*/  FMUL.FTZ R16, R23, R2 ;  /* 0x0000000217107220 */ /* 0x000fe20000410000 */
[----:B------:R-:W-:-:S03]  /*d230*/  FMUL.FTZ R2, R2, 0.5 ;  /* 0x3f00000002027820 */ /* 0x000fc60000410000 */
[----:B------:R-:W-:-:S04]  /*d240*/  FFMA R23, -R16, R16, R23 ;  /* 0x0000001010177223 */ /* 0x000fc80000000117 */
[----:B------:R-:W-:-:S07]  /*d250*/  FFMA R16, R23, R2, R16 ;  /* 0x0000000217107223 */ /* 0x000fce0000000010 */
.L_x_2341:
[----:B------:R-:W-:Y:S05]  /*d260*/  BSYNC.RECONVERGENT B1 ;  /* 0x0000000000017941 */ /* 0x000fea0003800200 */
.L_x_2339:
        /* <DEDUP_REMOVED lines=34> */
.L_x_2343:
[----:B------:R-:W-:Y:S01]  /*d490*/  FMUL.FTZ R16, R21, R2 ;  /* 0x0000000215107220 */ /* 0x000fe20000410000 */
[----:B------:R-:W-:-:S03]  /*d4a0*/  FMUL.FTZ R2, R2, 0.5 ;  /* 0x3f00000002027820 */ /* 0x000fc60000410000 */
[----:B------:R-:W-:-:S04]  /*d4b0*/  FFMA R21, -R16, R16, R21 ;  /* 0x0000001010157223 */ /* 0x000fc80000000115 */
[----:B------:R-:W-:-:S07]  /*d4c0*/  FFMA R16, R21, R2, R16 ;  /* 0x0000000215107223 */ /* 0x000fce0000000010 */
.L_x_2344:
[----:B------:R-:W-:Y:S05]  /*d4d0*/  BSYNC.RECONVERGENT B1 ;  /* 0x0000000000017941 */ /* 0x000fea0003800200 */
.L_x_2342:
[----:B------:R-:W-:-:S13]  /*d4e0*/  FSETP.GTU.AND P0, PT, R16, 1, PT ;  /* 0x3f8000001000780b */ /* 0x000fda0003f0c000 */
[----:B------:R-:W-:-:S07]  /*d4f0*/  @!P0 FADD R25, R25, 1 ;  /* 0x3f80000019198421 */ /* 0x000fce0000000000 */
.L_x_2335:
        /* <DEDUP_REMOVED lines=18> */
.L_x_2358:
[----:B------:R-:W-:Y:S01]  /*d620*/  SHF.R.U32.HI R29, RZ, 0x2, R28 ;  /* 0x00000002ff1d7819 */ /* 0x000fe2000001161c */
[C---:B------:R-:W-:Y:S01]  /*d630*/  IMAD.SHL.U32 R31, R10.reuse, 0x10, RZ ;  /* 0x000000100a1f7824 */ /* 0x040fe200078e00ff */
        /* <DEDUP_REMOVED lines=30> */
.L_x_2347:
[----:B------:R-:W-:Y:S01]  /*d820*/  FMUL.FTZ R16, R29, R2 ;  /* 0x000000021d107220 */ /* 0x000fe20000410000 */
[----:B------:R-:W-:-:S03]  /*d830*/  FMUL.FTZ R2, R2, 0.5 ;  /* 0x3f00000002027820 */ /* 0x000fc60000410000 */
[----:B------:R-:W-:-:S04]  /*d840*/  FFMA R29, -R16, R16, R29 ;  /* 0x00000010101d7223 */ /* 0x000fc8000000011d */
[----:B------:R-:W-:-:S07]  /*d850*/  FFMA R16, R29, R2, R16 ;  /* 0x000000021d107223 */ /* 0x000fce0000000010 */
.L_x_2348:
[----:B------:R-:W-:Y:S05]  /*d860*/  BSYNC.RECONVERGENT B1 ;  /* 0x0000000000017941 */ /* 0x000fea0003800200 */
.L_x_2346:
        /* <DEDUP_REMOVED lines=32> */
.L_x_2350:
[----:B------:R-:W-:Y:S01]  /*da70*/  FMUL.FTZ R16, R29, R2 ;  /* 0x000000021d107220 */ /* 0x000fe20000410000 */
[----:B------:R-:W-:-:S03]  /*da80*/  FMUL.FTZ R2, R2, 0.5 ;  /* 0x3f00000002027820 */ /* 0x000fc60000410000 */
[----:B------:R-:W-:-:S04]  /*da90*/  FFMA R29, -R16, R16, R29 ;  /* 0x00000010101d7223 */ /* 0x000fc8000000011d */
[----:B------:R-:W-:-:S07]  /*daa0*/  FFMA R16, R29, R2, R16 ;  /* 0x000000021d107223 */ /* 0x000fce0000000010 */
.L_x_2351:
[----:B------:R-:W-:Y:S05]  /*dab0*/  BSYNC.RECONVERGENT B1 ;  /* 0x0000000000017941 */ /* 0x000fea0003800200 */
.L_x_2349:
        /* <DEDUP_REMOVED lines=32> */
.L_x_2353:
[----:B------:R-:W-:Y:S01]  /*dcc0*/  FMUL.FTZ R16, R29, R2 ;  /* 0x000000021d107220 */ /* 0x000fe20000410000 */
[----:B------:R-:W-:-:S03]  /*dcd0*/  FMUL.FTZ R2, R2, 0.5 ;  /* 0x3f00000002027820 */ /* 0x000fc60000410000 */
[----:B------:R-:W-:-:S04]  /*dce0*/  FFMA R29, -R16, R16, R29 ;  /* 0x00000010101d7223 */ /* 0x000fc8000000011d */
[----:B------:R-:W-:-:S07]  /*dcf0*/  FFMA R16, R29, R2, R16 ;  /* 0x000000021d107223 */ /* 0x000fce0000000010 */
.L_x_2354:
[----:B------:R-:W-:Y:S05]  /*dd00*/  BSYNC.RECONVERGENT B1 ;  /* 0x0000000000017941 */ /* 0x000fea0003800200 */
.L_x_2352:
        /* <DEDUP_REMOVED lines=33> */
.L_x_2356:
[----:B------:R-:W-:Y:S01]  /*df20*/  FMUL.FTZ R16, R29, R2 ;  /* 0x000000021d107220 */ /* 0x000fe20000410000 */
[----:B------:R-:W-:-:S03]  /*df30*/  FMUL.FTZ R2, R2, 0.5 ;  /* 0x3f00000002027820 */ /* 0x000fc60000410000 */
[----:B------:R-:W-:-:S04]  /*df40*/  FFMA R29, -R16, R16, R29 ;  /* 0x00000010101d7223 */ /* 0x000fc8000000011d */
[----:B------:R-:W-:-:S07]  /*df50*/  FFMA R16, R29, R2, R16 ;  /* 0x000000021d107223 */ /* 0x000fce0000000010 */
.L_x_2357:
[----:B------:R-:W-:Y:S05]  /*df60*/  BSYNC.RECONVERGENT B1 ;  /* 0x0000000000017941 */ /* 0x000fea0003800200 */
.L_x_2355:
[----:B------:R-:W-:-:S13]  /*df70*/  FSETP.GTU.AND P0, PT, R16, 1, PT ;  /* 0x3f8000001000780b */ /* 0x000fda0003f0c000 */
[----:B------:R-:W-:Y:S01]  /*df80*/  @!P0 FADD R27, R27, 1 ;  /* 0x3f8000001b1b8421 */ /* 0x000fe20000000000 */
[----:B------:R-:W-:Y:S06]  /*df90*/  @P1 BRA `(.L_x_2358) ;  /* 0xfffffff400a01947 */ /* 0x000fec000383ffff */
.L_x_2345:
[----:B------:R-:W-:Y:S05]  /*dfa0*/  @!P2 BRA `(.L_x_2359) ;  /* 0x0000000400cca947 */ /* 0x000fea0003800000 */
        /* <DEDUP_REMOVED lines=30> */
.L_x_2361:
[----:B------:R-:W-:Y:S01]  /*e190*/  FMUL.FTZ R16, R25, R2 ;  /* 0x0000000219107220 */ /* 0x000fe20000410000 */
[----:B------:R-:W-:-:S03]  /*e1a0*/  FMUL.FTZ R2, R2, 0.5 ;  /* 0x3f00000002027820 */ /* 0x000fc60000410000 */
[----:B------:R-:W-:-:S04]  /*e1b0*/  FFMA R25, -R16, R16, R25 ;  /* 0x0000001010197223 */ /* 0x000fc80000000119 */
[----:B------:R-:W-:-:S07]  /*e1c0*/  FFMA R16, R25, R2, R16 ;  /* 0x0000000219107223 */ /* 0x000fce0000000010 */
.L_x_2362:
[----:B------:R-:W-:Y:S05]  /*e1d0*/  BSYNC.RECONVERGENT B1 ;  /* 0x0000000000017941 */ /* 0x000fea0003800200 */
.L_x_2360:
        /* <DEDUP_REMOVED lines=34> */
.L_x_2364:
[----:B------:R-:W-:Y:S01]  /*e400*/  FMUL.FTZ R16, R25, R2 ;  /* 0x0000000219107220 */ /* 0x000fe20000410000 */
[----:B------:R-:W-:-:S03]  /*e410*/  FMUL.FTZ R2, R2, 0.5 ;  /* 0x3f00000002027820 */ /* 0x000fc60000410000 */
[----:B------:R-:W-:-:S04]  /*e420*/  FFMA R25, -R16, R16, R25 ;  /* 0x0000001010197223 */ /* 0x000fc80000000119 */
[----:B------:R-:W-:-:S07]  /*e430*/  FFMA R16, R25, R2, R16 ;  /* 0x0000000219107223 */ /* 0x000fce0000000010 */
.L_x_2365:
[----:B------:R-:W-:Y:S05]  /*e440*/  BSYNC.RECONVERGENT B1 ;  /* 0x0000000000017941 */ /* 0x000fea0003800200 */
.L_x_2363:
        /* <DEDUP_REMOVED lines=34> */
.L_x_2367:
[----:B------:R-:W-:Y:S01]  /*e670*/  FMUL.FTZ R16, R23, R2 ;  /* 0x0000000217107220 */ /* 0x000fe20000410000 */
[----:B------:R-:W-:-:S03]  /*e680*/  FMUL.FTZ R2, R2, 0.5 ;  /* 0x3f00000002027820 */ /* 0x000fc60000410000 */
[----:B------:R-:W-:-:S04]  /*e690*/  FFMA R23, -R16, R16, R23 ;  /* 0x0000001010177223 */ /* 0x000fc80000000117 */
[----:B------:R-:W-:-:S07]  /*e6a0*/  FFMA R16, R23, R2, R16 ;  /* 0x0000000217107223 */ /* 0x000fce0000000010 */
.L_x_2368:
[----:B------:R-:W-:Y:S05]  /*e6b0*/  BSYNC.RECONVERGENT B1 ;  /* 0x0000000000017941 */ /* 0x000fea0003800200 */
.L_x_2366:
[----:B------:R-:W-:-:S13]  /*e6c0*/  FSETP.GTU.AND P0, PT, R16, 1, PT ;  /* 0x3f8000001000780b */ /* 0x000fda0003f0c000 */
[----:B------:R-:W-:-:S07]  /*e6d0*/  @!P0 FADD R27, R27, 1 ;  /* 0x3f8000001b1b8421 */ /* 0x000fce0000000000 */
.L_x_2359:
        /* <DEDUP_REMOVED lines=13> */
[----:B------:R-:W-:Y:S02]  /*e7b0*/  HFMA2 R8, -RZ, RZ, -38016, 0.02740478515625 ;  /* 0xf8a42704ff087431 */ /* 0x000fe400000001ff */
[----:B------:R-:W-:Y:S02]  /*e7c0*/  IMAD.MOV.U32 R27, RZ, RZ, RZ ;  /* 0x000000ffff1b7224 */ /* 0x000fe400078e00ff */
[----:B------:R-:W-:Y:S02]  /*e7d0*/  IMAD.MOV.U32 R20, RZ, RZ, -0x23270784 ;  /* 0xdcd8f87cff147424 */ /* 0x000fe400078e00ff */
[----:B------:R-:W-:Y:S01]  /*e7e0*/  IMAD.MOV.U32 R28, RZ, RZ, RZ ;  /* 0x000000ffff1c7224 */ /* 0x000fe200078e00ff */
[----:B0-----:R-:W-:-:S07]  /*e7f0*/  LOP3.LUT R22, R22, 0x7ffffffc, RZ, 0xc0, !PT ;  /* 0x7ffffffc16167812 */ /* 0x001fce00078ec0ff */
.L_x_2382:
        /* <DEDUP_REMOVED lines=32> */
.L_x_2371:
[----:B------:R-:W-:Y:S01]  /*ea00*/  FMUL.FTZ R16, R29, R2 ;  /* 0x000000021d107220 */ /* 0x000fe20000410000 */
[----:B------:R-:W-:-:S03]  /*ea10*/  FMUL.FTZ R2, R2, 0.5 ;  /* 0x3f00000002027820 */ /* 0x000fc60000410000 */
[----:B------:R-:W-:-:S04]  /*ea20*/  FFMA R29, -R16, R16, R29 ;  /* 0x00000010101d7223 */ /* 0x000fc8000000011d */
[----:B------:R-:W-:-:S07]  /*ea30*/  FFMA R16, R29, R2, R16 ;  /* 0x000000021d107223 */ /* 0x000fce0000000010 */
.L_x_2372:
[----:B------:R-:W-:Y:S05]  /*ea40*/  BSYNC.RECONVERGENT B1 ;  /* 0x0000000000017941 */ /* 0x000fea0003800200 */
.L_x_2370:
        /* <DEDUP_REMOVED lines=32> */
.L_x_2374:
[----:B------:R-:W-:Y:S01]  /*ec50*/  FMUL.FTZ R16, R29, R2 ;  /* 0x000000021d107220 */ /* 0x000fe20000410000 */
[----:B------:R-:W-:-:S03]  /*ec60*/  FMUL.FTZ R2, R2, 0.5 ;  /* 0x3f00000002027820 */ /* 0x000fc60000410000 */
[----:B------:R-:W-:-:S04]  /*ec70*/  FFMA R29, -R16, R16, R29 ;  /* 0x00000010101d7223 */ /* 0x000fc8000000011d */
[----:B------:R-:W-:-:S07]  /*ec80*/  FFMA R16, R29, R2, R16 ;  /* 0x000000021d107223 */ /* 0x000fce0000000010 */
.L_x_2375:
[----:B------:R-:W-:Y:S05]  /*ec90*/  BSYNC.RECONVERGENT B1 ;  /* 0x0000000000017941 */ /* 0x000fea0003800200 */
.L_x_2373:
        /* <DEDUP_REMOVED lines=32> */
.L_x_2377:
[----:B------:R-:W-:Y:S01]  /*eea0*/  FMUL.FTZ R16, R29, R2 ;  /* 0x000000021d107220 */ /* 0x000fe20000410000 */
[----:B------:R-:W-:-:S03]  /*eeb0*/  FMUL.FTZ R2, R2, 0.5 ;  /* 0x3f00000002027820 */ /* 0x000fc60000410000 */
[----:B------:R-:W-:-:S04]  /*eec0*/  FFMA R29, -R16, R16, R29 ;  /* 0x00000010101d7223 */ /* 0x000fc8000000011d */
[----:B------:R-:W-:-:S07]  /*eed0*/  FFMA R16, R29, R2, R16 ;  /* 0x000000021d107223 */ /* 0x000fce0000000010 */
.L_x_2378:
[----:B------:R-:W-:Y:S05]  /*eee0*/  BSYNC.RECONVERGENT B1 ;  /* 0x0000000000017941 */ /* 0x000fea0003800200 */
.L_x_2376:
        /* <DEDUP_REMOVED lines=33> */
.L_x_2380:
[----:B------:R-:W-:Y:S01]  /*f100*/  FMUL.FTZ R16, R29, R2 ;  /* 0x000000021d107220 */ /* 0x000fe20000410000 */
[----:B------:R-:W-:-:S03]  /*f110*/  FMUL.FTZ R2, R2, 0.5 ;  /* 0x3f00000002027820 */ /* 0x000fc60000410000 */
[----:B------:R-:W-:-:S04]  /*f120*/  FFMA R29, -R16, R16, R29 ;  /* 0x00000010101d7223 */ /* 0x000fc8000000011d */
[----:B------:R-:W-:-:S07]  /*f130*/  FFMA R16, R29, R2, R16 ;  /* 0x000000021d107223 */ /* 0x000fce0000000010 */
.L_x_2381:
[----:B------:R-:W-:Y:S05]  /*f140*/  BSYNC.RECONVERGENT B1 ;  /* 0x0000000000017941 */ /* 0x000fea0003800200 */
.L_x_2379:
[----:B------:R-:W-:-:S13]  /*f150*/  FSETP.GTU.AND P0, PT, R16, 1, PT ;  /* 0x3f8000001000780b */ /* 0x000fda0003f0c000 */
[----:B------:R-:W-:Y:S01]  /*f160*/  @!P0 FADD R28, R28, 1 ;  /* 0x3f8000001c1c8421 */ /* 0x000fe20000000000 */
[----:B------:R-:W-:Y:S06]  /*f170*/  @P1 BRA `(.L_x_2382) ;  /* 0xfffffff400a01947 */ /* 0x000fec000383ffff */
.L_x_2369:
        /* <DEDUP_REMOVED lines=31> */
.L_x_2385:
[----:B------:R-:W-:Y:S01]  /*f370*/  FMUL.FTZ R16, R27, R2 ;  /* 0x000000021b107220 */ /* 0x000fe20000410000 */
[----:B------:R-:W-:-:S03]  /*f380*/  FMUL.FTZ R2, R2, 0.5 ;  /* 0x3f00000002027820 */ /* 0x000fc60000410000 */
[----:B------:R-:W-:-:S04]  /*f390*/  FFMA R27, -R16, R16, R27 ;  /* 0x00000010101b7223 */ /* 0x000fc8000000011b */
[----:B------:R-:W-:-:S07]  /*f3a0*/  FFMA R16, R27, R2, R16 ;  /* 0x000000021b107223 */ /* 0x000fce0000000010 */
.L_x_2386:
[----:B------:R-:W-:Y:S05]  /*f3b0*/  BSYNC.RECONVERGENT B1 ;  /* 0x0000000000017941 */ /* 0x000fea0003800200 */
.L_x_2384:
        /* <DEDUP_REMOVED lines=34> */
.L_x_2388:
[----:B------:R-:W-:Y:S01]  /*f5e0*/  FMUL.FTZ R16, R27, R2 ;  /* 0x000000021b107220 */ /* 0x000fe20000410000 */
[----:B------:R-:W-:-:S03]  /*f5f0*/  FMUL.FTZ R2, R2, 0.5 ;  /* 0x3f00000002027820 */ /* 0x000fc60000410000 */
[----:B------:R-:W-:-:S04]  /*f600*/  FFMA R27, -R16, R16, R27 ;  /* 0x00000010101b7223 */ /* 0x000fc8000000011b */
[----:B------:R-:W-:-:S07]  /*f610*/  FFMA R16, R27, R2, R16 ;  /* 0x000000021b107223 */ /* 0x000fce0000000010 */
.L_x_2389:
[----:B------:R-:W-:Y:S05]  /*f620*/  BSYNC.RECONVERGENT B1 ;  /* 0x0000000000017941 */ /* 0x000fea0003800200 */
.L_x_2387:
        /* <DEDUP_REMOVED lines=34> */
.L_x_2391:
[----:B------:R-:W-:Y:S01]  /*f850*/  FMUL.FTZ R16, R25, R2 ;  /* 0x0000000219107220 */ /* 0x000fe20000410000 */
[----:B------:R-:W-:-:S03]  /*f860*/  FMUL.FTZ R2, R2, 0.5 ;  /* 0x3f00000002027820 */ /* 0x000fc60000410000 */
[----:B------:R-:W-:-:S04]  /*f870*/  FFMA R25, -R16, R16, R25 ;  /* 0x0000001010197223 */ /* 0x000fc80000000119 */
[----:B------:R-:W-:-:S07]  /*f880*/  FFMA R16, R25, R2, R16 ;  /* 0x0000000219107223 */ /* 0x000fce0000000010 */
.L_x_2392:
[----:B------:R-:W-:Y:S05]  /*f890*/  BSYNC.RECONVERGENT B1 ;  /* 0x0000000000017941 */ /* 0x000fea0003800200 */
.L_x_2390:
[----:B------:R-:W-:-:S13]  /*f8a0*/  FSETP.GTU.AND P0, PT, R16, 1, PT ;  /* 0x3f8000001000780b */ /* 0x000fda0003f0c000 */
[----:B------:R-:W-:-:S07]  /*f8b0*/  @!P0 FADD R28, R28, 1 ;  /* 0x3f8000001c1c8421 */ /* 0x000fce0000000000 */
.L_x_2383:
[----:B------:R-:W-:Y:S02]  /*f8c0*/  VIADD R2, R4, 0x1600 ;  /* 0x0000160004027836 */ /* 0x000fe40000000000 */
        /* <DEDUP_REMOVED lines=12> */
[----:B------:R-:W-:Y:S01]  /*f990*/  CS2R R28, SRZ ;  /* 0x00000000001c7805 */ /* 0x000fe2000001ff00 */
[----:B------:R-:W-:Y:S02]  /*f9a0*/  IMAD.MOV.U32 R20, RZ, RZ, -0x23270784 ;  /* 0xdcd8f87cff147424 */ /* 0x000fe400078e00ff */
[----:B------:R-:W-:Y:S01]  /*f9b0*/  IMAD.MOV.U32 R8, RZ, RZ, -0x75bd8fc ;  /* 0xf8a42704ff087424 */ /* 0x000fe200078e00ff */
[----:B0-----:R-:W-:-:S07]  /*f9c0*/  LOP3.LUT R22, R22, 0x7ffffffc, RZ, 0xc0, !PT ;  /* 0x7ffffffc16167812 */ /* 0x001fce00078ec0ff */
.L_x_2406:
        /* <DEDUP_REMOVED lines=32> */
.L_x_2395:
[----:B------:R-:W-:Y:S01]  /*fbd0*/  FMUL.FTZ R16, R31, R2 ;  /* 0x000000021f107220 */ /* 0x000fe20000410000 */
[----:B------:R-:W-:-:S03]  /*fbe0*/  FMUL.FTZ R2, R2, 0.5 ;  /* 0x3f00000002027820 */ /* 0x000fc60000410000 */
[----:B------:R-:W-:-:S04]  /*fbf0*/  FFMA R31, -R16, R16, R31 ;  /* 0x00000010101f7223 */ /* 0x000fc8000000011f */
[----:B------:R-:W-:-:S07]  /*fc00*/  FFMA R16, R31, R2, R16 ;  /* 0x000000021f107223 */ /* 0x000fce0000000010 */
.L_x_2396:
[----:B------:R-:W-:Y:S05]  /*fc10*/  BSYNC.RECONVERGENT B1 ;  /* 0x0000000000017941 */ /* 0x000fea0003800200 */
.L_x_2394:
        /* <DEDUP_REMOVED lines=32> */
.L_x_2398:
[----:B------:R-:W-:Y:S01]  /*fe20*/  FMUL.FTZ R16, R31, R2 ;  /* 0x000000021f107220 */ /* 0x000fe20000410000 */
[----:B------:R-:W-:-:S03]  /*fe30*/  FMUL.FTZ R2, R2, 0.5 ;  /* 0x3f00000002027820 */ /* 0x000fc60000410000 */
[----:B------:R-:W-:-:S04]  /*fe40*/  FFMA R31, -R16, R16, R31 ;  /* 0x00000010101f7223 */ /* 0x000fc8000000011f */
[----:B------:R-:W-:-:S07]  /*fe50*/  FFMA R16, R31, R2, R16 ;  /* 0x000000021f107223 */ /* 0x000fce0000000010 */
.L_x_2399:
[----:B------:R-:W-:Y:S05]  /*fe60*/  BSYNC.RECONVERGENT B1 ;  /* 0x0000000000017941 */ /* 0x000fea0003800200 */
.L_x_2397:
        /* <DEDUP_REMOVED lines=32> */
.L_x_2401:
[----:B------:R-:W-:Y:S01]  /*10070*/  FMUL.FTZ R16, R31, R2 ;  /* 0x000000021f107220 */ /* 0x000fe20000410000 */
[----:B------:R-:W-:-:S03]  /*10080*/  FMUL.FTZ R2, R2, 0.5 ;  /* 0x3f00000002027820 */ /* 0x000fc60000410000 */
[----:B------:R-:W-:-:S04]  /*10090*/  FFMA R31, -R16, R16, R31 ;  /* 0x00000010101f7223 */ /* 0x000fc8000000011f */
[----:B------:R-:W-:-:S07]  /*100a0*/  FFMA R16, R31, R2, R16 ;  /* 0x000000021f107223 */ /* 0x000fce0000000010 */
.L_x_2402:
[----:B------:R-:W-:Y:S05]  /*100b0*/  BSYNC.RECONVERGENT B1 ;  /* 0x0000000000017941 */ /* 0x000fea0003800200 */
.L_x_2400:
        /* <DEDUP_REMOVED lines=33> */
.L_x_2404:
[----:B------:R-:W-:Y:S01]  /*102d0*/  FMUL.FTZ R16, R31, R2 ;  /* 0x000000021f107220 */ /* 0x000fe20000410000 */
[----:B------:R-:W-:-:S03]  /*102e0*/  FMUL.FTZ R2, R2, 0.5 ;  /* 0x3f00000002027820 */ /* 0x000fc60000410000 */
[----:B------:R-:W-:-:S04]  /*102f0*/  FFMA R31, -R16, R16, R31 ;  /* 0x00000010101f7223 */ /* 0x000fc8000000011f */
[----:B------:R-:W-:-:S07]  /*10300*/  FFMA R16, R31, R2, R16 ;  /* 0x000000021f107223 */ /* 0x000fce0000000010 */
.L_x_2405:
[----:B------:R-:W-:Y:S05]  /*10310*/  BSYNC.RECONVERGENT B1 ;  /* 0x0000000000017941 */ /* 0x000fea0003800200 */
.L_x_2403:
[----:B------:R-:W-:-:S13]  /*10320*/  FSETP.GTU.AND P0, PT, R16, 1, PT ;  /* 0x3f8000001000780b */ /* 0x000fda0003f0c000 */
[----:B------:R-:W-:Y:S01]  /*10330*/  @!P0 FADD R28, R28, 1 ;  /* 0x3f8000001c1c8421 */ /* 0x000fe20000000000 */
[----:B------:R-:W-:Y:S06]  /*10340*/  @P1 BRA `(.L_x_2406) ;  /* 0xfffffff400a01947 */ /* 0x000fec000383ffff */
.L_x_2393:
        /* <DEDUP_REMOVED lines=31> */
.L_x_2409:
[----:B------:R-:W-:Y:S01]  /*10540*/  FMUL.FTZ R16, R29, R2 ;  /* 0x000000021d107220 */ /* 0x000fe20000410000 */
[----:B------:R-:W-:-:S03]  /*10550*/  FMUL.FTZ R2, R2, 0.5 ;  /* 0x3f00000002027820 */ /* 0x000fc60000410000 */
[----:B------:R-:W-:-:S04]  /*10560*/  FFMA R29, -R16, R16, R29 ;  /* 0x00000010101d7223 */ /* 0x000fc8000000011d */
[----:B------:R-:W-:-:S07]  /*10570*/  FFMA R16, R29, R2, R16 ;  /* 0x000000021d107223 */ /* 0x000fce0000000010 */
.L_x_2410:
[----:B------:R-:W-:Y:S05]  /*10580*/  BSYNC.RECONVERGENT B1 ;  /* 0x0000000000017941 */ /* 0x000fea0003800200 */
.L_x_2408:
        /* <DEDUP_REMOVED lines=34> */
.L_x_2412:
[----:B------:R-:W-:Y:S01]  /*107b0*/  FMUL.FTZ R16, R29, R2 ;  /* 0x000000021d107220 */ /* 0x000fe20000410000 */
[----:B------:R-:W-:-:S03]  /*107c0*/  FMUL.FTZ R2, R2, 0.5 ;  /* 0x3f00000002027820 */ /* 0x000fc60000410000 */
[----:B------:R-:W-:-:S04]  /*107d0*/  FFMA R29, -R16, R16, R29 ;  /* 0x00000010101d7223 */ /* 0x000fc8000000011d */
[----:B------:R-:W-:-:S07]  /*107e0*/  FFMA R16, R29, R2, R16 ;  /* 0x000000021d107223 */ /* 0x000fce0000000010 */
.L_x_2413:
[----:B------:R-:W-:Y:S05]  /*107f0*/  BSYNC.RECONVERGENT B1 ;  /* 0x0000000000017941 */ /* 0x000fea0003800200 */
.L_x_2411:
        /* <DEDUP_REMOVED lines=34> */
.L_x_2415:
[----:B------:R-:W-:Y:S01]  /*10a20*/  FMUL.FTZ R16, R27, R2 ;  /* 0x000000021b107220 */ /* 0x000fe20000410000 */
[----:B------:R-:W-:-:S03]  /*10a30*/  FMUL.FTZ R2, R2, 0.5 ;  /* 0x3f00000002027820 */ /* 0x000fc60000410000 */
[----:B------:R-:W-:-:S04]  /*10a40*/  FFMA R27, -R16, R16, R27 ;  /* 0x00000010101b7223 */ /* 0x000fc8000000011b */
[----:B------:R-:W-:-:S07]  /*10a50*/  FFMA R16, R27, R2, R16 ;  /* 0x000000021b107223 */ /* 0x000fce0000000010 */
.L_x_2416:
[----:B------:R-:W-:Y:S05]  /*10a60*/  BSYNC.RECONVERGENT B1 ;  /* 0x0000000000017941 */ /* 0x000fea0003800200 */
.L_x_2414:
[----:B------:R-:W-:-:S13]  /*10a70*/  FSETP.GTU.AND P0, PT, R16, 1, PT ;  /* 0x3f8000001000780b */ /* 0x000fda0003f0c000 */
[----:B------:R-:W-:-:S07]  /*10a80*/  @!P0 FADD R28, R28, 1 ;  /* 0x3f8000001c1c8421 */ /* 0x000fce0000000000 */
.L_x_2407:
        /* <DEDUP_REMOVED lines=18> */
.L_x_2430:
        /* <DEDUP_REMOVED lines=32> */
.L_x_2419:
[----:B------:R-:W-:Y:S01]  /*10db0*/  FMUL.FTZ R16, R33, R2 ;  /* 0x0000000221107220 */ /* 0x000fe20000410000 */
[----:B------:R-:W-:-:S03]  /*10dc0*/  FMUL.FTZ R2, R2, 0.5 ;  /* 0x3f00000002027820 */ /* 0x000fc60000410000 */
[----:B------:R-:W-:-:S04]  /*10dd0*/  FFMA R33, -R16, R16, R33 ;  /* 0x0000001010217223 */ /* 0x000fc80000000121 */
[----:B------:R-:W-:-:S07]  /*10de0*/  FFMA R16, R33, R2, R16 ;  /* 0x0000000221107223 */ /* 0x000fce0000000010 */
.L_x_2420:
[----:B------:R-:W-:Y:S05]  /*10df0*/  BSYNC.RECONVERGENT B1 ;  /* 0x0000000000017941 */ /* 0x000fea0003800200 */
.L_x_2418:
        /* <DEDUP_REMOVED lines=32> */
.L_x_2422:
[----:B------:R-:W-:Y:S01]  /*11000*/  FMUL.FTZ R16, R33, R2 ;  /* 0x0000000221107220 */ /* 0x000fe20000410000 */
[----:B------:R-:W-:-:S03]  /*11010*/  FMUL.FTZ R2, R2, 0.5 ;  /* 0x3f00000002027820 */ /* 0x000fc60000410000 */
[----:B------:R-:W-:-:S04]  /*11020*/  FFMA R33, -R16, R16, R33 ;  /* 0x0000001010217223 */ /* 0x000fc80000000121 */
[----:B------:R-:W-:-:S07]  /*11030*/  FFMA R16, R33, R2, R16 ;  /* 0x0000000221107223 */ /* 0x000fce0000000010 */
.L_x_2423:
[----:B------:R-:W-:Y:S05]  /*11040*/  BSYNC.RECONVERGENT B1 ;  /* 0x0000000000017941 */ /* 0x000fea0003800200 */
.L_x_2421:
        /* <DEDUP_REMOVED lines=32> */
.L_x_2425:
[----:B------:R-:W-:Y:S01]  /*11250*/  FMUL.FTZ R16, R33, R2 ;  /* 0x0000000221107220 */ /* 0x000fe20000410000 */
[----:B------:R-:W-:-:S03]  /*11260*/  FMUL.FTZ R2, R2, 0.5 ;  /* 0x3f00000002027820 */ /* 0x000fc60000410000 */
[----:B------:R-:W-:-:S04]  /*11270*/  FFMA R33, -R16, R16, R33 ;  /* 0x0000001010217223 */ /* 0x000fc80000000121 */
[----:B------:R-:W-:-:S07]  /*11280*/  FFMA R16, R33, R2, R16 ;  /* 0x0000000221107223 */ /* 0x000fce0000000010 */
.L_x_2426:
[----:B------:R-:W-:Y:S05]  /*11290*/  BSYNC.RECONVERGENT B1 ;  /* 0x0000000000017941 */ /* 0x000fea0003800200 */
.L_x_2424:
        /* <DEDUP_REMOVED lines=33> */
.L_x_2428:
[----:B------:R-:W-:Y:S01]  /*114b0*/  FMUL.FTZ R16, R33, R2 ;  /* 0x0000000221107220 */ /* 0x000fe20000410000 */
[----:B------:R-:W-:-:S03]  /*114c0*/  FMUL.FTZ R2, R2, 0.5 ;  /* 0x3f00000002027820 */ /* 0x000fc60000410000 */
[----:B------:R-:W-:-:S04]  /*114d0*/  FFMA R33, -R16, R16, R33 ;  /* 0x0000001010217223 */ /* 0x000fc80000000121 */
[----:B------:R-:W-:-:S07]  /*114e0*/  FFMA R16, R33, R2, R16 ;  /* 0x0000000221107223 */ /* 0x000fce0000000010 */
.L_x_2429:
[----:B------:R-:W-:Y:S05]  /*114f0*/  BSYNC.RECONVERGENT B1 ;  /* 0x0000000000017941 */ /* 0x000fea0003800200 */
.L_x_2427:
[----:B------:R-:W-:-:S13]  /*11500*/  FSETP.GTU.AND P0, PT, R16, 1, PT ;  /* 0x3f8000001000780b */ /* 0x000fda0003f0c000 */
[----:B------:R-:W-:Y:S01]  /*11510*/  @!P0 FADD R24, R24, 1 ;  /* 0x3f80000018188421 */ /* 0x000fe20000000000 */
[----:B------:R-:W-:Y:S06]  /*11520*/  @P1 BRA `(.L_x_2430) ;  /* 0xfffffff400a01947 */ /* 0x000fec000383ffff */
.L_x_2417:
        /* <DEDUP_REMOVED lines=31> */
.L_x_2433:
[----:B------:R-:W-:Y:S01]  /*11720*/  FMUL.FTZ R16, R31, R2 ;  /* 0x000000021f107220 */ /* 0x000fe20000410000 */
[----:B------:R-:W-:-:S03]  /*11730*/  FMUL.FTZ R2, R2, 0.5 ;  /* 0x3f00000002027820 */ /* 0x000fc60000410000 */
[----:B------:R-:W-:-:S04]  /*11740*/  FFMA R31, -R16, R16, R31 ;  /* 0x00000010101f7223 */ /* 0x000fc8000000011f */
[----:B------:R-:W-:-:S07]  /*11750*/  FFMA R16, R31, R2, R16 ;  /* 0x000000021f107223 */ /* 0x000fce0000000010 */
.L_x_2434:
[----:B------:R-:W-:Y:S05]  /*11760*/  BSYNC.RECONVERGENT B1 ;  /* 0x0000000000017941 */ /* 0x000fea0003800200 */
.L_x_2432:
        /* <DEDUP_REMOVED lines=34> */
.L_x_2436:
[----:B------:R-:W-:Y:S01]  /*11990*/  FMUL.FTZ R16, R31, R2 ;  /* 0x000000021f107220 */ /* 0x000fe20000410000 */
[----:B------:R-:W-:-:S03]  /*119a0*/  FMUL.FTZ R2, R2, 0.5 ;  /* 0x3f00000002027820 */ /* 0x000fc60000410000 */
[----:B------:R-:W-:-:S04]  /*119b0*/  FFMA R31, -R16, R16, R31 ;  /* 0x00000010101f7223 */ /* 0x000fc8000000011f */
[----:B------:R-:W-:-:S07]  /*119c0*/  FFMA R16, R31, R2, R16 ;  /* 0x000000021f107223 */ /* 0x000fce0000000010 */
.L_x_2437:
[----:B------:R-:W-:Y:S05]  /*119d0*/  BSYNC.RECONVERGENT B1 ;  /* 0x0000000000017941 */ /* 0x000fea0003800200 */
.L_x_2435:
        /* <DEDUP_REMOVED lines=34> */
.L_x_2439:
[----:B------:R-:W-:Y:S01]  /*11c00*/  FMUL.FTZ R16, R29, R2 ;  /* 0x000000021d107220 */ /* 0x000fe20000410000 */
[----:B------:R-:W-:-:S03]  /*11c10*/  FMUL.FTZ R2, R2, 0.5 ;  /* 0x3f00000002027820 */ /* 0x000fc60000410000 */
[----:B------:R-:W-:-:S04]  /*11c20*/  FFMA R29, -R16, R16, R29 ;  /* 0x00000010101d7223 */ /* 0x000fc8000000011d */
[----:B------:R-:W-:-:S07]  /*11c30*/  FFMA R16, R29, R2, R16 ;  /* 0x000000021d107223 */ /* 0x000fce0000000010 */
.L_x_2440:
[----:B------:R-:W-:Y:S05]  /*11c40*/  BSYNC.RECONVERGENT B1 ;  /* 0x0000000000017941 */ /* 0x000fea0003800200 */
.L_x_2438:
[----:B------:R-:W-:-:S13]  /*11c50*/  FSETP.GTU.AND P0, PT, R16, 1, PT ;  /* 0x3f8000001000780b */ /* 0x000fda0003f0c000 */
[----:B------:R-:W-:-:S07]  /*11c60*/  @!P0 FADD R24, R24, 1 ;  /* 0x3f80000018188421 */ /* 0x000fce0000000000 */
.L_x_2431:
        /* <DEDUP_REMOVED lines=12> */
[----:B------:R-:W-:Y:S02]  /*11d30*/  HFMA2 R22, -RZ, RZ, 0, 0 ;  /* 0x00000000ff167431 */ /* 0x000fe400000001ff */
[----:B------:R-:W-:Y:S02]  /*11d40*/  IMAD.MOV.U32 R20, RZ, RZ, -0x23270784 ;  /* 0xdcd8f87cff147424 */ /* 0x000fe400078e00ff */
[----:B------:R-:W-:Y:S02]  /*11d50*/  IMAD.MOV.U32 R8, RZ, RZ, -0x75bd8fc ;  /* 0xf8a42704ff087424 */ /* 0x000fe400078e00ff */
[----:B------:R-:W-:-:S07]  /*11d60*/  IMAD.MOV.U32 R24, RZ, RZ, RZ ;  /* 0x000000ffff187224 */ /* 0x000fce00078e00ff */
.L_x_2454:
        /* <DEDUP_REMOVED lines=30> */
.L_x_2443:
[----:B------:R-:W-:Y:S01]  /*11f50*/  FMUL.FTZ R16, R33, R2 ;  /* 0x0000000221107220 */ /* 0x000fe20000410000 */
[----:B------:R-:W-:-:S03]  /*11f60*/  FMUL.FTZ R2, R2, 0.5 ;  /* 0x3f00000002027820 */ /* 0x000fc60000410000 */
[----:B------:R-:W-:-:S04]  /*11f70*/  FFMA R33, -R16, R16, R33 ;  /* 0x0000001010217223 */ /* 0x000fc80000000121 */
[----:B------:R-:W-:-:S07]  /*11f80*/  FFMA R16, R33, R2, R16 ;  /* 0x0000000221107223 */ /* 0x000fce0000000010 */
.L_x_2444:
[----:B------:R-:W-:Y:S05]  /*11f90*/  BSYNC.RECONVERGENT B1 ;  /* 0x0000000000017941 */ /* 0x000fea0003800200 */
.L_x_2442:
        /* <DEDUP_REMOVED lines=32> */
.L_x_2446:
[----:B------:R-:W-:Y:S01]  /*121a0*/  FMUL.FTZ R16, R33, R2 ;  /* 0x0000000221107220 */ /* 0x000fe20000410000 */
[----:B------:R-:W-:-:S03]  /*121b0*/  FMUL.FTZ R2, R2, 0.5 ;  /* 0x3f00000002027820 */ /* 0x000fc60000410000 */
[----:B------:R-:W-:-:S04]  /*121c0*/  FFMA R33, -R16, R16, R33 ;  /* 0x0000001010217223 */ /* 0x000fc80000000121 */
[----:B------:R-:W-:-:S07]  /*121d0*/  FFMA R16, R33, R2, R16 ;  /* 0x0000000221107223 */ /* 0x000fce0000000010 */
.L_x_2447:
[----:B------:R-:W-:Y:S05]  /*121e0*/  BSYNC.RECONVERGENT B1 ;  /* 0x0000000000017941 */ /* 0x000fea0003800200 */
.L_x_2445:
        /* <DEDUP_REMOVED lines=32> */
.L_x_2449:
[----:B------:R-:W-:Y:S01]  /*123f0*/  FMUL.FTZ R16, R33, R2 ;  /* 0x0000000221107220 */ /* 0x000fe20000410000 */
[----:B------:R-:W-:-:S03]  /*12400*/  FMUL.FTZ R2, R2, 0.5 ;  /* 0x3f00000002027820 */ /* 0x000fc60000410000 */
[----:B------:R-:W-:-:S04]  /*12410*/  FFMA R33, -R16, R16, R33 ;  /* 0x0000001010217223 */ /* 0x000fc80000000121 */
[----:B------:R-:W-:-:S07]  /*12420*/  FFMA R16, R33, R2, R16 ;  /* 0x0000000221107223 */ /* 0x000fce0000000010 */
.L_x_2450:
[----:B------:R-:W-:Y:S05]  /*12430*/  BSYNC.RECONVERGENT B1 ;  /* 0x0000000000017941 */ /* 0x000fea0003800200 */
.L_x_2448:
        /* <DEDUP_REMOVED lines=33> */
.L_x_2452:
[----:B------:R-:W-:Y:S01]  /*12650*/  FMUL.FTZ R16, R33, R2 ;  /* 0x0000000221107220 */ /* 0x000fe20000410000 */
[----:B------:R-:W-:-:S03]  /*12660*/  FMUL.FTZ R2, R2, 0.5 ;  /* 0x3f00000002027820 */ /* 0x000fc60000410000 */
[----:B------:R-:W-:-:S04]  /*12670*/  FFMA R33, -R16, R16, R33 ;  /* 0x0000001010217223 */ /* 0x000fc80000000121 */
[----:B------:R-:W-:-:S07]  /*12680*/  FFMA R16, R33, R2, R16 ;  /* 0x0000000221107223 */ /* 0x000fce0000000010 */
.L_x_2453:
[----:B------:R-:W-:Y:S05]  /*12690*/  BSYNC.RECONVERGENT B1 ;  /* 0x0000000000017941 */ /* 0x000fea0003800200 */
.L_x_2451:
[----:B------:R-:W0:Y:S01]  /*126a0*/  LDC R2, c[0x0][0x3c0] ;  /* 0x0000f000ff027b82 */ /* 0x000e220000000800 */
[----:B------:R-:W-:Y:S01]  /*126b0*/  VIADD R22, R22, 0x4 ;  /* 0x0000000416167836 */ /* 0x000fe20000000000 */
[----:B------:R-:W-:-:S13]  /*126c0*/  FSETP.GTU.AND P0, PT, R16, 1, PT ;  /* 0x3f8000001000780b */ /* 0x000fda0003f0c000 */
[----:B------:R-:W-:Y:S01]  /*126d0*/  @!P0 FADD R24, R24, 1 ;  /* 0x3f80000018188421 */ /* 0x000fe20000000000 */
[----:B0-----:R-:W-:-:S04]  /*126e0*/  LOP3.LUT R33, R2, 0x7ffffffc, RZ, 0xc0, !PT ;  /* 0x7ffffffc02217812 */ /* 0x001fc800078ec0ff */
[----:B------:R-:W-:-:S13]  /*126f0*/  ISETP.NE.AND P1, PT, R22, R33, PT ;  /* 0x000000211600720c */ /* 0x000fda0003f25270 */
[----:B------:R-:W-:Y:S05]  /*12700*/  @P1 BRA `(.L_x_2454) ;  /* 0xfffffff400981947 */ /* 0x000fea000383ffff */
.L_x_2441:
        /* <DEDUP_REMOVED lines=31> */
.L_x_2457:
[----:B------:R-:W-:Y:S01]  /*12900*/  FMUL.FTZ R16, R33, R2 ;  /* 0x0000000221107220 */ /* 0x000fe20000410000 */
[----:B------:R-:W-:-:S03]  /*12910*/  FMUL.FTZ R2, R2, 0.5 ;  /* 0x3f00000002027820 */ /* 0x000fc60000410000 */
[----:B------:R-:W-:-:S04]  /*12920*/  FFMA R33, -R16, R16, R33 ;  /* 0x0000001010217223 */ /* 0x000fc80000000121 */
[----:B------:R-:W-:-:S07]  /*12930*/  FFMA R16, R33, R2, R16 ;  /* 0x0000000221107223 */ /* 0x000fce0000000010 */
.L_x_2458:
[----:B------:R-:W-:Y:S05]  /*12940*/  BSYNC.RECONVERGENT B1 ;  /* 0x0000000000017941 */ /* 0x000fea0003800200 */
.L_x_2456:
        /* <DEDUP_REMOVED lines=34> */
.L_x_2460:
[----:B------:R-:W-:Y:S01]  /*12b70*/  FMUL.FTZ R16, R33, R2 ;  /* 0x0000000221107220 */ /* 0x000fe20000410000 */
[----:B------:R-:W-:-:S03]  /*12b80*/  FMUL.FTZ R2, R2, 0.5 ;  /* 0x3f00000002027820 */ /* 0x000fc60000410000 */
[----:B------:R-:W-:-:S04]  /*12b90*/  FFMA R33, -R16, R16, R33 ;  /* 0x0000001010217223 */ /* 0x000fc80000000121 */
[----:B------:R-:W-:-:S07]  /*12ba0*/  FFMA R16, R33, R2, R16 ;  /* 0x0000000221107223 */ /* 0x000fce0000000010 */
.L_x_2461:
[----:B------:R-:W-:Y:S05]  /*12bb0*/  BSYNC.RECONVERGENT B1 ;  /* 0x0000000000017941 */ /* 0x000fea0003800200 */
.L_x_2459:
        /* <DEDUP_REMOVED lines=34> */
.L_x_2463:
[----:B------:R-:W-:Y:S01]  /*12de0*/  FMUL.FTZ R16, R31, R2 ;  /* 0x000000021f107220 */ /* 0x000fe20000410000 */
[----:B------:R-:W-:-:S03]  /*12df0*/  FMUL.FTZ R2, R2, 0.5 ;  /* 0x3f00000002027820 */ /* 0x000fc60000410000 */
[----:B------:R-:W-:-:S04]  /*12e00*/  FFMA R31, -R16, R16, R31 ;  /* 0x00000010101f7223 */ /* 0x000fc8000000011f */
[----:B------:R-:W-:-:S07]  /*12e10*/  FFMA R16, R31, R2, R16 ;  /* 0x000000021f107223 */ /* 0x000fce0000000010 */
.L_x_2464:
[----:B------:R-:W-:Y:S05]  /*12e20*/  BSYNC.RECONVERGENT B1 ;  /* 0x0000000000017941 */ /* 0x000fea0003800200 */
.L_x_2462:
[----:B------:R-:W-:-:S13]  /*12e30*/  FSETP.GTU.AND P0, PT, R16, 1, PT ;  /* 0x3f8000001000780b */ /* 0x000fda0003f0c000 */
[----:B------:R-:W-:-:S07]  /*12e40*/  @!P0 FADD R24, R24, 1 ;  /* 0x3f80000018188421 */ /* 0x000fce0000000000 */
.L_x_2455:
        /* <DEDUP_REMOVED lines=12> */
[----:B------:R-:W-:Y:S02]  /*12f10*/  HFMA2 R8, -RZ, RZ, -38016, 0.02740478515625 ;  /* 0xf8a42704ff087431 */ /* 0x000fe400000001ff */
[----:B------:R-:W-:Y:S02]  /*12f20*/  IMAD.MOV.U32 R22, RZ, RZ, RZ ;  /* 0x000000ffff167224 */ /* 0x000fe400078e00ff */
[----:B------:R-:W-:Y:S02]  /*12f30*/  IMAD.MOV.U32 R20, RZ, RZ, -0x23270784 ;  /* 0xdcd8f87cff147424 */ /* 0x000fe400078e00ff */
[----:B------:R-:W-:-:S07]  /*12f40*/  IMAD.MOV.U32 R24, RZ, RZ, RZ ;  /* 0x000000ffff187224 */ /* 0x000fce00078e00ff */
.L_x_2478:
        /* <DEDUP_REMOVED lines=30> */
.L_x_2467:
[----:B------:R-:W-:Y:S01]  /*13130*/  FMUL.FTZ R16, R35, R2 ;  /* 0x0000000223107220 */ /* 0x000fe20000410000 */
[----:B------:R-:W-:-:S03]  /*13140*/  FMUL.FTZ R2, R2, 0.5 ;  /* 0x3f00000002027820 */ /* 0x000fc60000410000 */
[----:B------:R-:W-:-:S04]  /*13150*/  FFMA R35, -R16, R16, R35 ;  /* 0x0000001010237223 */ /* 0x000fc80000000123 */
[----:B------:R-:W-:-:S07]  /*13160*/  FFMA R16, R35, R2, R16 ;  /* 0x0000000223107223 */ /* 0x000fce0000000010 */
.L_x_2468:
[----:B------:R-:W-:Y:S05]  /*13170*/  BSYNC.RECONVERGENT B1 ;  /* 0x0000000000017941 */ /* 0x000fea0003800200 */
.L_x_2466:
        /* <DEDUP_REMOVED lines=32> */
.L_x_2470:
[----:B------:R-:W-:Y:S01]  /*13380*/  FMUL.FTZ R16, R35, R2 ;  /* 0x0000000223107220 */ /* 0x000fe20000410000 */
[----:B------:R-:W-:-:S03]  /*13390*/  FMUL.FTZ R2, R2, 0.5 ;  /* 0x3f00000002027820 */ /* 0x000fc60000410000 */
[----:B------:R-:W-:-:S04]  /*133a0*/  FFMA R35, -R16, R16, R35 ;  /* 0x0000001010237223 */ /* 0x000fc80000000123 */
[----:B------:R-:W-:-:S07]  /*133b0*/  FFMA R16, R35, R2, R16 ;  /* 0x0000000223107223 */ /* 0x000fce0000000010 */
.L_x_2471:
[----:B------:R-:W-:Y:S05]  /*133c0*/  BSYNC.RECONVERGENT B1 ;  /* 0x0000000000017941 */ /* 0x000fea0003800200 */
.L_x_2469:
        /* <DEDUP_REMOVED lines=32> */
.L_x_2473:
[----:B------:R-:W-:Y:S01]  /*135d0*/  FMUL.FTZ R16, R35, R2 ;  /* 0x0000000223107220 */ /* 0x000fe20000410000 */
[----:B------:R-:W-:-:S03]  /*135e0*/  FMUL.FTZ R2, R2, 0.5 ;  /* 0x3f00000002027820 */ /* 0x000fc60000410000 */
[----:B------:R-:W-:-:S04]  /*135f0*/  FFMA R35, -R16, R16, R35 ;  /* 0x0000001010237223 */ /* 0x000fc80000000123 */
[----:B------:R-:W-:-:S07]  /*13600*/  FFMA R16, R35, R2, R16 ;  /* 0x0000000223107223 */ /* 0x000fce0000000010 */
.L_x_2474:
[----:B------:R-:W-:Y:S05]  /*13610*/  BSYNC.RECONVERGENT B1 ;  /* 0x0000000000017941 */ /* 0x000fea0003800200 */
.L_x_2472:
        /* <DEDUP_REMOVED lines=33> */
.L_x_2476:
[----:B------:R-:W-:Y:S01]  /*13830*/  FMUL.FTZ R16, R35, R2 ;  /* 0x0000000223107220 */ /* 0x000fe20000410000 */
[----:B------:R-:W-:-:S03]  /*13840*/  FMUL.FTZ R2, R2, 0.5 ;  /* 0x3f00000002027820 */ /* 0x000fc60000410000 */
[----:B------:R-:W-:-:S04]  /*13850*/  FFMA R35, -R16, R16, R35 ;  /* 0x0000001010237223 */ /* 0x000fc80000000123 */
[----:B------:R-:W-:-:S07]  /*13860*/  FFMA R16, R35, R2, R16 ;  /* 0x0000000223107223 */ /* 0x000fce0000000010 */
.L_x_2477:
[----:B------:R-:W-:Y:S05]  /*13870*/  BSYNC.RECONVERGENT B1 ;  /* 0x0000000000017941 */ /* 0x000fea0003800200 */
.L_x_2475:
[----:B------:R-:W0:Y:S01]  /*13880*/  LDC R2, c[0x0][0x3c0] ;  /* 0x0000f000ff027b82 */ /* 0x000e220000000800 */
[----:B------:R-:W-:Y:S01]  /*13890*/  VIADD R22, R22, 0x4 ;  /* 0x0000000416167836 */ /* 0x000fe20000000000 */
[----:B------:R-:W-:-:S13]  /*138a0*/  FSETP.GTU.AND P0, PT, R16, 1, PT ;  /* 0x3f8000001000780b */ /* 0x000fda0003f0c000 */
[----:B------:R-:W-:Y:S01]  /*138b0*/  @!P0 FADD R24, R24, 1 ;  /* 0x3f80000018188421 */ /* 0x000fe20000000000 */
[----:B0-----:R-:W-:-:S04]  /*138c0*/  LOP3.LUT R35, R2, 0x7ffffffc, RZ, 0xc0, !PT ;  /* 0x7ffffffc02237812 */ /* 0x001fc800078ec0ff */
[----:B------:R-:W-:-:S13]  /*138d0*/  ISETP.NE.AND P1, PT, R22, R35, PT ;  /* 0x000000231600720c */ /* 0x000fda0003f25270 */
[----:B------:R-:W-:Y:S05]  /*138e0*/  @P1 BRA `(.L_x_2478) ;  /* 0xfffffff400981947 */ /* 0x000fea000383ffff */
.L_x_2465:
        /* <DEDUP_REMOVED lines=31> */
.L_x_2481:
[----:B------:R-:W-:Y:S01]  /*13ae0*/  FMUL.FTZ R16, R35, R2 ;  /* 0x0000000223107220 */ /* 0x000fe20000410000 */
[----:B------:R-:W-:-:S03]  /*13af0*/  FMUL.FTZ R2, R2, 0.5 ;  /* 0x3f00000002027820 */ /* 0x000fc60000410000 */
[----:B------:R-:W-:-:S04]  /*13b00*/  FFMA R35, -R16, R16, R35 ;  /* 0x0000001010237223 */ /* 0x000fc80000000123 */
[----:B------:R-:W-:-:S07]  /*13b10*/  FFMA R16, R35, R2, R16 ;  /* 0x0000000223107223 */ /* 0x000fce0000000010 */
.L_x_2482:
[----:B------:R-:W-:Y:S05]  /*13b20*/  BSYNC.RECONVERGENT B1 ;  /* 0x0000000000017941 */ /* 0x000fea0003800200 */
.L_x_2480:
        /* <DEDUP_REMOVED lines=34> */
.L_x_2484:
[----:B------:R-:W-:Y:S01]  /*13d50*/  FMUL.FTZ R16, R35, R2 ;  /* 0x0000000223107220 */ /* 0x000fe20000410000 */
[----:B------:R-:W-:-:S03]  /*13d60*/  FMUL.FTZ R2, R2, 0.5 ;  /* 0x3f00000002027820 */ /* 0x000fc60000410000 */
[----:B------:R-:W-:-:S04]  /*13d70*/  FFMA R35, -R16, R16, R35 ;  /* 0x0000001010237223 */ /* 0x000fc80000000123 */
[----:B------:R-:W-:-:S07]  /*13d80*/  FFMA R16, R35, R2, R16 ;  /* 0x0000000223107223 */ /* 0x000fce0000000010 */
.L_x_2485:
[----:B------:R-:W-:Y:S05]  /*13d90*/  BSYNC.RECONVERGENT B1 ;  /* 0x0000000000017941 */ /* 0x000fea0003800200 */
.L_x_2483:
        /* <DEDUP_REMOVED lines=34> */
.L_x_2487:
[----:B------:R-:W-:Y:S01]  /*13fc0*/  FMUL.FTZ R16, R33, R2 ;  /* 0x0000000221107220 */ /* 0x000fe20000410000 */
[----:B------:R-:W-:-:S03]  /*13fd0*/  FMUL.FTZ R2, R2, 0.5 ;  /* 0x3f00000002027820 */ /* 0x000fc60000410000 */
[----:B------:R-:W-:-:S04]  /*13fe0*/  FFMA R33, -R16, R16, R33 ;  /* 0x0000001010217223 */ /* 0x000fc80000000121 */
[----:B------:R-:W-:-:S07]  /*13ff0*/  FFMA R16, R33, R2, R16 ;  /* 0x0000000221107223 */ /* 0x000fce0000000010 */
.L_x_2488:
[----:B------:R-:W-:Y:S05]  /*14000*/  BSYNC.RECONVERGENT B1 ;  /* 0x0000000000017941 */ /* 0x000fea0003800200 */
.L_x_2486:
[----:B------:R-:W-:-:S13]  /*14010*/  FSETP.GTU.AND P0, PT, R16, 1, PT ;  /* 0x3f8000001000780b */ /* 0x000fda0003f0c000 */
[----:B------:R-:W-:-:S07]  /*14020*/  @!P0 FADD R24, R24, 1 ;  /* 0x3f80000018188421 */ /* 0x000fce0000000000 */
.L_x_2479:
[----:B------:R-:W-:Y:S02]  /*14030*/  VIADD R4, R4, 0x1e00 ;  /* 0x00001e0004047836 */ /* 0x000fe40000000000 */
[----:B------:R-:W-:Y:S01]  /*14040*/  FMUL R33, R24, 4 ;  /* 0x4080000018217820 */ /* 0x000fe20000400000 */
[----:B------:R-:W-:Y:S01]  /*14050*/  MOV R10, 0xdcd8f87c ;  /* 0xdcd8f87c000a7802 */ /* 0x000fe20000000f00 */
[----:B------:R-:W-:Y:S01]  /*14060*/  IMAD.MOV.U32 R22, RZ, RZ, RZ ;  /* 0x000000ffff167224 */ /* 0x000fe200078e00ff */
[----:B------:R-:W-:-:S05]  /*14070*/  LOP3.LUT R4, R4, 0xaad26b49, RZ, 0x3c, !PT ;  /* 0xaad26b4904047812 */ /* 0x000fca00078e3cff */
[----:B------:R-:W-:Y:S02]  /*14080*/  IMAD R37, R4, 0x4182bed5, RZ ;  /* 0x4182bed504257824 */ /* 0x000fe400078e02ff */
[----:B------:R-:W-:Y:S02]  /*14090*/  IMAD.MOV.U32 R4, RZ, RZ, -0x75bd8fc ;  /* 0xf8a42704ff047424 */ /* 0x000fe400078e00ff */
[C---:B------:R-:W-:Y:S01]  /*140a0*/  VIADD R8, R37.reuse, 0x583f19 ;  /* 0x00583f1925087836 */ /* 0x040fe20000000000 */
[C---:B------:R-:W-:Y:S01]  /*140b0*/  LOP3.LUT R24, R37.reuse, 0x159a55e5, RZ, 0x3c, !PT ;  /* 0x159a55e525187812 */ /* 0x040fe200078e3cff */
[C---:B------:R-:W-:Y:S01]  /*140c0*/  VIADD R28, R37.reuse, 0x75bcd15 ;  /* 0x075bcd15251c7836 */ /* 0x040fe20000000000 */
[----:B------:R-:W-:Y:S01]  /*140d0*/  IADD3 R37, PT, PT, R37, -0x260923e8, RZ ;  /* 0xd9f6dc1825257810 */ /* 0x000fe20007ffe0ff */
[----:B------:R-:W-:Y:S06]  /*140e0*/  BRA.U !UP0, `(.L_x_2489) ;  /* 0x0000000908787547 */ /* 0x000fec000b800000 */
[----:B------:R-:W-:Y:S02]  /*140f0*/  IMAD.MOV.U32 R20, RZ, RZ, RZ ;  /* 0x000000ffff147224 */ /* 0x000fe400078e00ff */
[----:B------:R-:W-:Y:S02]  /*14100*/  IMAD.MOV.U32 R10, RZ, RZ, -0x23270784 ;  /* 0xdcd8f87cff0a7424 */ /* 0x000fe400078e00ff */
[----:B------:R-:W-:Y:S02]  /*14110*/  IMAD.MOV.U32 R4, RZ, RZ, -0x75bd8fc ;  /* 0xf8a42704ff047424 */ /* 0x000fe400078e00ff */
[----:B------:R-:W-:-:S07]  /*14120*/  IMAD.MOV.U32 R22, RZ, RZ, RZ ;  /* 0x000000ffff167224 */ /* 0x000fce00078e00ff */
.L_x_2502:
        /* <DEDUP_REMOVED lines=30> */
.L_x_2491:
[----:B------:R-:W-:Y:S01]  /*14310*/  FMUL.FTZ R16, R35, R2 ;  /* 0x0000000223107220 */ /* 0x000fe20000410000 */
[----:B------:R-:W-:-:S03]  /*14320*/  FMUL.FTZ R2, R2, 0.5 ;  /* 0x3f00000002027820 */ /* 0x000fc60000410000 */
[----:B------:R-:W-:-:S04]  /*14330*/  FFMA R35, -R16, R16, R35 ;  /* 0x0000001010237223 */ /* 0x000fc80000000123 */
[----:B------:R-:W-:-:S07]  /*14340*/  FFMA R16, R35, R2, R16 ;  /* 0x0000000223107223 */ /* 0x000fce0000000010 */
.L_x_2492:
[----:B------:R-:W-:Y:S05]  /*14350*/  BSYNC.RECONVERGENT B1 ;  /* 0x0000000000017941 */ /* 0x000fea0003800200 */
.L_x_2490:
        /* <DEDUP_REMOVED lines=32> */
.L_x_2494:
[----:B------:R-:W-:Y:S01]  /*14560*/  FMUL.FTZ R16, R35, R2 ;  /* 0x0000000223107220 */ /* 0x000fe20000410000 */
[----:B------:R-:W-:-:S03]  /*14570*/  FMUL.FTZ R2, R2, 0.5 ;  /* 0x3f00000002027820 */ /* 0x000fc60000410000 */
[----:B------:R-:W-:-:S04]  /*14580*/  FFMA R35, -R16, R16, R35 ;  /* 0x0000001010237223 */ /* 0x000fc80000000123 */
[----:B------:R-:W-:-:S07]  /*14590*/  FFMA R16, R35, R2, R16 ;  /* 0x0000000223107223 */ /* 0x000fce0000000010 */
.L_x_2495:
[----:B------:R-:W-:Y:S05]  /*145a0*/  BSYNC.RECONVERGENT B1 ;  /* 0x0000000000017941 */ /* 0x000fea0003800200 */
.L_x_2493:
        /* <DEDUP_REMOVED lines=32> */
.L_x_2497:
[----:B------:R-:W-:Y:S01]  /*147b0*/  FMUL.FTZ R16, R35, R2 ;  /* 0x0000000223107220 */ /* 0x000fe20000410000 */
[----:B------:R-:W-:-:S03]  /*147c0*/  FMUL.FTZ R2, R2, 0.5 ;  /* 0x3f00000002027820 */ /* 0x000fc60000410000 */
[----:B------:R-:W-:-:S04]  /*147d0*/  FFMA R35, -R16, R16, R35 ;  /* 0x0000001010237223 */ /* 0x000fc80000000123 */
[----:B------:R-:W-:-:S07]  /*147e0*/  FFMA R16, R35, R2, R16 ;  /* 0x0000000223107223 */ /* 0x000fce0000000010 */
.L_x_2498:
[----:B------:R-:W-:Y:S05]  /*147f0*/  BSYNC.RECONVERGENT B1 ;  /* 0x0000000000017941 */ /* 0x000fea0003800200 */
.L_x_2496:
        /* <DEDUP_REMOVED lines=33> */
.L_x_2500:
[----:B------:R-:W-:Y:S01]  /*14a10*/  FMUL.FTZ R16, R35, R2 ;  /* 0x0000000223107220 */ /* 0x000fe20000410000 */
[----:B------:R-:W-:-:S03]  /*14a20*/  FMUL.FTZ R2, R2, 0.5 ;  /* 0x3f00000002027820 */ /* 0x000fc60000410000 */
[----:B------:R-:W-:-:S04]  /*14a30*/  FFMA R35, -R16, R16, R35 ;  /* 0x0000001010237223 */ /* 0x000fc80000000123 */
[----:B------:R-:W-:-:S07]  /*14a40*/  FFMA R16, R35, R2, R16 ;  /* 0x0000000223107223 */ /* 0x000fce0000000010 */
.L_x_2501:
[----:B------:R-:W-:Y:S05]  /*14a50*/  BSYNC.RECONVERGENT B1 ;  /* 0x0000000000017941 */ /* 0x000fea0003800200 */
.L_x_2499:
[----:B------:R-:W0:Y:S01]  /*14a60*/  LDC R2, c[0x0][0x3c0] ;  /* 0x0000f000ff027b82 */ /* 0x000e220000000800 */
[----:B------:R-:W-:Y:S02]  /*14a70*/  IADD3 R20, PT, PT, R20, 0x4, RZ ;  /* 0x0000000414147810 */ /* 0x000fe40007ffe0ff */
[----:B------:R-:W-:-:S13]  /*14a80*/  FSETP.GTU.AND P0, PT, R16, 1, PT ;  /* 0x3f8000001000780b */ /* 0x000fda0003f0c000 */
[----:B------:R-:W-:Y:S01]  /*14a90*/  @!P0 FADD R22, R22, 1 ;  /* 0x3f80000016168421 */ /* 0x000fe20000000000 */
[----:B0-----:R-:W-:-:S04]  /*14aa0*/  LOP3.LUT R35, R2, 0x7ffffffc, RZ, 0xc0, !PT ;  /* 0x7ffffffc02237812 */ /* 0x001fc800078ec0ff */
[----:B------:R-:W-:-:S13]  /*14ab0*/  ISETP.NE.AND P1, PT, R20, R35, PT ;  /* 0x000000231400720c */ /* 0x000fda0003f25270 */
[----:B------:R-:W-:Y:S05]  /*14ac0*/  @P1 BRA `(.L_x_2502) ;  /* 0xfffffff400981947 */ /* 0x000fea000383ffff */
.L_x_2489:
        /* <DEDUP_REMOVED lines=32> */
.L_x_2505:
[----:B------:R-:W-:Y:S01]  /*14cd0*/  FMUL.FTZ R16, R35, R2 ;  /* 0x0000000223107220 */ /* 0x000fe20000410000 */
[----:B------:R-:W-:-:S03]  /*14ce0*/  FMUL.FTZ R2, R2, 0.5 ;  /* 0x3f00000002027820 */ /* 0x000fc60000410000 */
[----:B------:R-:W-:-:S04]  /*14cf0*/  FFMA R35, -R16, R16, R35 ;  /* 0x0000001010237223 */ /* 0x000fc80000000123 */
[----:B------:R-:W-:-:S07]  /*14d00*/  FFMA R16, R35, R2, R16 ;  /* 0x0000000223107223 */ /* 0x000fce0000000010 */
.L_x_2506:
[----:B------:R-:W-:Y:S05]  /*14d10*/  BSYNC.RECONVERGENT B1 ;  /* 0x0000000000017941 */ /* 0x000fea0003800200 */
.L_x_2504:
        /* <DEDUP_REMOVED lines=35> */
.L_x_2509:
[----:B------:R-:W-:Y:S05]  /*14f50*/  BRA `(.L_x_2510) ;  /* 0x0000000000107947 */ /* 0x000fea0003800000 */
.L_x_2508:
[----:B------:R-:W-:Y:S01]  /*14f60*/  FMUL.FTZ R16, R35, R2 ;  /* 0x0000000223107220 */ /* 0x000fe20000410000 */
[----:B------:R-:W-:-:S03]  /*14f70*/  FMUL.FTZ R2, R2, 0.5 ;  /* 0x3f00000002027820 */ /* 0x000fc60000410000 */
[----:B------:R-:W-:-:S04]  /*14f80*/  FFMA R35, -R16, R16, R35 ;  /* 0x0000001010237223 */ /* 0x000fc80000000123 */
[----:B------:R-:W-:-:S07]  /*14f90*/  FFMA R16, R35, R2, R16 ;  /* 0x0000000223107223 */ /* 0x000fce0000000010 */
.L_x_2510:
[----:B------:R-:W-:Y:S05]  /*14fa0*/  BSYNC.RECONVERGENT B1 ;  /* 0x0000000000017941 */ /* 0x000fea0003800200 */
.L_x_2507:
        /* <DEDUP_REMOVED lines=34> */
.L_x_2512:
[----:B------:R-:W-:Y:S01]  /*151d0*/  FMUL.FTZ R16, R35, R2 ;  /* 0x0000000223107220 */ /* 0x000fe20000410000 */
[----:B------:R-:W-:-:S03]  /*151e0*/  FMUL.FTZ R2, R2, 0.5 ;  /* 0x3f00000002027820 */ /* 0x000fc60000410000 */
[----:B------:R-:W-:-:S04]  /*151f0*/  FFMA R35, -R16, R16, R35 ;  /* 0x0000001010237223 */ /* 0x000fc80000000123 */
[----:B------:R-:W-:-:S07]  /*15200*/  FFMA R16, R35, R2, R16 ;  /* 0x0000000223107223 */ /* 0x000fce0000000010 */
.L_x_2513:
[----:B------:R-:W-:Y:S05]  /*15210*/  BSYNC.RECONVERGENT B1 ;  /* 0x0000000000017941 */ /* 0x000fea0003800200 */
.L_x_2511:
[----:B------:R-:W-:-:S13]  /*15220*/  FSETP.GTU.AND P0, PT, R16, 1, PT ;  /* 0x3f8000001000780b */ /* 0x000fda0003f0c000 */
[----:B------:R-:W-:-:S07]  /*15230*/  @!P0 FADD R22, R22, 1 ;  /* 0x3f80000016168421 */ /* 0x000fce0000000000 */
.L_x_2503:
        /* <DEDUP_REMOVED lines=13> */
[----:B------:R-:W-:-:S07]  /*15310*/  IMAD.MOV.U32 R4, RZ, RZ, R2 ;  /* 0x000000ffff047224 */ /* 0x000fce00078e0002 */
.L_x_2515:
[----:B------:R-:W-:Y:S05]  /*15320*/  BSYNC.RECONVERGENT B1 ;  /* 0x0000000000017941 */ /* 0x000fea0003800200 */
.L_x_2514:
        /* <DEDUP_REMOVED lines=13> */
.L_x_2517:
[----:B------:R-:W-:Y:S05]  /*15400*/  BSYNC.RECONVERGENT B1 ;  /* 0x0000000000017941 */ /* 0x000fea0003800200 */
.L_x_2516:
[----:B------:R-:W0:Y:S01]  /*15410*/  MUFU.RCP R3, R0 ;  /* 0x0000000000037308 */ /* 0x000e220000001000 */
[----:B------:R-:W-:Y:S07]  /*15420*/  BSSY.RECONVERGENT B1, `(.L_x_2518) ;  /* 0x000000d000017945 */ /* 0x000fee0003800200 */
[----:B------:R-:W1:Y:S01]  /*15430*/  FCHK P0, R5, R0 ;  /* 0x0000000005007302 */ /* 0x000e620000000000 */
[----:B0-----:R-:W-:-:S04]  /*15440*/  FFMA R2, -R0, R3, 1 ;  /* 0x3f80000000027423 */ /* 0x001fc80000000103 */
[----:B------:R-:W-:Y:S01]  /*15450*/  FFMA R2, R3, R2, R3 ;  /* 0x0000000203027223 */ /* 0x000fe20000000003 */
[----:B------:R-:W-:-:S03]  /*15460*/  IMAD.MOV.U32 R3, RZ, RZ, R8 ;  /* 0x000000ffff037224 */ /* 0x000fc600078e0008 */
        /* <DEDUP_REMOVED lines=8> */
.L_x_2519:
[----:B------:R-:W-:Y:S05]  /*154f0*/  BSYNC.RECONVERGENT B1 ;  /* 0x0000000000017941 */ /* 0x000fea0003800200 */
.L_x_2518:
        /* <DEDUP_REMOVED lines=13> */
.L_x_2521:
[----:B------:R-:W-:Y:S05]  /*155d0*/  BSYNC.RECONVERGENT B1 ;  /* 0x0000000000017941 */ /* 0x000fea0003800200 */
.L_x_2520:
        /* <DEDUP_REMOVED lines=13> */
.L_x_2523:
[----:B------:R-:W-:Y:S05]  /*156b0*/  BSYNC.RECONVERGENT B1 ;  /* 0x0000000000017941 */ /* 0x000fea0003800200 */
.L_x_2522:
        /* <DEDUP_REMOVED lines=13> */
.L_x_2525:
[----:B------:R-:W-:Y:S05]  /*15790*/  BSYNC.RECONVERGENT B1 ;  /* 0x0000000000017941 */ /* 0x000fea0003800200 */
.L_x_2524:
        /* <DEDUP_REMOVED lines=11> */
[----:B------:R-:W-:Y:S05]  /*15850*/  CALL.REL.NOINC `($__internal_5_$__cuda_sm3x_div_rn_noftz_f32_slowpath) ;  /* 0x0000015400d47944 */ /* 0x000fea0003c00000 */
[----:B------:R-:W-:-:S07]  /*15860*/  IMAD.MOV.U32 R16, RZ, RZ, R2 ;  /* 0x000000ffff107224 */ /* 0x000fce00078e0002 */
.L_x_2527:
[----:B------:R-:W-:Y:S05]  /*15870*/  BSYNC.RECONVERGENT B1 ;  /* 0x0000000000017941 */ /* 0x000fea0003800200 */
.L_x_2526:
        /* <DEDUP_REMOVED lines=13> */
.L_x_2529:
[----:B------:R-:W-:Y:S05]  /*15950*/  BSYNC.RECONVERGENT B1 ;  /* 0x0000000000017941 */ /* 0x000fea0003800200 */
.L_x_2528:
        /* <DEDUP_REMOVED lines=13> */
.L_x_2531:
[----:B------:R-:W-:Y:S05]  /*15a30*/  BSYNC.RECONVERGENT B1 ;  /* 0x0000000000017941 */ /* 0x000fea0003800200 */
.L_x_2530:
        /* <DEDUP_REMOVED lines=13> */
.L_x_2533:
[----:B------:R-:W-:Y:S05]  /*15b10*/  BSYNC.RECONVERGENT B1 ;  /* 0x0000000000017941 */ /* 0x000fea0003800200 */
.L_x_2532:
        /* <DEDUP_REMOVED lines=13> */
.L_x_2535:
[----:B------:R-:W-:Y:S05]  /*15bf0*/  BSYNC.RECONVERGENT B1 ;  /* 0x0000000000017941 */ /* 0x000fea0003800200 */
.L_x_2534:
        /* <DEDUP_REMOVED lines=13> */
.L_x_2537:
[----:B------:R-:W-:Y:S05]  /*15cd0*/  BSYNC.RECONVERGENT B1 ;  /* 0x0000000000017941 */ /* 0x000fea0003800200 */
.L_x_2536:
        /* <DEDUP_REMOVED lines=13> */
.L_x_2539:
[----:B------:R-:W-:Y:S05]  /*15db0*/  BSYNC.RECONVERGENT B1 ;  /* 0x0000000000017941 */ /* 0x000fea0003800200 */
.L_x_2538:
        /* <DEDUP_REMOVED lines=13> */
.L_x_2541:
[----:B------:R-:W-:Y:S05]  /*15e90*/  BSYNC.RECONVERGENT B1 ;  /* 0x0000000000017941 */ /* 0x000fea0003800200 */
.L_x_2540:
        /* <DEDUP_REMOVED lines=13> */
.L_x_2543:
[----:B------:R-:W-:Y:S05]  /*15f70*/  BSYNC.RECONVERGENT B1 ;  /* 0x0000000000017941 */ /* 0x000fea0003800200 */
.L_x_2542:
        /* <DEDUP_REMOVED lines=12> */
.L_x_2545:
[----:B------:R-:W-:Y:S05]  /*16040*/  BSYNC.RECONVERGENT B1 ;  /* 0x0000000000017941 */ /* 0x000fea0003800200 */
.L_x_2544:
[----:B------:R-:W-:Y:S05]  /*16050*/  BRA `(.L_x_2546) ;  /* 0x0000000000687947 */ /* 0x000fea0003800000 */
.L_x_2123:
        /* <DEDUP_REMOVED lines=11> */
.L_x_2547:
        /* <DEDUP_REMOVED lines=15> */
.L_x_2546:
[----:B------:R-:W0:Y:S01]  /*16200*/  LDC R14, c[0x0][0x3ac] ;  /* 0x0000eb00ff0e7b82 */ /* 0x000e220000000800 */
        /* <DEDUP_REMOVED lines=13> */
[----:B------:R-:W-:-:S02]  /*162e0*/  FADD R3, R3, R18 ;  /* 0x0000001203037221 */ /* 0x000fc40000000000 */
[----:B------:R-:W-:-:S04]  /*162f0*/  FADD R2, R11, R2 ;  /* 0x000000020b027221 */ /* 0x000fc80000000000 */
[----:B------:R-:W-:Y:S01]  /*16300*/  FADD R11, R3, R2 ;  /* 0x00000002030b7221 */ /* 0x000fe20000000000 */
[----:B0-----:R-:W-:-:S04]  /*16310*/  SHF.L.U32 R5, R14, 0xd, RZ ;  /* 0x0000000d0e057819 */ /* 0x001fc800000006ff */
[----:B------:R-:W-:-:S13]  /*16320*/  ISETP.GE.U32.AND P0, PT, R6, R5, PT ;  /* 0x000000050600720c */ /* 0x000fda0003f06070 */
        /* <DEDUP_REMOVED lines=12> */
[----:B------:R-:W-:-:S07]  /*163f0*/  IMAD.MOV.U32 R10, RZ, RZ, R2 ;  /* 0x000000ffff0a7224 */ /* 0x000fce00078e0002 */
.L_x_2550:
[----:B------:R-:W0:Y:S01]  /*16400*/  LDC.64 R22, c[0x0][0x3a8] ;  /* 0x0000ea00ff167b82 */ /* 0x000e220000000a00 */
[----:B------:R-:W-:-:S07]  /*16410*/  IMAD.MOV.U32 R8, RZ, RZ, RZ ;  /* 0x000000ffff087224 */ /* 0x000fce00078e00ff */
[----:B------:R-:W1:Y:S01]  /*16420*/  LDC R5, c[0x0][0x3c0] ;  /* 0x0000f000ff057b82 */ /* 0x000e620000000800 */
[----:B0-----:R-:W-:Y:S02]  /*16430*/  IMAD.SHL.U32 R4, R23, 0x2000, RZ ;  /* 0x0000200017047824 */ /* 0x001fe400078e00ff */
[----:B------:R-:W-:-:S03]  /*16440*/  VIADD R2, R22, 0xffffe000 ;  /* 0xffffe00016027836 */ /* 0x000fc60000000000 */
[----:B------:R-:W-:Y:S02]  /*16450*/  LEA R9, R13, R4, 0xd ;  /* 0x000000040d097211 */ /* 0x000fe400078e68ff */
[----:B-1----:R-:W-:Y:S02]  /*16460*/  LOP3.LUT R7, R5, 0x3, RZ, 0xc0, !PT ;  /* 0x0000000305077812 */ /* 0x002fe400078ec0ff */
[----:B------:R-:W-:Y:S02]  /*16470*/  ISETP.GT.U32.AND P0, PT, R9, R2, PT ;  /* 0x000000020900720c */ /* 0x000fe40003f04070 */
[C---:B------:R-:W-:Y:S01]  /*16480*/  LOP3.LUT R6, R5.reuse, 0x7ffffffc, RZ, 0xc0, !PT ;  /* 0x7ffffffc05067812 */ /* 0x040fe200078ec0ff */
[----:B------:R-:W-:-:S10]  /*16490*/  VIADD R5, R5, 0xffffffff ;  /* 0xffffffff05057836 */ /* 0x000fd40000000000 */
[----:B------:R-:W-:Y:S05]  /*164a0*/  @P0 BRA `(.L_x_2551) ;  /* 0x0000012c00740947 */ /* 0x000fea0003800000 */
.L_x_2968:
        /* <DEDUP_REMOVED lines=19> */
[----:B------:R-:W0:Y:S01]  /*165e0*/  LDC R3, c[0x0][0x380] ;  /* 0x0000e000ff037b82 */ /* 0x000e220000000800 */
[----:B------:R-:W-:Y:S01]  /*165f0*/  ISETP.GE.U32.AND P0, PT, R5, 0x3, PT ;  /* 0x000000030500780c */ /* 0x000fe20003f06070 */
[----:B------:R-:W-:Y:S02]  /*16600*/  HFMA2 R20, -RZ, RZ, -310, -36736 ;  /* 0xdcd8f87cff147431 */ /* 0x000fe400000001ff */
[----:B------:R-:W-:Y:S02]  /*16610*/  IMAD.MOV.U32 R4, RZ, RZ, -0x75bd8fc ;  /* 0xf8a42704ff047424 */ /* 0x000fe400078e00ff */
[----:B------:R-:W-:Y:S01]  /*16620*/  IMAD.MOV.U32 R47, RZ, RZ, RZ ;  /* 0x000000ffff2f7224 */ /* 0x000fe200078e00ff */
[----:B0-----:R-:W-:-:S04]  /*16630*/  IADD3 R3, PT, PT, R9, R3, R12 ;  /* 0x0000000309037210 */ /* 0x001fc80007ffe00c */
[----:B------:R-:W-:-:S05]  /*16640*/  LOP3.LUT R2, R3, 0xaad26b49, RZ, 0x3c, !PT ;  /* 0xaad26b4903027812 */ /* 0x000fca00078e3cff */
[----:B------:R-:W-:-:S04]  /*16650*/  IMAD R2, R2, 0x4182bed5, RZ ;  /* 0x4182bed502027824 */ /* 0x000fc800078e02ff */
[C---:B------:R-:W-:Y:S01]  /*16660*/  VIADD R15, R2.reuse, 0x583f19 ;  /* 0x00583f19020f7836 */ /* 0x040fe20000000000 */
[C---:B------:R-:W-:Y:S01]  /*16670*/  LOP3.LUT R22, R2.reuse, 0x159a55e5, RZ, 0x3c, !PT ;  /* 0x159a55e502167812 */ /* 0x040fe200078e3cff */
[C---:B------:R-:W-:Y:S02]  /*16680*/  VIADD R26, R2.reuse, 0x75bcd15 ;  /* 0x075bcd15021a7836 */ /* 0x040fe40000000000 */
[----:B------:R-:W-:Y:S01]  /*16690*/  VIADD R17, R2, 0xd9f6dc18 ;  /* 0xd9f6dc1802117836 */ /* 0x000fe20000000000 */
[----:B------:R-:W-:Y:S06]  /*166a0*/  @!P0 BRA `(.L_x_2553) ;  /* 0x0000000800708947 */ /* 0x000fec0003800000 */
[----:B------:R-:W-:Y:S01]  /*166b0*/  MOV R19, RZ ;  /* 0x000000ff00137202 */ /* 0x000fe20000000f00 */
[----:B------:R-:W-:Y:S02]  /*166c0*/  IMAD.MOV.U32 R4, RZ, RZ, -0x75bd8fc ;  /* 0xf8a42704ff047424 */ /* 0x000fe400078e00ff */
[----:B------:R-:W-:Y:S02]  /*166d0*/  IMAD.MOV.U32 R20, RZ, RZ, -0x23270784 ;  /* 0xdcd8f87cff147424 */ /* 0x000fe400078e00ff */
[----:B------:R-:W-:-:S07]  /*166e0*/  IMAD.MOV.U32 R47, RZ, RZ, RZ ;  /* 0x000000ffff2f7224 */ /* 0x000fce00078e00ff */
.L_x_2566:
        /* <DEDUP_REMOVED lines=32> */
.L_x_2555:
[----:B------:R-:W-:Y:S01]  /*168f0*/  FMUL.FTZ R16, R21, R2 ;  /* 0x0000000215107220 */ /* 0x000fe20000410000 */
[----:B------:R-:W-:-:S03]  /*16900*/  FMUL.FTZ R2, R2, 0.5 ;  /* 0x3f00000002027820 */ /* 0x000fc60000410000 */
[----:B------:R-:W-:-:S04]  /*16910*/  FFMA R21, -R16, R16, R21 ;  /* 0x0000001010157223 */ /* 0x000fc80000000115 */
[----:B------:R-:W-:-:S07]  /*16920*/  FFMA R16, R21, R2, R16 ;  /* 0x0000000215107223 */ /* 0x000fce0000000010 */
.L_x_2556:
[----:B------:R-:W-:Y:S05]  /*16930*/  BSYNC.RECONVERGENT B2 ;  /* 0x0000000000027941 */ /* 0x000fea0003800200 */
.L_x_2554:
        /* <DEDUP_REMOVED lines=32> */
.L_x_2558:
[----:B------:R-:W-:Y:S01]  /*16b40*/  FMUL.FTZ R16, R21, R2 ;  /* 0x0000000215107220 */ /* 0x000fe20000410000 */
[----:B------:R-:W-:-:S03]  /*16b50*/  FMUL.FTZ R2, R2, 0.5 ;  /* 0x3f00000002027820 */ /* 0x000fc60000410000 */
[----:B------:R-:W-:-:S04]  /*16b60*/  FFMA R21, -R16, R16, R21 ;  /* 0x0000001010157223 */ /* 0x000fc80000000115 */
[----:B------:R-:W-:-:S07]  /*16b70*/  FFMA R16, R21, R2, R16 ;  /* 0x0000000215107223 */ /* 0x000fce0000000010 */
.L_x_2559:
[----:B------:R-:W-:Y:S05]  /*16b80*/  BSYNC.RECONVERGENT B2 ;  /* 0x0000000000027941 */ /* 0x000fea0003800200 */
.L_x_2557:
        /* <DEDUP_REMOVED lines=32> */
.L_x_2561:
[----:B------:R-:W-:Y:S01]  /*16d90*/  FMUL.FTZ R16, R15, R2 ;  /* 0x000000020f107220 */ /* 0x000fe20000410000 */
[----:B------:R-:W-:-:S03]  /*16da0*/  FMUL.FTZ R2, R2, 0.5 ;  /* 0x3f00000002027820 */ /* 0x000fc60000410000 */
[----:B------:R-:W-:-:S04]  /*16db0*/  FFMA R15, -R16, R16, R15 ;  /* 0x00000010100f7223 */ /* 0x000fc8000000010f */
[----:B------:R-:W-:-:S07]  /*16dc0*/  FFMA R16, R15, R2, R16 ;  /* 0x000000020f107223 */ /* 0x000fce0000000010 */
.L_x_2562:
[----:B------:R-:W-:Y:S05]  /*16dd0*/  BSYNC.RECONVERGENT B2 ;  /* 0x0000000000027941 */ /* 0x000fea0003800200 */
.L_x_2560:
        /* <DEDUP_REMOVED lines=33> */
.L_x_2564:
[----:B------:R-:W-:Y:S01]  /*16ff0*/  FMUL.FTZ R16, R21, R2 ;  /* 0x0000000215107220 */ /* 0x000fe20000410000 */
[----:B------:R-:W-:-:S03]  /*17000*/  FMUL.FTZ R2, R2, 0.5 ;  /* 0x3f00000002027820 */ /* 0x000fc60000410000 */
[----:B------:R-:W-:-:S04]  /*17010*/  FFMA R21, -R16, R16, R21 ;  /* 0x0000001010157223 */ /* 0x000fc80000000115 */
[----:B------:R-:W-:-:S07]  /*17020*/  FFMA R16, R21, R2, R16 ;  /* 0x0000000215107223 */ /* 0x000fce0000000010 */
.L_x_2565:
[----:B------:R-:W-:Y:S05]  /*17030*/  BSYNC.RECONVERGENT B2 ;  /* 0x0000000000027941 */ /* 0x000fea0003800200 */
.L_x_2563:
[----:B------:R-:W-:-:S13]  /*17040*/  FSETP.GTU.AND P0, PT, R16, 1, PT ;  /* 0x3f8000001000780b */ /* 0x000fda0003f0c000 */
[----:B------:R-:W-:Y:S01]  /*17050*/  @!P0 FADD R47, R47, 1 ;  /* 0x3f8000002f2f8421 */ /* 0x000fe20000000000 */
[----:B------:R-:W-:Y:S06]  /*17060*/  @P1 BRA `(.L_x_2566) ;  /* 0xfffffff400a01947 */ /* 0x000fec000383ffff */
.L_x_2553:
        /* <DEDUP_REMOVED lines=33> */
.L_x_2569:
[----:B------:R-:W-:Y:S01]  /*17280*/  FMUL.FTZ R16, R19, R2 ;  /* 0x0000000213107220 */ /* 0x000fe20000410000 */
[----:B------:R-:W-:-:S03]  /*17290*/  FMUL.FTZ R2, R2, 0.5 ;  /* 0x3f00000002027820 */ /* 0x000fc60000410000 */
[----:B------:R-:W-:-:S04]  /*172a0*/  FFMA R19, -R16, R16, R19 ;  /* 0x0000001010137223 */ /* 0x000fc80000000113 */
[----:B------:R-:W-:-:S07]  /*172b0*/  FFMA R16, R19, R2, R16 ;  /* 0x0000000213107223 */ /* 0x000fce0000000010 */
.L_x_2570:
[----:B------:R-:W-:Y:S05]  /*172c0*/  BSYNC.RECONVERGENT B2 ;  /* 0x0000000000027941 */ /* 0x000fea0003800200 */
.L_x_2568:
        /* <DEDUP_REMOVED lines=10> */
[----:B------:R-:W-:Y:S02]  /*17370*/  IMAD.SHL.U32 R4, R19, 0x2, RZ ;  /* 0x0000000213047824 */ /* 0x000fe400078e00ff */
[----:B------:R-:W-:-:S03]  /*17380*/  IMAD.SHL.U32 R14, R21, 0x2, RZ ;  /* 0x00000002150e7824 */ /* 0x000fc600078e00ff */
[----:B------:R-:W-:Y:S01]  /*17390*/  LOP3.LUT R2, R19, R4, R2, 0x96, !PT ;  /* 0x0000000413027212 */ /* 0x000fe200078e9602 */
[----:B------:R-:W-:-:S03]  /*173a0*/  IMAD.MOV.U32 R19, RZ, RZ, 0x2f800000 ;  /* 0x2f800000ff137424 */ /* 0x000fc600078e00ff */
        /* <DEDUP_REMOVED lines=20> */
.L_x_2572:
[----:B------:R-:W-:Y:S01]  /*174f0*/  FMUL.FTZ R16, R19, R2 ;  /* 0x0000000213107220 */ /* 0x000fe20000410000 */
[----:B------:R-:W-:-:S03]  /*17500*/  FMUL.FTZ R2, R2, 0.5 ;  /* 0x3f00000002027820 */ /* 0x000fc60000410000 */
[----:B------:R-:W-:-:S04]  /*17510*/  FFMA R19, -R16, R16, R19 ;  /* 0x0000001010137223 */ /* 0x000fc80000000113 */
[----:B------:R-:W-:-:S07]  /*17520*/  FFMA R16, R19, R2, R16 ;  /* 0x0000000213107223 */ /* 0x000fce0000000010 */
.L_x_2573:
[----:B------:R-:W-:Y:S05]  /*17530*/  BSYNC.RECONVERGENT B2 ;  /* 0x0000000000027941 */ /* 0x000fea0003800200 */
.L_x_2571:
        /* <DEDUP_REMOVED lines=9> */
[----:B------:R-:W-:-:S03]  /*175d0*/  SHF.L.U32 R4, R2, 0x1, RZ ;  /* 0x0000000102047819 */ /* 0x000fc600000006ff */
[----:B------:R-:W-:Y:S01]  /*175e0*/  IMAD.SHL.U32 R14, R19, 0x2, RZ ;  /* 0x00000002130e7824 */ /* 0x000fe200078e00ff */
[----:B------:R-:W-:Y:S01]  /*175f0*/  LOP3.LUT R4, R2, R4, R15, 0x96, !PT ;  /* 0x0000000402047212 */ /* 0x000fe200078e960f */
[----:B------:R-:W-:-:S03]  /*17600*/  IMAD.MOV.U32 R15, RZ, RZ, 0x2f800000 ;  /* 0x2f800000ff0f7424 */ /* 0x000fc600078e00ff */
        /* <DEDUP_REMOVED lines=20> */
.L_x_2575:
[----:B------:R-:W-:Y:S01]  /*17750*/  FMUL.FTZ R16, R15, R2 ;  /* 0x000000020f107220 */ /* 0x000fe20000410000 */
[----:B------:R-:W-:-:S03]  /*17760*/  FMUL.FTZ R2, R2, 0.5 ;  /* 0x3f00000002027820 */ /* 0x000fc60000410000 */
[----:B------:R-:W-:-:S04]  /*17770*/  FFMA R15, -R16, R16, R15 ;  /* 0x00000010100f7223 */ /* 0x000fc8000000010f */
[----:B------:R-:W-:-:S07]  /*17780*/  FFMA R16, R15, R2, R16 ;  /* 0x000000020f107223 */ /* 0x000fce0000000010 */
.L_x_2576:
[----:B------:R-:W-:Y:S05]  /*17790*/  BSYNC.RECONVERGENT B2 ;  /* 0x0000000000027941 */ /* 0x000fea0003800200 */
.L_x_2574:
[----:B------:R-:W-:-:S13]  /*177a0*/  FSETP.GTU.AND P0, PT, R16, 1, PT ;  /* 0x3f8000001000780b */ /* 0x000fda0003f0c000 */
[----:B------:R-:W-:-:S07]  /*177b0*/  @!P0 FADD R47, R47, 1 ;  /* 0x3f8000002f2f8421 */ /* 0x000fce0000000000 */
.L_x_2567:
        /* <DEDUP_REMOVED lines=17> */
.L_x_2590:
        /* <DEDUP_REMOVED lines=32> */
.L_x_2579:
[----:B------:R-:W-:Y:S01]  /*17ad0*/  FMUL.FTZ R16, R23, R2 ;  /* 0x0000000217107220 */ /* 0x000fe20000410000 */
[----:B------:R-:W-:-:S03]  /*17ae0*/  FMUL.FTZ R2, R2, 0.5 ;  /* 0x3f00000002027820 */ /* 0x000fc60000410000 */
[----:B------:R-:W-:-:S04]  /*17af0*/  FFMA R23, -R16, R16, R23 ;  /* 0x0000001010177223 */ /* 0x000fc80000000117 */
[----:B------:R-:W-:-:S07]  /*17b00*/  FFMA R16, R23, R2, R16 ;  /* 0x0000000217107223 */ /* 0x000fce0000000010 */
.L_x_2580:
[----:B------:R-:W-:Y:S05]  /*17b10*/  BSYNC.RECONVERGENT B2 ;  /* 0x0000000000027941 */ /* 0x000fea0003800200 */
.L_x_2578:
        /* <DEDUP_REMOVED lines=32> */
.L_x_2582:
[----:B------:R-:W-:Y:S01]  /*17d20*/  FMUL.FTZ R16, R23, R2 ;  /* 0x0000000217107220 */ /* 0x000fe20000410000 */
[----:B------:R-:W-:-:S03]  /*17d30*/  FMUL.FTZ R2, R2, 0.5 ;  /* 0x3f00000002027820 */ /* 0x000fc60000410000 */
[----:B------:R-:W-:-:S04]  /*17d40*/  FFMA R23, -R16, R16, R23 ;  /* 0x0000001010177223 */ /* 0x000fc80000000117 */
[----:B------:R-:W-:-:S07]  /*17d50*/  FFMA R16, R23, R2, R16 ;  /* 0x0000000217107223 */ /* 0x000fce0000000010 */
.L_x_2583:
[----:B------:R-:W-:Y:S05]  /*17d60*/  BSYNC.RECONVERGENT B2 ;  /* 0x0000000000027941 */ /* 0x000fea0003800200 */
.L_x_2581:
        /* <DEDUP_REMOVED lines=32> */
.L_x_2585:
[----:B------:R-:W-:Y:S01]  /*17f70*/  FMUL.FTZ R16, R15, R2 ;  /* 0x000000020f107220 */ /* 0x000fe20000410000 */
[----:B------:R-:W-:-:S03]  /*17f80*/  FMUL.FTZ R2, R2, 0.5 ;  /* 0x3f00000002027820 */ /* 0x000fc60000410000 */
[----:B------:R-:W-:-:S04]  /*17f90*/  FFMA R15, -R16, R16, R15 ;  /* 0x00000010100f7223 */ /* 0x000fc8000000010f */
[----:B------:R-:W-:-:S07]  /*17fa0*/  FFMA R16, R15, R2, R16 ;  /* 0x000000020f107223 */ /* 0x000fce0000000010 */
.L_x_2586:
[----:B------:R-:W-:Y:S05]  /*17fb0*/  BSYNC.RECONVERGENT B2 ;  /* 0x0000000000027941 */ /* 0x000fea0003800200 */
.L_x_2584:
        /* <DEDUP_REMOVED lines=33> */
.L_x_2588:
[----:B------:R-:W-:Y:S01]  /*181d0*/  FMUL.FTZ R16, R23, R2 ;  /* 0x0000000217107220 */ /* 0x000fe20000410000 */
[----:B------:R-:W-:-:S03]  /*181e0*/  FMUL.FTZ R2, R2, 0.5 ;  /* 0x3f00000002027820 */ /* 0x000fc60000410000 */
[----:B------:R-:W-:-:S04]  /*181f0*/  FFMA R23, -R16, R16, R23 ;  /* 0x0000001010177223 */ /* 0x000fc80000000117 */
[----:B------:R-:W-:-:S07]  /*18200*/  FFMA R16, R23, R2, R16 ;  /* 0x0000000217107223 */ /* 0x000fce0000000010 */
.L_x_2589:
[----:B------:R-:W-:Y:S05]  /*18210*/  BSYNC.RECONVERGENT B2 ;  /* 0x0000000000027941 */ /* 0x000fea0003800200 */
.L_x_2587:
[----:B------:R-:W-:-:S13]  /*18220*/  FSETP.GTU.AND P0, PT, R16, 1, PT ;  /* 0x3f8000001000780b */ /* 0x000fda0003f0c000 */
[----:B------:R-:W-:Y:S01]  /*18230*/  @!P0 FADD R21, R21, 1 ;  /* 0x3f80000015158421 */ /* 0x000fe20000000000 */
[----:B------:R-:W-:Y:S06]  /*18240*/  @P1 BRA `(.L_x_2590) ;  /* 0xfffffff400a01947 */ /* 0x000fec000383ffff */
.L_x_2577:
        /* <DEDUP_REMOVED lines=33> */
.L_x_2593:
[----:B------:R-:W-:Y:S01]  /*18460*/  FMUL.FTZ R16, R19, R2 ;  /* 0x0000000213107220 */ /* 0x000fe20000410000 */
[----:B------:R-:W-:-:S03]  /*18470*/  FMUL.FTZ R2, R2, 0.5 ;  /* 0x3f00000002027820 */ /* 0x000fc60000410000 */
[----:B------:R-:W-:-:S04]  /*18480*/  FFMA R19, -R16, R16, R19 ;  /* 0x0000001010137223 */ /* 0x000fc80000000113 */
[----:B------:R-:W-:-:S07]  /*18490*/  FFMA R16, R19, R2, R16 ;  /* 0x0000000213107223 */ /* 0x000fce0000000010 */
.L_x_2594:
[----:B------:R-:W-:Y:S05]  /*184a0*/  BSYNC.RECONVERGENT B2 ;  /* 0x0000000000027941 */ /* 0x000fea0003800200 */
.L_x_2592:
        /* <DEDUP_REMOVED lines=34> */
.L_x_2596:
[----:B------:R-:W-:Y:S01]  /*186d0*/  FMUL.FTZ R16, R19, R2 ;  /* 0x0000000213107220 */ /* 0x000fe20000410000 */
[----:B------:R-:W-:-:S03]  /*186e0*/  FMUL.FTZ R2, R2, 0.5 ;  /* 0x3f00000002027820 */ /* 0x000fc60000410000 */
[----:B------:R-:W-:-:S04]  /*186f0*/  FFMA R19, -R16, R16, R19 ;  /* 0x0000001010137223 */ /* 0x000fc80000000113 */
[----:B------:R-:W-:-:S07]  /*18700*/  FFMA R16, R19, R2, R16 ;  /* 0x0000000213107223 */ /* 0x000fce0000000010 */
.L_x_2597:
[----:B------:R-:W-:Y:S05]  /*18710*/  BSYNC.RECONVERGENT B2 ;  /* 0x0000000000027941 */ /* 0x000fea0003800200 */
.L_x_2595:
        /* <DEDUP_REMOVED lines=33> */
.L_x_2599:
[----:B------:R-:W-:Y:S01]  /*18930*/  FMUL.FTZ R16, R15, R2 ;  /* 0x000000020f107220 */ /* 0x000fe20000410000 */
[----:B------:R-:W-:-:S03]  /*18940*/  FMUL.FTZ R2, R2, 0.5 ;  /* 0x3f00000002027820 */ /* 0x000fc60000410000 */
[----:B------:R-:W-:-:S04]  /*18950*/  FFMA R15, -R16, R16, R15 ;  /* 0x00000010100f7223 */ /* 0x000fc8000000010f */
[----:B------:R-:W-:-:S07]  /*18960*/  FFMA R16, R15, R2, R16 ;  /* 0x000000020f107223 */ /* 0x000fce0000000010 */
.L_x_2600:
[----:B------:R-:W-:Y:S05]  /*18970*/  BSYNC.RECONVERGENT B2 ;  /* 0x0000000000027941 */ /* 0x000fea0003800200 */
.L_x_2598:
[----:B------:R-:W-:-:S13]  /*18980*/  FSETP.GTU.AND P0, PT, R16, 1, PT ;  /* 0x3f8000001000780b */ /* 0x000fda0003f0c000 */
[----:B------:R-:W-:-:S07]  /*18990*/  @!P0 FADD R21, R21, 1 ;  /* 0x3f80000015158421 */ /* 0x000fce0000000000 */
.L_x_2591:
[----:B------:R-:W-:Y:S01]  /*189a0*/  VIADD R2, R3, 0x400 ;  /* 0x0000040003027836 */ /* 0x000fe20000000000 */
[----:B------:R-:W-:Y:S01]  /*189b0*/  ISETP.GE.U32.AND P0, PT, R5, 0x3, PT ;  /* 0x000000030500780c */ /* 0x000fe20003f06070 */
        /* <DEDUP_REMOVED lines=15> */
.L_x_2614:
        /* <DEDUP_REMOVED lines=32> */
.L_x_2603:
[----:B------:R-:W-:Y:S01]  /*18cb0*/  FMUL.FTZ R16, R23, R2 ;  /* 0x0000000217107220 */ /* 0x000fe20000410000 */
[----:B------:R-:W-:-:S03]  /*18cc0*/  FMUL.FTZ R2, R2, 0.5 ;  /* 0x3f00000002027820 */ /* 0x000fc60000410000 */
[----:B------:R-:W-:-:S04]  /*18cd0*/  FFMA R23, -R16, R16, R23 ;  /* 0x0000001010177223 */ /* 0x000fc80000000117 */
[----:B------:R-:W-:-:S07]  /*18ce0*/  FFMA R16, R23, R2, R16 ;  /* 0x0000000217107223 */ /* 0x000fce0000000010 */
.L_x_2604:
[----:B------:R-:W-:Y:S05]  /*18cf0*/  BSYNC.RECONVERGENT B2 ;  /* 0x0000000000027941 */ /* 0x000fea0003800200 */
.L_x_2602:
        /* <DEDUP_REMOVED lines=32> */
.L_x_2606:
[----:B------:R-:W-:Y:S01]  /*18f00*/  FMUL.FTZ R16, R15, R2 ;  /* 0x000000020f107220 */ /* 0x000fe20000410000 */
[----:B------:R-:W-:-:S03]  /*18f10*/  FMUL.FTZ R2, R2, 0.5 ;  /* 0x3f00000002027820 */ /* 0x000fc60000410000 */
[----:B------:R-:W-:-:S04]  /*18f20*/  FFMA R15, -R16, R16, R15 ;  /* 0x00000010100f7223 */ /* 0x000fc8000000010f */
[----:B------:R-:W-:-:S07]  /*18f30*/  FFMA R16, R15, R2, R16 ;  /* 0x000000020f107223 */ /* 0x000fce0000000010 */
.L_x_2607:
[----:B------:R-:W-:Y:S05]  /*18f40*/  BSYNC.RECONVERGENT B2 ;  /* 0x0000000000027941 */ /* 0x000fea0003800200 */
.L_x_2605:
        /* <DEDUP_REMOVED lines=32> */
.L_x_2609:
[----:B------:R-:W-:Y:S01]  /*19150*/  FMUL.FTZ R16, R23, R2 ;  /* 0x0000000217107220 */ /* 0x000fe20000410000 */
[----:B------:R-:W-:-:S03]  /*19160*/  FMUL.FTZ R2, R2, 0.5 ;  /* 0x3f00000002027820 */ /* 0x000fc60000410000 */
[----:B------:R-:W-:-:S04]  /*19170*/  FFMA R23, -R16, R16, R23 ;  /* 0x0000001010177223 */ /* 0x000fc80000000117 */
[----:B------:R-:W-:-:S07]  /*19180*/  FFMA R16, R23, R2, R16 ;  /* 0x0000000217107223 */ /* 0x000fce0000000010 */
.L_x_2610:
[----:B------:R-:W-:Y:S05]  /*19190*/  BSYNC.RECONVERGENT B2 ;  /* 0x0000000000027941 */ /* 0x000fea0003800200 */
.L_x_2608:
        /* <DEDUP_REMOVED lines=33> */
.L_x_2612:
[----:B------:R-:W-:Y:S01]  /*193b0*/  FMUL.FTZ R16, R23, R2 ;  /* 0x0000000217107220 */ /* 0x000fe20000410000 */
[----:B------:R-:W-:-:S03]  /*193c0*/  FMUL.FTZ R2, R2, 0.5 ;  /* 0x3f00000002027820 */ /* 0x000fc60000410000 */
[----:B------:R-:W-:-:S04]  /*193d0*/  FFMA R23, -R16, R16, R23 ;  /* 0x0000001010177223 */ /* 0x000fc80000000117 */
[----:B------:R-:W-:-:S07]  /*193e0*/  FFMA R16, R23, R2, R16 ;  /* 0x0000000217107223 */ /* 0x000fce0000000010 */
.L_x_2613:
[----:B------:R-:W-:Y:S05]  /*193f0*/  BSYNC.RECONVERGENT B2 ;  /* 0x0000000000027941 */ /* 0x000fea0003800200 */
.L_x_2611:
[----:B------:R-:W-:-:S13]  /*19400*/  FSETP.GTU.AND P0, PT, R16, 1, PT ;  /* 0x3f8000001000780b */ /* 0x000fda0003f0c000 */
[----:B------:R-:W-:Y:S01]  /*19410*/  @!P0 FADD R45, R45, 1 ;  /* 0x3f8000002d2d8421 */ /* 0x000fe20000000000 */
[----:B------:R-:W-:Y:S06]  /*19420*/  @P1 BRA `(.L_x_2614) ;  /* 0xfffffff400a01947 */ /* 0x000fec000383ffff */
.L_x_2601:
        /* <DEDUP_REMOVED lines=33> */
.L_x_2617:
[----:B------:R-:W-:Y:S01]  /*19640*/  FMUL.FTZ R16, R21, R2 ;  /* 0x0000000215107220 */ /* 0x000fe20000410000 */
[----:B------:R-:W-:-:S03]  /*19650*/  FMUL.FTZ R2, R2, 0.5 ;  /* 0x3f00000002027820 */ /* 0x000fc60000410000 */
[----:B------:R-:W-:-:S04]  /*19660*/  FFMA R21, -R16, R16, R21 ;  /* 0x0000001010157223 */ /* 0x000fc80000000115 */
[----:B------:R-:W-:-:S07]  /*19670*/  FFMA R16, R21, R2, R16 ;  /* 0x0000000215107223 */ /* 0x000fce0000000010 */
.L_x_2618:
[----:B------:R-:W-:Y:S05]  /*19680*/  BSYNC.RECONVERGENT B2 ;  /* 0x0000000000027941 */ /* 0x000fea0003800200 */
.L_x_2616:
        /* <DEDUP_REMOVED lines=34> */
.L_x_2620:
[----:B------:R-:W-:Y:S01]  /*198b0*/  FMUL.FTZ R16, R15, R2 ;  /* 0x000000020f107220 */ /* 0x000fe20000410000 */
[----:B------:R-:W-:-:S03]  /*198c0*/  FMUL.FTZ R2, R2, 0.5 ;  /* 0x3f00000002027820 */ /* 0x000fc60000410000 */
[----:B------:R-:W-:-:S04]  /*198d0*/  FFMA R15, -R16, R16, R15 ;  /* 0x00000010100f7223 */ /* 0x000fc8000000010f */
[----:B------:R-:W-:-:S07]  /*198e0*/  FFMA R16, R15, R2, R16 ;  /* 0x000000020f107223 */ /* 0x000fce0000000010 */
.L_x_2621:
[----:B------:R-:W-:Y:S05]  /*198f0*/  BSYNC.RECONVERGENT B2 ;  /* 0x0000000000027941 */ /* 0x000fea0003800200 */
.L_x_2619:
        /* <DEDUP_REMOVED lines=33> */
.L_x_2623:
[----:B------:R-:W-:Y:S01]  /*19b10*/  FMUL.FTZ R16, R15, R2 ;  /* 0x000000020f107220 */ /* 0x000fe20000410000 */
[----:B------:R-:W-:-:S03]  /*19b20*/  FMUL.FTZ R2, R2, 0.5 ;  /* 0x3f00000002027820 */ /* 0x000fc60000410000 */
[----:B------:R-:W-:-:S04]  /*19b30*/  FFMA R15, -R16, R16, R15 ;  /* 0x00000010100f7223 */ /* 0x000fc8000000010f */
[----:B------:R-:W-:-:S07]  /*19b40*/  FFMA R16, R15, R2, R16 ;  /* 0x000000020f107223 */ /* 0x000fce0000000010 */
.L_x_2624:
[----:B------:R-:W-:Y:S05]  /*19b50*/  BSYNC.RECONVERGENT B2 ;  /* 0x0000000000027941 */ /* 0x000fea0003800200 */
.L_x_2622:
[----:B------:R-:W-:-:S13]  /*19b60*/  FSETP.GTU.AND P0, PT, R16, 1, PT ;  /* 0x3f8000001000780b */ /* 0x000fda0003f0c000 */
[----:B------:R-:W-:-:S07]  /*19b70*/  @!P0 FADD R45, R45, 1 ;  /* 0x3f8000002d2d8421 */ /* 0x000fce0000000000 */
.L_x_2615:
[----:B------:R-:W-:Y:S01]  /*19b80*/  VIADD R2, R3, 0x600 ;  /* 0x0000060003027836 */ /* 0x000fe20000000000 */
[----:B------:R-:W-:Y:S01]  /*19b90*/  ISETP.GE.U32.AND P3, PT, R5, 0x3, PT ;  /* 0x000000030500780c */ /* 0x000fe20003f66070 */
        /* <DEDUP_REMOVED lines=15> */
.L_x_2638:
        /* <DEDUP_REMOVED lines=32> */
.L_x_2627:
[----:B------:R-:W-:Y:S01]  /*19e90*/  FMUL.FTZ R16, R23, R2 ;  /* 0x0000000217107220 */ /* 0x000fe20000410000 */
[----:B------:R-:W-:-:S03]  /*19ea0*/  FMUL.FTZ R2, R2, 0.5 ;  /* 0x3f00000002027820 */ /* 0x000fc60000410000 */
[----:B------:R-:W-:-:S04]  /*19eb0*/  FFMA R23, -R16, R16, R23 ;  /* 0x0000001010177223 */ /* 0x000fc80000000117 */
[----:B------:R-:W-:-:S07]  /*19ec0*/  FFMA R16, R23, R2, R16 ;  /* 0x0000000217107223 */ /* 0x000fce0000000010 */
.L_x_2628:
[----:B------:R-:W-:Y:S05]  /*19ed0*/  BSYNC.RECONVERGENT B2 ;  /* 0x0000000000027941 */ /* 0x000fea0003800200 */
.L_x_2626:
        /* <DEDUP_REMOVED lines=32> */
.L_x_2630:
[----:B------:R-:W-:Y:S01]  /*1a0e0*/  FMUL.FTZ R16, R23, R2 ;  /* 0x0000000217107220 */ /* 0x000fe20000410000 */
[----:B------:R-:W-:-:S03]  /*1a0f0*/  FMUL.FTZ R2, R2, 0.5 ;  /* 0x3f00000002027820 */ /* 0x000fc60000410000 */
[----:B------:R-:W-:-:S04]  /*1a100*/  FFMA R23, -R16, R16, R23 ;  /* 0x0000001010177223 */ /* 0x000fc80000000117 */
[----:B------:R-:W-:-:S07]  /*1a110*/  FFMA R16, R23, R2, R16 ;  /* 0x0000000217107223 */ /* 0x000fce0000000010 */
.L_x_2631:
[----:B------:R-:W-:Y:S05]  /*1a120*/  BSYNC.RECONVERGENT B2 ;  /* 0x0000000000027941 */ /* 0x000fea0003800200 */
.L_x_2629:
        /* <DEDUP_REMOVED lines=32> */
.L_x_2633:
[----:B------:R-:W-:Y:S01]  /*1a330*/  FMUL.FTZ R16, R15, R2 ;  /* 0x000000020f107220 */ /* 0x000fe20000410000 */
[----:B------:R-:W-:-:S03]  /*1a340*/  FMUL.FTZ R2, R2, 0.5 ;  /* 0x3f00000002027820 */ /* 0x000fc60000410000 */
[----:B------:R-:W-:-:S04]  /*1a350*/  FFMA R15, -R16, R16, R15 ;  /* 0x00000010100f7223 */ /* 0x000fc8000000010f */
[----:B------:R-:W-:-:S07]  /*1a360*/  FFMA R16, R15, R2, R16 ;  /* 0x000000020f107223 */ /* 0x000fce0000000010 */
.L_x_2634:
[----:B------:R-:W-:Y:S05]  /*1a370*/  BSYNC.RECONVERGENT B2 ;  /* 0x0000000000027941 */ /* 0x000fea0003800200 */
.L_x_2632:
        /* <DEDUP_REMOVED lines=33> */
.L_x_2636:
[----:B------:R-:W-:Y:S01]  /*1a590*/  FMUL.FTZ R16, R23, R2 ;  /* 0x0000000217107220 */ /* 0x000fe20000410000 */
[----:B------:R-:W-:-:S03]  /*1a5a0*/  FMUL.FTZ R2, R2, 0.5 ;  /* 0x3f00000002027820 */ /* 0x000fc60000410000 */
[----:B------:R-:W-:-:S04]  /*1a5b0*/  FFMA R23, -R16, R16, R23 ;  /* 0x0000001010177223 */ /* 0x000fc80000000117 */
[----:B------:R-:W-:-:S07]  /*1a5c0*/  FFMA R16, R23, R2, R16 ;  /* 0x0000000217107223 */ /* 0x000fce0000000010 */
.L_x_2637:
[----:B------:R-:W-:Y:S05]  /*1a5d0*/  BSYNC.RECONVERGENT B2 ;  /* 0x0000000000027941 */ /* 0x000fea0003800200 */
.L_x_2635:
[----:B------:R-:W-:-:S13]  /*1a5e0*/  FSETP.GTU.AND P0, PT, R16, 1, PT ;  /* 0x3f8000001000780b */ /* 0x000fda0003f0c000 */
[----:B------:R-:W-:Y:S01]  /*1a5f0*/  @!P0 FADD R43, R43, 1 ;  /* 0x3f8000002b2b8421 */ /* 0x000fe20000000000 */
[----:B------:R-:W-:Y:S06]  /*1a600*/  @P1 BRA `(.L_x_2638) ;  /* 0xfffffff400a01947 */ /* 0x000fec000383ffff */
.L_x_2625:
        /* <DEDUP_REMOVED lines=33> */
.L_x_2641:
[----:B------:R-:W-:Y:S01]  /*1a820*/  FMUL.FTZ R16, R21, R2 ;  /* 0x0000000215107220 */ /* 0x000fe20000410000 */
[----:B------:R-:W-:-:S03]  /*1a830*/  FMUL.FTZ R2, R2, 0.5 ;  /* 0x3f00000002027820 */ /* 0x000fc60000410000 */
[----:B------:R-:W-:-:S04]  /*1a840*/  FFMA R21, -R16, R16, R21 ;  /* 0x0000001010157223 */ /* 0x000fc80000000115 */
[----:B------:R-:W-:-:S07]  /*1a850*/  FFMA R16, R21, R2, R16 ;  /* 0x0000000215107223 */ /* 0x000fce0000000010 */
.L_x_2642:
[----:B------:R-:W-:Y:S05]  /*1a860*/  BSYNC.RECONVERGENT B2 ;  /* 0x0000000000027941 */ /* 0x000fea0003800200 */
.L_x_2640:
        /* <DEDUP_REMOVED lines=13> */
[----:B------:R-:W-:-:S03]  /*1a940*/  HFMA2 R21, -RZ, RZ, 0.1171875, 0 ;  /* 0x2f800000ff157431 */ /* 0x000fc600000001ff */
        /* <DEDUP_REMOVED lines=20> */
.L_x_2644:
[----:B------:R-:W-:Y:S01]  /*1aa90*/  FMUL.FTZ R16, R21, R2 ;  /* 0x0000000215107220 */ /* 0x000fe20000410000 */
[----:B------:R-:W-:-:S03]  /*1aaa0*/  FMUL.FTZ R2, R2, 0.5 ;  /* 0x3f00000002027820 */ /* 0x000fc60000410000 */
[----:B------:R-:W-:-:S04]  /*1aab0*/  FFMA R21, -R16, R16, R21 ;  /* 0x0000001010157223 */ /* 0x000fc80000000115 */
[----:B------:R-:W-:-:S07]  /*1aac0*/  FFMA R16, R21, R2, R16 ;  /* 0x0000000215107223 */ /* 0x000fce0000000010 */
.L_x_2645:
[----:B------:R-:W-:Y:S05]  /*1aad0*/  BSYNC.RECONVERGENT B2 ;  /* 0x0000000000027941 */ /* 0x000fea0003800200 */
.L_x_2643:
        /* <DEDUP_REMOVED lines=9> */
[----:B------:R-:W-:Y:S01]  /*1ab70*/  IMAD.SHL.U32 R4, R2, 0x2, RZ ;  /* 0x0000000202047824 */ /* 0x000fe200078e00ff */
[----:B------:R-:W-:-:S04]  /*1ab80*/  SHF.L.U32 R14, R21, 0x1, RZ ;  /* 0x00000001150e7819 */ /* 0x000fc800000006ff */
        /* <DEDUP_REMOVED lines=22> */
.L_x_2647:
[----:B------:R-:W-:Y:S01]  /*1acf0*/  FMUL.FTZ R16, R15, R2 ;  /* 0x000000020f107220 */ /* 0x000fe20000410000 */
[----:B------:R-:W-:-:S03]  /*1ad00*/  FMUL.FTZ R2, R2, 0.5 ;  /* 0x3f00000002027820 */ /* 0x000fc60000410000 */
[----:B------:R-:W-:-:S04]  /*1ad10*/  FFMA R15, -R16, R16, R15 ;  /* 0x00000010100f7223 */ /* 0x000fc8000000010f */
[----:B------:R-:W-:-:S07]  /*1ad20*/  FFMA R16, R15, R2, R16 ;  /* 0x000000020f107223 */ /* 0x000fce0000000010 */
.L_x_2648:
[----:B------:R-:W-:Y:S05]  /*1ad30*/  BSYNC.RECONVERGENT B2 ;  /* 0x0000000000027941 */ /* 0x000fea0003800200 */
.L_x_2646:
[----:B------:R-:W-:-:S13]  /*1ad40*/  FSETP.GTU.AND P0, PT, R16, 1, PT ;  /* 0x3f8000001000780b */ /* 0x000fda0003f0c000 */
[----:B------:R-:W-:-:S07]  /*1ad50*/  @!P0 FADD R43, R43, 1 ;  /* 0x3f8000002b2b8421 */ /* 0x000fce0000000000 */
.L_x_2639:
        /* <DEDUP_REMOVED lines=16> */
.L_x_2662:
        /* <DEDUP_REMOVED lines=11> */
[----:B------:R-:W-:Y:S01]  /*1af10*/  HFMA2 R23, -RZ, RZ, 0.1171875, 0 ;  /* 0x2f800000ff177431 */ /* 0x000fe200000001ff */
        /* <DEDUP_REMOVED lines=20> */
.L_x_2651:
[----:B------:R-:W-:Y:S01]  /*1b060*/  FMUL.FTZ R16, R23, R2 ;  /* 0x0000000217107220 */ /* 0x000fe20000410000 */
[----:B------:R-:W-:-:S03]  /*1b070*/  FMUL.FTZ R2, R2, 0.5 ;  /* 0x3f00000002027820 */ /* 0x000fc60000410000 */
[----:B------:R-:W-:-:S04]  /*1b080*/  FFMA R23, -R16, R16, R23 ;  /* 0x0000001010177223 */ /* 0x000fc80000000117 */
[----:B------:R-:W-:-:S07]  /*1b090*/  FFMA R16, R23, R2, R16 ;  /* 0x0000000217107223 */ /* 0x000fce0000000010 */
.L_x_2652:
[----:B------:R-:W-:Y:S05]  /*1b0a0*/  BSYNC.RECONVERGENT B2 ;  /* 0x0000000000027941 */ /* 0x000fea0003800200 */
.L_x_2650:
        /* <DEDUP_REMOVED lines=32> */
.L_x_2654:
[----:B------:R-:W-:Y:S01]  /*1b2b0*/  FMUL.FTZ R16, R23, R2 ;  /* 0x0000000217107220 */ /* 0x000fe20000410000 */
[----:B------:R-:W-:-:S03]  /*1b2c0*/  FMUL.FTZ R2, R2, 0.5 ;  /* 0x3f00000002027820 */ /* 0x000fc60000410000 */
[----:B------:R-:W-:-:S04]  /*1b2d0*/  FFMA R23, -R16, R16, R23 ;  /* 0x0000001010177223 */ /* 0x000fc80000000117 */
[----:B------:R-:W-:-:S07]  /*1b2e0*/  FFMA R16, R23, R2, R16 ;  /* 0x0000000217107223 */ /* 0x000fce0000000010 */
.L_x_2655:
[----:B------:R-:W-:Y:S05]  /*1b2f0*/  BSYNC.RECONVERGENT B2 ;  /* 0x0000000000027941 */ /* 0x000fea0003800200 */
.L_x_2653:
        /* <DEDUP_REMOVED lines=32> */
.L_x_2657:
[----:B------:R-:W-:Y:S01]  /*1b500*/  FMUL.FTZ R16, R15, R2 ;  /* 0x000000020f107220 */ /* 0x000fe20000410000 */
[----:B------:R-:W-:-:S03]  /*1b510*/  FMUL.FTZ R2, R2, 0.5 ;  /* 0x3f00000002027820 */ /* 0x000fc60000410000 */
[----:B------:R-:W-:-:S04]  /*1b520*/  FFMA R15, -R16, R16, R15 ;  /* 0x00000010100f7223 */ /* 0x000fc8000000010f */
[----:B------:R-:W-:-:S07]  /*1b530*/  FFMA R16, R15, R2, R16 ;  /* 0x000000020f107223 */ /* 0x000fce0000000010 */
.L_x_2658:
[----:B------:R-:W-:Y:S05]  /*1b540*/  BSYNC.RECONVERGENT B2 ;  /* 0x0000000000027941 */ /* 0x000fea0003800200 */
.L_x_2656:
        /* <DEDUP_REMOVED lines=33> */
.L_x_2660:
[----:B------:R-:W-:Y:S01]  /*1b760*/  FMUL.FTZ R16, R23, R2 ;  /* 0x0000000217107220 */ /* 0x000fe20000410000 */
[----:B------:R-:W-:-:S03]  /*1b770*/  FMUL.FTZ R2, R2, 0.5 ;  /* 0x3f00000002027820 */ /* 0x000fc60000410000 */
[----:B------:R-:W-:-:S04]  /*1b780*/  FFMA R23, -R16, R16, R23 ;  /* 0x0000001010177223 */ /* 0x000fc80000000117 */
[----:B------:R-:W-:-:S07]  /*1b790*/  FFMA R16, R23, R2, R16 ;  /* 0x0000000217107223 */ /* 0x000fce0000000010 */
.L_x_2661:
[----:B------:R-:W-:Y:S05]  /*1b7a0*/  BSYNC.RECONVERGENT B2 ;  /* 0x0000000000027941 */ /* 0x000fea0003800200 */
.L_x_2659:
[----:B------:R-:W-:-:S13]  /*1b7b0*/  FSETP.GTU.AND P0, PT, R16, 1, PT ;  /* 0x3f8000001000780b */ /* 0x000fda0003f0c000 */
[----:B------:R-:W-:Y:S01]  /*1b7c0*/  @!P0 FADD R25, R25, 1 ;  /* 0x3f80000019198421 */ /* 0x000fe20000000000 */
[----:B------:R-:W-:Y:S06]  /*1b7d0*/  @P1 BRA `(.L_x_2662) ;  /* 0xfffffff400a01947 */ /* 0x000fec000383ffff */
.L_x_2649:
        /* <DEDUP_REMOVED lines=32> */
.L_x_2665:
[----:B------:R-:W-:Y:S01]  /*1b9e0*/  FMUL.FTZ R16, R21, R2 ;  /* 0x0000000215107220 */ /* 0x000fe20000410000 */
[----:B------:R-:W-:-:S03]  /*1b9f0*/  FMUL.FTZ R2, R2, 0.5 ;  /* 0x3f00000002027820 */ /* 0x000fc60000410000 */
[----:B------:R-:W-:-:S04]  /*1ba00*/  FFMA R21, -R16, R16, R21 ;  /* 0x0000001010157223 */ /* 0x000fc80000000115 */
[----:B------:R-:W-:-:S07]  /*1ba10*/  FFMA R16, R21, R2, R16 ;  /* 0x0000000215107223 */ /* 0x000fce0000000010 */
.L_x_2666:
[----:B------:R-:W-:Y:S05]  /*1ba20*/  BSYNC.RECONVERGENT B2 ;  /* 0x0000000000027941 */ /* 0x000fea0003800200 */
.L_x_2664:
        /* <DEDUP_REMOVED lines=34> */
.L_x_2668:
[----:B------:R-:W-:Y:S01]  /*1bc50*/  FMUL.FTZ R16, R21, R2 ;  /* 0x0000000215107220 */ /* 0x000fe20000410000 */
[----:B------:R-:W-:-:S03]  /*1bc60*/  FMUL.FTZ R2, R2, 0.5 ;  /* 0x3f00000002027820 */ /* 0x000fc60000410000 */
[----:B------:R-:W-:-:S04]  /*1bc70*/  FFMA R21, -R16, R16, R21 ;  /* 0x0000001010157223 */ /* 0x000fc80000000115 */
[----:B------:R-:W-:-:S07]  /*1bc80*/  FFMA R16, R21, R2, R16 ;  /* 0x0000000215107223 */ /* 0x000fce0000000010 */
.L_x_2669:
[----:B------:R-:W-:Y:S05]  /*1bc90*/  BSYNC.RECONVERGENT B2 ;  /* 0x0000000000027941 */ /* 0x000fea0003800200 */
.L_x_2667:
        /* <DEDUP_REMOVED lines=33> */
.L_x_2671:
[----:B------:R-:W-:Y:S01]  /*1beb0*/  FMUL.FTZ R16, R15, R2 ;  /* 0x000000020f107220 */ /* 0x000fe20000410000 */
[----:B------:R-:W-:-:S03]  /*1bec0*/  FMUL.FTZ R2, R2, 0.5 ;  /* 0x3f00000002027820 */ /* 0x000fc60000410000 */
[----:B------:R-:W-:-:S04]  /*1bed0*/  FFMA R15, -R16, R16, R15 ;  /* 0x00000010100f7223 */ /* 0x000fc8000000010f */
[----:B------:R-:W-:-:S07]  /*1bee0*/  FFMA R16, R15, R2, R16 ;  /* 0x000000020f107223 */ /* 0x000fce0000000010 */
.L_x_2672:
[----:B------:R-:W-:Y:S05]  /*1bef0*/  BSYNC.RECONVERGENT B2 ;  /* 0x0000000000027941 */ /* 0x000fea0003800200 */
.L_x_2670:
[----:B------:R-:W-:-:S13]  /*1bf00*/  FSETP.GTU.AND P0, PT, R16, 1, PT ;  /* 0x3f8000001000780b */ /* 0x000fda0003f0c000 */
[----:B------:R-:W-:-:S07]  /*1bf10*/  @!P0 FADD R25, R25, 1 ;  /* 0x3f80000019198421 */ /* 0x000fce0000000000 */
.L_x_2663:
        /* <DEDUP_REMOVED lines=12> */
[----:B------:R-:W-:Y:S02]  /*1bfe0*/  HFMA2 R4, -RZ, RZ, -38016, 0.02740478515625 ;  /* 0xf8a42704ff047431 */ /* 0x000fe400000001ff */
[----:B------:R-:W-:Y:S02]  /*1bff0*/  IMAD.MOV.U32 R21, RZ, RZ, RZ ;  /* 0x000000ffff157224 */ /* 0x000fe400078e00ff */
[----:B------:R-:W-:Y:S02]  /*1c000*/  IMAD.MOV.U32 R20, RZ, RZ, -0x23270784 ;  /* 0xdcd8f87cff147424 */ /* 0x000fe400078e00ff */
[----:B------:R-:W-:-:S07]  /*1c010*/  IMAD.MOV.U32 R23, RZ, RZ, RZ ;  /* 0x000000ffff177224 */ /* 0x000fce00078e00ff */
.L_x_2686:
[----:B------:R-:W-:Y:S01]  /*1c020*/  SHF.R.U32.HI R27, RZ, 0x2, R26 ;  /* 0x00000002ff1b7819 */ /* 0x000fe2000001161a */
[----:B------:R-:W-:Y:S01]  /*1c030*/  IMAD.SHL.U32 R2, R15, 0x10, RZ ;  /* 0x000000100f027824 */ /* 0x000fe200078e00ff */
[----:B------:R-:W-:Y:S01]  /*1c040*/  SHF.R.U32.HI R29, RZ, 0x2, R22 ;  /* 0x00000002ff1d7819 */ /* 0x000fe20000011616 */
[----:B------:R-:W-:Y:S01]  /*1c050*/  BSSY.RECONVERGENT B2, `(.L_x_2674) ;  /* 0x0000021000027945 */ /* 0x000fe20003800200 */
[----:B------:R-:W-:Y:S02]  /*1c060*/  LOP3.LUT R27, R27, R26, RZ, 0x3c, !PT ;  /* 0x0000001a1b1b7212 */ /* 0x000fe400078e3cff */
[----:B------:R-:W-:Y:S02]  /*1c070*/  LOP3.LUT R29, R29, R22, RZ, 0x3c, !PT ;  /* 0x000000161d1d7212 */ /* 0x000fe400078e3cff */
[----:B------:R-:W-:Y:S02]  /*1c080*/  SHF.L.U32 R14, R27, 0x1, RZ ;  /* 0x000000011b0e7819 */ /* 0x000fe400000006ff */
[----:B------:R-:W-:-:S02]  /*1c090*/  IADD3 R21, PT, PT, R21, 0x4, RZ ;  /* 0x0000000415157810 */ /* 0x000fc40007ffe0ff */
[----:B------:R-:W-:Y:S01]  /*1c0a0*/  LOP3.LUT R2, R27, R14, R2, 0x96, !PT ;  /* 0x0000000e1b027212 */ /* 0x000fe200078e9602 */
[----:B------:R-:W-:Y:S01]  /*1c0b0*/  IMAD.SHL.U32 R14, R29, 0x2, RZ ;  /* 0x000000021d0e7824 */ /* 0x000fe200078e00ff */
[----:B------:R-:W-:Y:S01]  /*1c0c0*/  ISETP.NE.AND P1, PT, R21, R6, PT ;  /* 0x000000061500720c */ /* 0x000fe20003f25270 */
        /* <DEDUP_REMOVED lines=21> */
.L_x_2675:
[----:B------:R-:W-:Y:S01]  /*1c220*/  FMUL.FTZ R16, R27, R2 ;  /* 0x000000021b107220 */ /* 0x000fe20000410000 */
[----:B------:R-:W-:-:S03]  /*1c230*/  FMUL.FTZ R2, R2, 0.5 ;  /* 0x3f00000002027820 */ /* 0x000fc60000410000 */
[----:B------:R-:W-:-:S04]  /*1c240*/  FFMA R27, -R16, R16, R27 ;  /* 0x00000010101b7223 */ /* 0x000fc8000000011b */
[----:B------:R-:W-:-:S07]  /*1c250*/  FFMA R16, R27, R2, R16 ;  /* 0x000000021b107223 */ /* 0x000fce0000000010 */
.L_x_2676:
[----:B------:R-:W-:Y:S05]  /*1c260*/  BSYNC.RECONVERGENT B2 ;  /* 0x0000000000027941 */ /* 0x000fea0003800200 */
.L_x_2674:
        /* <DEDUP_REMOVED lines=32> */
.L_x_2678:
[----:B------:R-:W-:Y:S01]  /*1c470*/  FMUL.FTZ R16, R27, R2 ;  /* 0x000000021b107220 */ /* 0x000fe20000410000 */
[----:B------:R-:W-:-:S03]  /*1c480*/  FMUL.FTZ R2, R2, 0.5 ;  /* 0x3f00000002027820 */ /* 0x000fc60000410000 */
[----:B------:R-:W-:-:S04]  /*1c490*/  FFMA R27, -R16, R16, R27 ;  /* 0x00000010101b7223 */ /* 0x000fc8000000011b */
[----:B------:R-:W-:-:S07]  /*1c4a0*/  FFMA R16, R27, R2, R16 ;  /* 0x000000021b107223 */ /* 0x000fce0000000010 */
.L_x_2679:
[----:B------:R-:W-:Y:S05]  /*1c4b0*/  BSYNC.RECONVERGENT B2 ;  /* 0x0000000000027941 */ /* 0x000fea0003800200 */
.L_x_2677:
        /* <DEDUP_REMOVED lines=32> */
.L_x_2681:
[----:B------:R-:W-:Y:S01]  /*1c6c0*/  FMUL.FTZ R16, R15, R2 ;  /* 0x000000020f107220 */ /* 0x000fe20000410000 */
[----:B------:R-:W-:-:S03]  /*1c6d0*/  FMUL.FTZ R2, R2, 0.5 ;  /* 0x3f00000002027820 */ /* 0x000fc60000410000 */
[----:B------:R-:W-:-:S04]  /*1c6e0*/  FFMA R15, -R16, R16, R15 ;  /* 0x00000010100f7223 */ /* 0x000fc8000000010f */
[----:B------:R-:W-:-:S07]  /*1c6f0*/  FFMA R16, R15, R2, R16 ;  /* 0x000000020f107223 */ /* 0x000fce0000000010 */
.L_x_2682:
[----:B------:R-:W-:Y:S05]  /*1c700*/  BSYNC.RECONVERGENT B2 ;  /* 0x0000000000027941 */ /* 0x000fea0003800200 */
.L_x_2680:
        /* <DEDUP_REMOVED lines=33> */
.L_x_2684:
[----:B------:R-:W-:Y:S01]  /*1c920*/  FMUL.FTZ R16, R27, R2 ;  /* 0x000000021b107220 */ /* 0x000fe20000410000 */
[----:B------:R-:W-:-:S03]  /*1c930*/  FMUL.FTZ R2, R2, 0.5 ;  /* 0x3f00000002027820 */ /* 0x000fc60000410000 */
[----:B------:R-:W-:-:S04]  /*1c940*/  FFMA R27, -R16, R16, R27 ;  /* 0x00000010101b7223 */ /* 0x000fc8000000011b */
[----:B------:R-:W-:-:S07]  /*1c950*/  FFMA R16, R27, R2, R16 ;  /* 0x000000021b107223 */ /* 0x000fce0000000010 */
.L_x_2685:
[----:B------:R-:W-:Y:S05]  /*1c960*/  BSYNC.RECONVERGENT B2 ;  /* 0x0000000000027941 */ /* 0x000fea0003800200 */
.L_x_2683:
[----:B------:R-:W-:-:S13]  /*1c970*/  FSETP.GTU.AND P0, PT, R16, 1, PT ;  /* 0x3f8000001000780b */ /* 0x000fda0003f0c000 */
[----:B------:R-:W-:Y:S01]  /*1c980*/  @!P0 FADD R23, R23, 1 ;  /* 0x3f80000017178421 */ /* 0x000fe20000000000 */
[----:B------:R-:W-:Y:S06]  /*1c990*/  @P1 BRA `(.L_x_2686) ;  /* 0xfffffff400a01947 */ /* 0x000fec000383ffff */
.L_x_2673:
        /* <DEDUP_REMOVED lines=32> */
.L_x_2689:
[----:B------:R-:W-:Y:S01]  /*1cba0*/  FMUL.FTZ R16, R21, R2 ;  /* 0x0000000215107220 */ /* 0x000fe20000410000 */
[----:B------:R-:W-:-:S03]  /*1cbb0*/  FMUL.FTZ R2, R2, 0.5 ;  /* 0x3f00000002027820 */ /* 0x000fc60000410000 */
[----:B------:R-:W-:-:S04]  /*1cbc0*/  FFMA R21, -R16, R16, R21 ;  /* 0x0000001010157223 */ /* 0x000fc80000000115 */
[----:B------:R-:W-:-:S07]  /*1cbd0*/  FFMA R16, R21, R2, R16 ;  /* 0x0000000215107223 */ /* 0x000fce0000000010 */
.L_x_2690:
[----:B------:R-:W-:Y:S05]  /*1cbe0*/  BSYNC.RECONVERGENT B2 ;  /* 0x0000000000027941 */ /* 0x000fea0003800200 */
.L_x_2688:
        /* <DEDUP_REMOVED lines=34> */
.L_x_2692:
[----:B------:R-:W-:Y:S01]  /*1ce10*/  FMUL.FTZ R16, R21, R2 ;  /* 0x0000000215107220 */ /* 0x000fe20000410000 */
[----:B------:R-:W-:-:S03]  /*1ce20*/  FMUL.FTZ R2, R2, 0.5 ;  /* 0x3f00000002027820 */ /* 0x000fc60000410000 */
[----:B------:R-:W-:-:S04]  /*1ce30*/  FFMA R21, -R16, R16, R21 ;  /* 0x0000001010157223 */ /* 0x000fc80000000115 */
[----:B------:R-:W-:-:S07]  /*1ce40*/  FFMA R16, R21, R2, R16 ;  /* 0x0000000215107223 */ /* 0x000fce0000000010 */
.L_x_2693:
[----:B------:R-:W-:Y:S05]  /*1ce50*/  BSYNC.RECONVERGENT B2 ;  /* 0x0000000000027941 */ /* 0x000fea0003800200 */
.L_x_2691:
        /* <DEDUP_REMOVED lines=9> */
[----:B------:R-:W-:-:S04]  /*1cef0*/  IMAD.SHL.U32 R4, R2, 0x2, RZ ;  /* 0x0000000202047824 */ /* 0x000fc800078e00ff */
[----:B------:R-:W-:Y:S01]  /*1cf00*/  IMAD.SHL.U32 R14, R21, 0x2, RZ ;  /* 0x00000002150e7824 */ /* 0x000fe200078e00ff */
        /* <DEDUP_REMOVED lines=22> */
.L_x_2695:
[----:B------:R-:W-:Y:S01]  /*1d070*/  FMUL.FTZ R16, R15, R2 ;  /* 0x000000020f107220 */ /* 0x000fe20000410000 */
[----:B------:R-:W-:-:S03]  /*1d080*/  FMUL.FTZ R2, R2, 0.5 ;  /* 0x3f00000002027820 */ /* 0x000fc60000410000 */
[----:B------:R-:W-:-:S04]  /*1d090*/  FFMA R15, -R16, R16, R15 ;  /* 0x00000010100f7223 */ /* 0x000fc8000000010f */
[----:B------:R-:W-:-:S07]  /*1d0a0*/  FFMA R16, R15, R2, R16 ;  /* 0x000000020f107223 */ /* 0x000fce0000000010 */
.L_x_2696:
[----:B------:R-:W-:Y:S05]  /*1d0b0*/  BSYNC.RECONVERGENT B2 ;  /* 0x0000000000027941 */ /* 0x000fea0003800200 */
.L_x_2694:
[----:B------:R-:W-:-:S13]  /*1d0c0*/  FSETP.GTU.AND P0, PT, R16, 1, PT ;  /* 0x3f8000001000780b */ /* 0x000fda0003f0c000 */
[----:B------:R-:W-:-:S07]  /*1d0d0*/  @!P0 FADD R23, R23, 1 ;  /* 0x3f80000017178421 */ /* 0x000fce0000000000 */
.L_x_2687:
        /* <DEDUP_REMOVED lines=12> */
[----:B------:R-:W-:Y:S02]  /*1d1a0*/  HFMA2 R20, -RZ, RZ, -310, -36736 ;  /* 0xdcd8f87cff147431 */ /* 0x000fe400000001ff */
[----:B------:R-:W-:Y:S02]  /*1d1b0*/  IMAD.MOV.U32 R21, RZ, RZ, RZ ;  /* 0x000000ffff157224 */ /* 0x000fe400078e00ff */
[----:B------:R-:W-:Y:S02]  /*1d1c0*/  IMAD.MOV.U32 R4, RZ, RZ, -0x75bd8fc ;  /* 0xf8a42704ff047424 */ /* 0x000fe400078e00ff */
[----:B------:R-:W-:-:S07]  /*1d1d0*/  IMAD.MOV.U32 R23, RZ, RZ, RZ ;  /* 0x000000ffff177224 */ /* 0x000fce00078e00ff */
.L_x_2710:
        /* <DEDUP_REMOVED lines=32> */
.L_x_2699:
[----:B------:R-:W-:Y:S01]  /*1d3e0*/  FMUL.FTZ R16, R27, R2 ;  /* 0x000000021b107220 */ /* 0x000fe20000410000 */
[----:B------:R-:W-:-:S03]  /*1d3f0*/  FMUL.FTZ R2, R2, 0.5 ;  /* 0x3f00000002027820 */ /* 0x000fc60000410000 */
[----:B------:R-:W-:-:S04]  /*1d400*/  FFMA R27, -R16, R16, R27 ;  /* 0x00000010101b7223 */ /* 0x000fc8000000011b */
[----:B------:R-:W-:-:S07]  /*1d410*/  FFMA R16, R27, R2, R16 ;  /* 0x000000021b107223 */ /* 0x000fce0000000010 */
.L_x_2700:
[----:B------:R-:W-:Y:S05]  /*1d420*/  BSYNC.RECONVERGENT B2 ;  /* 0x0000000000027941 */ /* 0x000fea0003800200 */
.L_x_2698:
        /* <DEDUP_REMOVED lines=32> */
.L_x_2702:
[----:B------:R-:W-:Y:S01]  /*1d630*/  FMUL.FTZ R16, R27, R2 ;  /* 0x000000021b107220 */ /* 0x000fe20000410000 */
[----:B------:R-:W-:-:S03]  /*1d640*/  FMUL.FTZ R2, R2, 0.5 ;  /* 0x3f00000002027820 */ /* 0x000fc60000410000 */
[----:B------:R-:W-:-:S04]  /*1d650*/  FFMA R27, -R16, R16, R27 ;  /* 0x00000010101b7223 */ /* 0x000fc8000000011b */
[----:B------:R-:W-:-:S07]  /*1d660*/  FFMA R16, R27, R2, R16 ;  /* 0x000000021b107223 */ /* 0x000fce0000000010 */
.L_x_2703:
[----:B------:R-:W-:Y:S05]  /*1d670*/  BSYNC.RECONVERGENT B2 ;  /* 0x0000000000027941 */ /* 0x000fea0003800200 */
.L_x_2701:
        /* <DEDUP_REMOVED lines=32> */
.L_x_2705:
[----:B------:R-:W-:Y:S01]  /*1d880*/  FMUL.FTZ R16, R15, R2 ;  /* 0x000000020f107220 */ /* 0x000fe20000410000 */
[----:B------:R-:W-:-:S03]  /*1d890*/  FMUL.FTZ R2, R2, 0.5 ;  /* 0x3f00000002027820 */ /* 0x000fc60000410000 */
[----:B------:R-:W-:-:S04]  /*1d8a0*/  FFMA R15, -R16, R16, R15 ;  /* 0x00000010100f7223 */ /* 0x000fc8000000010f */
[----:B------:R-:W-:-:S07]  /*1d8b0*/  FFMA R16, R15, R2, R16 ;  /* 0x000000020f107223 */ /* 0x000fce0000000010 */
.L_x_2706:
[----:B------:R-:W-:Y:S05]  /*1d8c0*/  BSYNC.RECONVERGENT B2 ;  /* 0x0000000000027941 */ /* 0x000fea0003800200 */
.L_x_2704:
        /* <DEDUP_REMOVED lines=33> */
.L_x_2708:
[----:B------:R-:W-:Y:S01]  /*1dae0*/  FMUL.FTZ R16, R27, R2 ;  /* 0x000000021b107220 */ /* 0x000fe20000410000 */
[----:B------:R-:W-:-:S03]  /*1daf0*/  FMUL.FTZ R2, R2, 0.5 ;  /* 0x3f00000002027820 */ /* 0x000fc60000410000 */
[----:B------:R-:W-:-:S04]  /*1db00*/  FFMA R27, -R16, R16, R27 ;  /* 0x00000010101b7223 */ /* 0x000fc8000000011b */
[----:B------:R-:W-:-:S07]  /*1db10*/  FFMA R16, R27, R2, R16 ;  /* 0x000000021b107223 */ /* 0x000fce0000000010 */
.L_x_2709:
[----:B------:R-:W-:Y:S05]  /*1db20*/  BSYNC.RECONVERGENT B2 ;  /* 0x0000000000027941 */ /* 0x000fea0003800200 */
.L_x_2707:
[----:B------:R-:W-:-:S13]  /*1db30*/  FSETP.GTU.AND P0, PT, R16, 1, PT ;  /* 0x3f8000001000780b */ /* 0x000fda0003f0c000 */
[----:B------:R-:W-:Y:S01]  /*1db40*/  @!P0 FADD R23, R23, 1 ;  /* 0x3f80000017178421 */ /* 0x000fe20000000000 */
[----:B------:R-:W-:Y:S06]  /*1db50*/  @P1 BRA `(.L_x_2710) ;  /* 0xfffffff400a01947 */ /* 0x000fec000383ffff */
.L_x_2697:
        /* <DEDUP_REMOVED lines=32> */
.L_x_2713:
[----:B------:R-:W-:Y:S01]  /*1dd60*/  FMUL.FTZ R16, R21, R2 ;  /* 0x0000000215107220 */ /* 0x000fe20000410000 */
[----:B------:R-:W-:-:S03]  /*1dd70*/  FMUL.FTZ R2, R2, 0.5 ;  /* 0x3f00000002027820 */ /* 0x000fc60000410000 */
[----:B------:R-:W-:-:S04]  /*1dd80*/  FFMA R21, -R16, R16, R21 ;  /* 0x0000001010157223 */ /* 0x000fc80000000115 */
[----:B------:R-:W-:-:S07]  /*1dd90*/  FFMA R16, R21, R2, R16 ;  /* 0x0000000215107223 */ /* 0x000fce0000000010 */
.L_x_2714:
[----:B------:R-:W-:Y:S05]  /*1dda0*/  BSYNC.RECONVERGENT B2 ;  /* 0x0000000000027941 */ /* 0x000fea0003800200 */
.L_x_2712:
        /* <DEDUP_REMOVED lines=13> */
[----:B------:R-:W-:Y:S01]  /*1de80*/  HFMA2 R21, -RZ, RZ, 0.1171875, 0 ;  /* 0x2f800000ff157431 */ /* 0x000fe200000001ff */
        /* <DEDUP_REMOVED lines=20> */
.L_x_2716:
[----:B------:R-:W-:Y:S01]  /*1dfd0*/  FMUL.FTZ R16, R21, R2 ;  /* 0x0000000215107220 */ /* 0x000fe20000410000 */
[----:B------:R-:W-:-:S03]  /*1dfe0*/  FMUL.FTZ R2, R2, 0.5 ;  /* 0x3f00000002027820 */ /* 0x000fc60000410000 */
[----:B------:R-:W-:-:S04]  /*1dff0*/  FFMA R21, -R16, R16, R21 ;  /* 0x0000001010157223 */ /* 0x000fc80000000115 */
[----:B------:R-:W-:-:S07]  /*1e000*/  FFMA R16, R21, R2, R16 ;  /* 0x0000000215107223 */ /* 0x000fce0000000010 */
.L_x_2717:
[----:B------:R-:W-:Y:S05]  /*1e010*/  BSYNC.RECONVERGENT B2 ;  /* 0x0000000000027941 */ /* 0x000fea0003800200 */
.L_x_2715:
        /* <DEDUP_REMOVED lines=33> */
.L_x_2719:
[----:B------:R-:W-:Y:S01]  /*1e230*/  FMUL.FTZ R16, R15, R2 ;  /* 0x000000020f107220 */ /* 0x000fe20000410000 */
[----:B------:R-:W-:-:S03]  /*1e240*/  FMUL.FTZ R2, R2, 0.5 ;  /* 0x3f00000002027820 */ /* 0x000fc60000410000 */
[----:B------:R-:W-:-:S04]  /*1e250*/  FFMA R15, -R16, R16, R15 ;  /* 0x00000010100f7223 */ /* 0x000fc8000000010f */
[----:B------:R-:W-:-:S07]  /*1e260*/  FFMA R16, R15, R2, R16 ;  /* 0x000000020f107223 */ /* 0x000fce0000000010 */
.L_x_2720:
[----:B------:R-:W-:Y:S05]  /*1e270*/  BSYNC.RECONVERGENT B2 ;  /* 0x0000000000027941 */ /* 0x000fea0003800200 */
.L_x_2718:
[----:B------:R-:W-:-:S13]  /*1e280*/  FSETP.GTU.AND P0, PT, R16, 1, PT ;  /* 0x3f8000001000780b */ /* 0x000fda0003f0c000 */
[----:B------:R-:W-:-:S07]  /*1e290*/  @!P0 FADD R23, R23, 1 ;  /* 0x3f80000017178421 */ /* 0x000fce0000000000 */
.L_x_2711:
        /* <DEDUP_REMOVED lines=9> */
[C---:B------:R-:W-:Y:S01]  /*1e330*/  VIADD R26, R2.reuse, 0x75bcd15 ;  /* 0x075bcd15021a7836 */ /* 0x040fe20000000000 */
[----:B------:R-:W-:Y:S01]  /*1e340*/  IADD3 R19, PT, PT, R2, -0x260923e8, RZ ;  /* 0xd9f6dc1802137810 */ /* 0x000fe20007ffe0ff */
[----:B------:R-:W-:Y:S06]  /*1e350*/  @!P3 BRA `(.L_x_2721) ;  /* 0x000000080070b947 */ /* 0x000fec0003800000 */
[----:B------:R-:W-:Y:S02]  /*1e360*/  HFMA2 R33, -RZ, RZ, 0, 0 ;  /* 0x00000000ff217431 */ /* 0x000fe400000001ff */
[----:B------:R-:W-:Y:S02]  /*1e370*/  IMAD.MOV.U32 R21, RZ, RZ, RZ ;  /* 0x000000ffff157224 */ /* 0x000fe400078e00ff */
[----:B------:R-:W-:Y:S02]  /*1e380*/  IMAD.MOV.U32 R4, RZ, RZ, -0x75bd8fc ;  /* 0xf8a42704ff047424 */ /* 0x000fe400078e00ff */
[----:B------:R-:W-:-:S07]  /*1e390*/  IMAD.MOV.U32 R20, RZ, RZ, -0x23270784 ;  /* 0xdcd8f87cff147424 */ /* 0x000fce00078e00ff */
.L_x_2734:
        /* <DEDUP_REMOVED lines=32> */
.L_x_2723:
[----:B------:R-:W-:Y:S01]  /*1e5a0*/  FMUL.FTZ R16, R23, R2 ;  /* 0x0000000217107220 */ /* 0x000fe20000410000 */
[----:B------:R-:W-:-:S03]  /*1e5b0*/  FMUL.FTZ R2, R2, 0.5 ;  /* 0x3f00000002027820 */ /* 0x000fc60000410000 */
[----:B------:R-:W-:-:S04]  /*1e5c0*/  FFMA R23, -R16, R16, R23 ;  /* 0x0000001010177223 */ /* 0x000fc80000000117 */
[----:B------:R-:W-:-:S07]  /*1e5d0*/  FFMA R16, R23, R2, R16 ;  /* 0x0000000217107223 */ /* 0x000fce0000000010 */
.L_x_2724:
[----:B------:R-:W-:Y:S05]  /*1e5e0*/  BSYNC.RECONVERGENT B2 ;  /* 0x0000000000027941 */ /* 0x000fea0003800200 */
.L_x_2722:
        /* <DEDUP_REMOVED lines=32> */
.L_x_2726:
[----:B------:R-:W-:Y:S01]  /*1e7f0*/  FMUL.FTZ R16, R23, R2 ;  /* 0x0000000217107220 */ /* 0x000fe20000410000 */
[----:B------:R-:W-:-:S03]  /*1e800*/  FMUL.FTZ R2, R2, 0.5 ;  /* 0x3f00000002027820 */ /* 0x000fc60000410000 */
[----:B------:R-:W-:-:S04]  /*1e810*/  FFMA R23, -R16, R16, R23 ;  /* 0x0000001010177223 */ /* 0x000fc80000000117 */
[----:B------:R-:W-:-:S07]  /*1e820*/  FFMA R16, R23, R2, R16 ;  /* 0x0000000217107223 */ /* 0x000fce0000000010 */
.L_x_2727:
[----:B------:R-:W-:Y:S05]  /*1e830*/  BSYNC.RECONVERGENT B2 ;  /* 0x0000000000027941 */ /* 0x000fea0003800200 */
.L_x_2725:
        /* <DEDUP_REMOVED lines=11> */
[----:B------:R-:W-:-:S04]  /*1e8f0*/  HFMA2 R15, -RZ, RZ, 0.1171875, 0 ;  /* 0x2f800000ff0f7431 */ /* 0x000fc800000001ff */
        /* <DEDUP_REMOVED lines=20> */
.L_x_2729:
[----:B------:R-:W-:Y:S01]  /*1ea40*/  FMUL.FTZ R16, R15, R2 ;  /* 0x000000020f107220 */ /* 0x000fe20000410000 */
[----:B------:R-:W-:-:S03]  /*1ea50*/  FMUL.FTZ R2, R2, 0.5 ;  /* 0x3f00000002027820 */ /* 0x000fc60000410000 */
[----:B------:R-:W-:-:S04]  /*1ea60*/  FFMA R15, -R16, R16, R15 ;  /* 0x00000010100f7223 */ /* 0x000fc8000000010f */
[----:B------:R-:W-:-:S07]  /*1ea70*/  FFMA R16, R15, R2, R16 ;  /* 0x000000020f107223 */ /* 0x000fce0000000010 */
.L_x_2730:
[----:B------:R-:W-:Y:S05]  /*1ea80*/  BSYNC.RECONVERGENT B2 ;  /* 0x0000000000027941 */ /* 0x000fea0003800200 */
.L_x_2728:
        /* <DEDUP_REMOVED lines=33> */
.L_x_2732:
[----:B------:R-:W-:Y:S01]  /*1eca0*/  FMUL.FTZ R16, R23, R2 ;  /* 0x0000000217107220 */ /* 0x000fe20000410000 */
[----:B------:R-:W-:-:S03]  /*1ecb0*/  FMUL.FTZ R2, R2, 0.5 ;  /* 0x3f00000002027820 */ /* 0x000fc60000410000 */
[----:B------:R-:W-:-:S04]  /*1ecc0*/  FFMA R23, -R16, R16, R23 ;  /* 0x0000001010177223 */ /* 0x000fc80000000117 */
[----:B------:R-:W-:-:S07]  /*1ecd0*/  FFMA R16, R23, R2, R16 ;  /* 0x0000000217107223 */ /* 0x000fce0000000010 */
.L_x_2733:
[----:B------:R-:W-:Y:S05]  /*1ece0*/  BSYNC.RECONVERGENT B2 ;  /* 0x0000000000027941 */ /* 0x000fea0003800200 */
.L_x_2731:
[----:B------:R-:W-:-:S13]  /*1ecf0*/  FSETP.GTU.AND P0, PT, R16, 1, PT ;  /* 0x3f8000001000780b */ /* 0x000fda0003f0c000 */
[----:B------:R-:W-:Y:S01]  /*1ed00*/  @!P0 FADD R33, R33, 1 ;  /* 0x3f80000021218421 */ /* 0x000fe20000000000 */
[----:B------:R-:W-:Y:S06]  /*1ed10*/  @P1 BRA `(.L_x_2734) ;  /* 0xfffffff400a01947 */ /* 0x000fec000383ffff */
.L_x_2721:
        /* <DEDUP_REMOVED lines=10> */
[----:B------:R-:W-:Y:S01]  /*1edc0*/  IMAD.SHL.U32 R14, R23, 0x2, RZ ;  /* 0x00000002170e7824 */ /* 0x000fe200078e00ff */
[----:B------:R-:W-:Y:S02]  /*1edd0*/  MOV R21, 0x2f800000 ;  /* 0x2f80000000157802 */ /* 0x000fe40000000f00 */
        /* <DEDUP_REMOVED lines=20> */
.L_x_2737:
[----:B------:R-:W-:Y:S01]  /*1ef20*/  FMUL.FTZ R16, R21, R2 ;  /* 0x0000000215107220 */ /* 0x000fe20000410000 */
[----:B------:R-:W-:-:S03]  /*1ef30*/  FMUL.FTZ R2, R2, 0.5 ;  /* 0x3f00000002027820 */ /* 0x000fc60000410000 */
[----:B------:R-:W-:-:S04]  /*1ef40*/  FFMA R21, -R16, R16, R21 ;  /* 0x0000001010157223 */ /* 0x000fc80000000115 */
[----:B------:R-:W-:-:S07]  /*1ef50*/  FFMA R16, R21, R2, R16 ;  /* 0x0000000215107223 */ /* 0x000fce0000000010 */
.L_x_2738:
[----:B------:R-:W-:Y:S05]  /*1ef60*/  BSYNC.RECONVERGENT B2 ;  /* 0x0000000000027941 */ /* 0x000fea0003800200 */
.L_x_2736:
        /* <DEDUP_REMOVED lines=34> */
.L_x_2740:
[----:B------:R-:W-:Y:S01]  /*1f190*/  FMUL.FTZ R16, R21, R2 ;  /* 0x0000000215107220 */ /* 0x000fe20000410000 */
[----:B------:R-:W-:-:S03]  /*1f1a0*/  FMUL.FTZ R2, R2, 0.5 ;  /* 0x3f00000002027820 */ /* 0x000fc60000410000 */
[----:B------:R-:W-:-:S04]  /*1f1b0*/  FFMA R21, -R16, R16, R21 ;  /* 0x0000001010157223 */ /* 0x000fc80000000115 */
[----:B------:R-:W-:-:S07]  /*1f1c0*/  FFMA R16, R21, R2, R16 ;  /* 0x0000000215107223 */ /* 0x000fce0000000010 */
.L_x_2741:
[----:B------:R-:W-:Y:S05]  /*1f1d0*/  BSYNC.RECONVERGENT B2 ;  /* 0x0000000000027941 */ /* 0x000fea0003800200 */
.L_x_2739:
        /* <DEDUP_REMOVED lines=33> */
.L_x_2743:
[----:B------:R-:W-:Y:S01]  /*1f3f0*/  FMUL.FTZ R16, R15, R2 ;  /* 0x000000020f107220 */ /* 0x000fe20000410000 */
[----:B------:R-:W-:-:S03]  /*1f400*/  FMUL.FTZ R2, R2, 0.5 ;  /* 0x3f00000002027820 */ /* 0x000fc60000410000 */
[----:B------:R-:W-:-:S04]  /*1f410*/  FFMA R15, -R16, R16, R15 ;  /* 0x00000010100f7223 */ /* 0x000fc8000000010f */
[----:B------:R-:W-:-:S07]  /*1f420*/  FFMA R16, R15, R2, R16 ;  /* 0x000000020f107223 */ /* 0x000fce0000000010 */
.L_x_2744:
[----:B------:R-:W-:Y:S05]  /*1f430*/  BSYNC.RECONVERGENT B2 ;  /* 0x0000000000027941 */ /* 0x000fea0003800200 */
.L_x_2742:
[----:B------:R-:W-:-:S13]  /*1f440*/  FSETP.GTU.AND P0, PT, R16, 1, PT ;  /* 0x3f8000001000780b */ /* 0x000fda0003f0c000 */
[----:B------:R-:W-:-:S07]  /*1f450*/  @!P0 FADD R33, R33, 1 ;  /* 0x3f80000021218421 */ /* 0x000fce0000000000 */
.L_x_2735:
[----:B------:R-:W-:Y:S02]  /*1f460*/  VIADD R2, R3, 0x1000 ;  /* 0x0000100003027836 */ /* 0x000fe40000000000 */
        /* <DEDUP_REMOVED lines=15> */
.L_x_2758:
        /* <DEDUP_REMOVED lines=32> */
.L_x_2747:
[----:B------:R-:W-:Y:S01]  /*1f760*/  FMUL.FTZ R16, R23, R2 ;  /* 0x0000000217107220 */ /* 0x000fe20000410000 */
[----:B------:R-:W-:-:S03]  /*1f770*/  FMUL.FTZ R2, R2, 0.5 ;  /* 0x3f00000002027820 */ /* 0x000fc60000410000 */
[----:B------:R-:W-:-:S04]  /*1f780*/  FFMA R23, -R16, R16, R23 ;  /* 0x0000001010177223 */ /* 0x000fc80000000117 */
[----:B------:R-:W-:-:S07]  /*1f790*/  FFMA R16, R23, R2, R16 ;  /* 0x0000000217107223 */ /* 0x000fce0000000010 */
.L_x_2748:
[----:B------:R-:W-:Y:S05]  /*1f7a0*/  BSYNC.RECONVERGENT B2 ;  /* 0x0000000000027941 */ /* 0x000fea0003800200 */
.L_x_2746:
        /* <DEDUP_REMOVED lines=32> */
.L_x_2750:
[----:B------:R-:W-:Y:S01]  /*1f9b0*/  FMUL.FTZ R16, R15, R2 ;  /* 0x000000020f107220 */ /* 0x000fe20000410000 */
[----:B------:R-:W-:-:S03]  /*1f9c0*/  FMUL.FTZ R2, R2, 0.5 ;  /* 0x3f00000002027820 */ /* 0x000fc60000410000 */
[----:B------:R-:W-:-:S04]  /*1f9d0*/  FFMA R15, -R16, R16, R15 ;  /* 0x00000010100f7223 */ /* 0x000fc8000000010f */
[----:B------:R-:W-:-:S07]  /*1f9e0*/  FFMA R16, R15, R2, R16 ;  /* 0x000000020f107223 */ /* 0x000fce0000000010 */
.L_x_2751:
[----:B------:R-:W-:Y:S05]  /*1f9f0*/  BSYNC.RECONVERGENT B2 ;  /* 0x0000000000027941 */ /* 0x000fea0003800200 */
.L_x_2749:
        /* <DEDUP_REMOVED lines=32> */
.L_x_2753:
[----:B------:R-:W-:Y:S01]  /*1fc00*/  FMUL.FTZ R16, R23, R2 ;  /* 0x0000000217107220 */ /* 0x000fe20000410000 */
[----:B------:R-:W-:-:S03]  /*1fc10*/  FMUL.FTZ R2, R2, 0.5 ;  /* 0x3f00000002027820 */ /* 0x000fc60000410000 */
[----:B------:R-:W-:-:S04]  /*1fc20*/  FFMA R23, -R16, R16, R23 ;  /* 0x0000001010177223 */ /* 0x000fc80000000117 */
[----:B------:R-:W-:-:S07]  /*1fc30*/  FFMA R16, R23, R2, R16 ;  /* 0x0000000217107223 */ /* 0x000fce0000000010 */
.L_x_2754:
[----:B------:R-:W-:Y:S05]  /*1fc40*/  BSYNC.RECONVERGENT B2 ;  /* 0x0000000000027941 */ /* 0x000fea0003800200 */
.L_x_2752:
        /* <DEDUP_REMOVED lines=10> */
[----:B------:R-:W-:Y:S02]  /*1fcf0*/  LOP3.LUT R20, R2, R15, RZ, 0x3c, !PT ;  /* 0x0000000f02147212 */ /* 0x000fe400078e3cff */
[----:B------:R-:W-:Y:S01]  /*1fd00*/  MOV R23, 0x2f800000 ;  /* 0x2f80000000177802 */ /* 0x000fe20000000f00 */
        /* <DEDUP_REMOVED lines=21> */
.L_x_2756:
[----:B------:R-:W-:Y:S01]  /*1fe60*/  FMUL.FTZ R16, R23, R2 ;  /* 0x0000000217107220 */ /* 0x000fe20000410000 */
[----:B------:R-:W-:-:S03]  /*1fe70*/  FMUL.FTZ R2, R2, 0.5 ;  /* 0x3f00000002027820 */ /* 0x000fc60000410000 */
[----:B------:R-:W-:-:S04]  /*1fe80*/  FFMA R23, -R16, R16, R23 ;  /* 0x0000001010177223 */ /* 0x000fc80000000117 */
[----:B------:R-:W-:-:S07]  /*1fe90*/  FFMA R16, R23, R2, R16 ;  /* 0x0000000217107223 */ /* 0x000fce0000000010 */
.L_x_2757:
[----:B------:R-:W-:Y:S05]  /*1fea0*/  BSYNC.RECONVERGENT B2 ;  /* 0x0000000000027941 */ /* 0x000fea0003800200 */
.L_x_2755:
[----:B------:R-:W-:-:S13]  /*1feb0*/  FSETP.GTU.AND P0, PT, R16, 1, PT ;  /* 0x3f8000001000780b */ /* 0x000fda0003f0c000 */
[----:B------:R-:W-:Y:S01]  /*1fec0*/  @!P0 FADD R29, R29, 1 ;  /* 0x3f8000001d1d8421 */ /* 0x000fe20000000000 */
[----:B------:R-:W-:Y:S06]  /*1fed0*/  @P1 BRA `(.L_x_2758) ;  /* 0xfffffff400a01947 */ /* 0x000fec000383ffff */
.L_x_2745:
        /* <DEDUP_REMOVED lines=32> */
.L_x_2761:
[----:B------:R-:W-:Y:S01]  /*200e0*/  FMUL.FTZ R16, R21, R2 ;  /* 0x0000000215107220 */ /* 0x000fe20000410000 */
[----:B------:R-:W-:-:S03]  /*200f0*/  FMUL.FTZ R2, R2, 0.5 ;  /* 0x3f00000002027820 */ /* 0x000fc60000410000 */
[----:B------:R-:W-:-:S04]  /*20100*/  FFMA R21, -R16, R16, R21 ;  /* 0x0000001010157223 */ /* 0x000fc80000000115 */
[----:B------:R-:W-:-:S07]  /*20110*/  FFMA R16, R21, R2, R16 ;  /* 0x0000000215107223 */ /* 0x000fce0000000010 */
.L_x_2762:
[----:B------:R-:W-:Y:S05]  /*20120*/  BSYNC.RECONVERGENT B2 ;  /* 0x0000000000027941 */ /* 0x000fea0003800200 */
.L_x_2760:
        /* <DEDUP_REMOVED lines=34> */
.L_x_2764:
[----:B------:R-:W-:Y:S01]  /*20350*/  FMUL.FTZ R16, R15, R2 ;  /* 0x000000020f107220 */ /* 0x000fe20000410000 */
[----:B------:R-:W-:-:S03]  /*20360*/  FMUL.FTZ R2, R2, 0.5 ;  /* 0x3f00000002027820 */ /* 0x000fc60000410000 */
[----:B------:R-:W-:-:S04]  /*20370*/  FFMA R15, -R16, R16, R15 ;  /* 0x00000010100f7223 */ /* 0x000fc8000000010f */
[----:B------:R-:W-:-:S07]  /*20380*/  FFMA R16, R15, R2, R16 ;  /* 0x000000020f107223 */ /* 0x000fce0000000010 */
.L_x_2765:
[----:B------:R-:W-:Y:S05]  /*20390*/  BSYNC.RECONVERGENT B2 ;  /* 0x0000000000027941 */ /* 0x000fea0003800200 */
.L_x_2763:
        /* <DEDUP_REMOVED lines=33> */
.L_x_2767:
[----:B------:R-:W-:Y:S01]  /*205b0*/  FMUL.FTZ R16, R15, R2 ;  /* 0x000000020f107220 */ /* 0x000fe20000410000 */
[----:B------:R-:W-:-:S03]  /*205c0*/  FMUL.FTZ R2, R2, 0.5 ;  /* 0x3f00000002027820 */ /* 0x000fc60000410000 */
[----:B------:R-:W-:-:S04]  /*205d0*/  FFMA R15, -R16, R16, R15 ;  /* 0x00000010100f7223 */ /* 0x000fc8000000010f */
[----:B------:R-:W-:-:S07]  /*205e0*/  FFMA R16, R15, R2, R16 ;  /* 0x000000020f107223 */ /* 0x000fce0000000010 */
.L_x_2768:
[----:B------:R-:W-:Y:S05]  /*205f0*/  BSYNC.RECONVERGENT B2 ;  /* 0x0000000000027941 */ /* 0x000fea0003800200 */
.L_x_2766:
[----:B------:R-:W-:-:S13]  /*20600*/  FSETP.GTU.AND P0, PT, R16, 1, PT ;  /* 0x3f8000001000780b */ /* 0x000fda0003f0c000 */
[----:B------:R-:W-:-:S07]  /*20610*/  @!P0 FADD R29, R29, 1 ;  /* 0x3f8000001d1d8421 */ /* 0x000fce0000000000 */
.L_x_2759:
        /* <DEDUP_REMOVED lines=16> */
.L_x_2782:
        /* <DEDUP_REMOVED lines=10> */
[----:B------:R-:W-:Y:S02]  /*207c0*/  ISETP.NE.AND P1, PT, R21, R6, PT ;  /* 0x000000061500720c */ /* 0x000fe40003f25270 */
        /* <DEDUP_REMOVED lines=21> */
.L_x_2771:
[----:B------:R-:W-:Y:S01]  /*20920*/  FMUL.FTZ R16, R23, R2 ;  /* 0x0000000217107220 */ /* 0x000fe20000410000 */
[----:B------:R-:W-:-:S03]  /*20930*/  FMUL.FTZ R2, R2, 0.5 ;  /* 0x3f00000002027820 */ /* 0x000fc60000410000 */
[----:B------:R-:W-:-:S04]  /*20940*/  FFMA R23, -R16, R16, R23 ;  /* 0x0000001010177223 */ /* 0x000fc80000000117 */
[----:B------:R-:W-:-:S07]  /*20950*/  FFMA R16, R23, R2, R16 ;  /* 0x0000000217107223 */ /* 0x000fce0000000010 */
.L_x_2772:
[----:B------:R-:W-:Y:S05]  /*20960*/  BSYNC.RECONVERGENT B2 ;  /* 0x0000000000027941 */ /* 0x000fea0003800200 */
.L_x_2770:
        /* <DEDUP_REMOVED lines=32> */
.L_x_2774:
[----:B------:R-:W-:Y:S01]  /*20b70*/  FMUL.FTZ R16, R15, R2 ;  /* 0x000000020f107220 */ /* 0x000fe20000410000 */
[----:B------:R-:W-:-:S03]  /*20b80*/  FMUL.FTZ R2, R2, 0.5 ;  /* 0x3f00000002027820 */ /* 0x000fc60000410000 */
[----:B------:R-:W-:-:S04]  /*20b90*/  FFMA R15, -R16, R16, R15 ;  /* 0x00000010100f7223 */ /* 0x000fc8000000010f */
[----:B------:R-:W-:-:S07]  /*20ba0*/  FFMA R16, R15, R2, R16 ;  /* 0x000000020f107223 */ /* 0x000fce0000000010 */
.L_x_2775:
[----:B------:R-:W-:Y:S05]  /*20bb0*/  BSYNC.RECONVERGENT B2 ;  /* 0x0000000000027941 */ /* 0x000fea0003800200 */
.L_x_2773:
        /* <DEDUP_REMOVED lines=32> */
.L_x_2777:
[----:B------:R-:W-:Y:S01]  /*20dc0*/  FMUL.FTZ R16, R23, R2 ;  /* 0x0000000217107220 */ /* 0x000fe20000410000 */
[----:B------:R-:W-:-:S03]  /*20dd0*/  FMUL.FTZ R2, R2, 0.5 ;  /* 0x3f00000002027820 */ /* 0x000fc60000410000 */
[----:B------:R-:W-:-:S04]  /*20de0*/  FFMA R23, -R16, R16, R23 ;  /* 0x0000001010177223 */ /* 0x000fc80000000117 */
[----:B------:R-:W-:-:S07]  /*20df0*/  FFMA R16, R23, R2, R16 ;  /* 0x0000000217107223 */ /* 0x000fce0000000010 */
.L_x_2778:
[----:B------:R-:W-:Y:S05]  /*20e00*/  BSYNC.RECONVERGENT B2 ;  /* 0x0000000000027941 */ /* 0x000fea0003800200 */
.L_x_2776:
        /* <DEDUP_REMOVED lines=33> */
.L_x_2780:
[----:B------:R-:W-:Y:S01]  /*21020*/  FMUL.FTZ R16, R23, R2 ;  /* 0x0000000217107220 */ /* 0x000fe20000410000 */
[----:B------:R-:W-:-:S03]  /*21030*/  FMUL.FTZ R2, R2, 0.5 ;  /* 0x3f00000002027820 */ /* 0x000fc60000410000 */
[----:B------:R-:W-:-:S04]  /*21040*/  FFMA R23, -R16, R16, R23 ;  /* 0x0000001010177223 */ /* 0x000fc80000000117 */
[----:B------:R-:W-:-:S07]  /*21050*/  FFMA R16, R23, R2, R16 ;  /* 0x0000000217107223 */ /* 0x000fce0000000010 */
.L_x_2781:
[----:B------:R-:W-:Y:S05]  /*21060*/  BSYNC.RECONVERGENT B2 ;  /* 0x0000000000027941 */ /* 0x000fea0003800200 */
.L_x_2779:
[----:B------:R-:W-:-:S13]  /*21070*/  FSETP.GTU.AND P0, PT, R16, 1, PT ;  /* 0x3f8000001000780b */ /* 0x000fda0003f0c000 */
[----:B------:R-:W-:Y:S01]  /*21080*/  @!P0 FADD R27, R27, 1 ;  /* 0x3f8000001b1b8421 */ /* 0x000fe20000000000 */
[----:B------:R-:W-:Y:S06]  /*21090*/  @P1 BRA `(.L_x_2782) ;  /* 0xfffffff400a01947 */ /* 0x000fec000383ffff */
.L_x_2769:
        /* <DEDUP_REMOVED lines=32> */
.L_x_2785:
[----:B------:R-:W-:Y:S01]  /*212a0*/  FMUL.FTZ R16, R21, R2 ;  /* 0x0000000215107220 */ /* 0x000fe20000410000 */
[----:B------:R-:W-:-:S03]  /*212b0*/  FMUL.FTZ R2, R2, 0.5 ;  /* 0x3f00000002027820 */ /* 0x000fc60000410000 */
[----:B------:R-:W-:-:S04]  /*212c0*/  FFMA R21, -R16, R16, R21 ;  /* 0x0000001010157223 */ /* 0x000fc80000000115 */
[----:B------:R-:W-:-:S07]  /*212d0*/  FFMA R16, R21, R2, R16 ;  /* 0x0000000215107223 */ /* 0x000fce0000000010 */
.L_x_2786:
[----:B------:R-:W-:Y:S05]  /*212e0*/  BSYNC.RECONVERGENT B2 ;  /* 0x0000000000027941 */ /* 0x000fea0003800200 */
.L_x_2784:
        /* <DEDUP_REMOVED lines=34> */
.L_x_2788:
[----:B------:R-:W-:Y:S01]  /*21510*/  FMUL.FTZ R16, R15, R2 ;  /* 0x000000020f107220 */ /* 0x000fe20000410000 */
[----:B------:R-:W-:-:S03]  /*21520*/  FMUL.FTZ R2, R2, 0.5 ;  /* 0x3f00000002027820 */ /* 0x000fc60000410000 */
[----:B------:R-:W-:-:S04]  /*21530*/  FFMA R15, -R16, R16, R15 ;  /* 0x00000010100f7223 */ /* 0x000fc8000000010f */
[----:B------:R-:W-:-:S07]  /*21540*/  FFMA R16, R15, R2, R16 ;  /* 0x000000020f107223 */ /* 0x000fce0000000010 */
.L_x_2789:
[----:B------:R-:W-:Y:S05]  /*21550*/  BSYNC.RECONVERGENT B2 ;  /* 0x0000000000027941 */ /* 0x000fea0003800200 */
.L_x_2787:
        /* <DEDUP_REMOVED lines=33> */
.L_x_2791:
[----:B------:R-:W-:Y:S01]  /*21770*/  FMUL.FTZ R16, R15, R2 ;  /* 0x000000020f107220 */ /* 0x000fe20000410000 */
[----:B------:R-:W-:-:S03]  /*21780*/  FMUL.FTZ R2, R2, 0.5 ;  /* 0x3f00000002027820 */ /* 0x000fc60000410000 */
[----:B------:R-:W-:-:S04]  /*21790*/  FFMA R15, -R16, R16, R15 ;  /* 0x00000010100f7223 */ /* 0x000fc8000000010f */
[----:B------:R-:W-:-:S07]  /*217a0*/  FFMA R16, R15, R2, R16 ;  /* 0x000000020f107223 */ /* 0x000fce0000000010 */
.L_x_2792:
[----:B------:R-:W-:Y:S05]  /*217b0*/  BSYNC.RECONVERGENT B2 ;  /* 0x0000000000027941 */ /* 0x000fea0003800200 */
.L_x_2790:
[----:B------:R-:W-:-:S13]  /*217c0*/  FSETP.GTU.AND P0, PT, R16, 1, PT ;  /* 0x3f8000001000780b */ /* 0x000fda0003f0c000 */
[----:B------:R-:W-:-:S07]  /*217d0*/  @!P0 FADD R27, R27, 1 ;  /* 0x3f8000001b1b8421 */ /* 0x000fce0000000000 */
.L_x_2783:
        /* <DEDUP_REMOVED lines=16> */
.L_x_2806:
        /* <DEDUP_REMOVED lines=32> */
.L_x_2795:
[----:B------:R-:W-:Y:S01]  /*21ae0*/  FMUL.FTZ R16, R35, R2 ;  /* 0x0000000223107220 */ /* 0x000fe20000410000 */
[----:B------:R-:W-:-:S03]  /*21af0*/  FMUL.FTZ R2, R2, 0.5 ;  /* 0x3f00000002027820 */ /* 0x000fc60000410000 */
[----:B------:R-:W-:-:S04]  /*21b00*/  FFMA R35, -R16, R16, R35 ;  /* 0x0000001010237223 */ /* 0x000fc80000000123 */
[----:B------:R-:W-:-:S07]  /*21b10*/  FFMA R16, R35, R2, R16 ;  /* 0x0000000223107223 */ /* 0x000fce0000000010 */
.L_x_2796:
[----:B------:R-:W-:Y:S05]  /*21b20*/  BSYNC.RECONVERGENT B2 ;  /* 0x0000000000027941 */ /* 0x000fea0003800200 */
.L_x_2794:
        /* <DEDUP_REMOVED lines=32> */
.L_x_2798:
[----:B------:R-:W-:Y:S01]  /*21d30*/  FMUL.FTZ R16, R15, R2 ;  /* 0x000000020f107220 */ /* 0x000fe20000410000 */
[----:B------:R-:W-:-:S03]  /*21d40*/  FMUL.FTZ R2, R2, 0.5 ;  /* 0x3f00000002027820 */ /* 0x000fc60000410000 */
[----:B------:R-:W-:-:S04]  /*21d50*/  FFMA R15, -R16, R16, R15 ;  /* 0x00000010100f7223 */ /* 0x000fc8000000010f */
[----:B------:R-:W-:-:S07]  /*21d60*/  FFMA R16, R15, R2, R16 ;  /* 0x000000020f107223 */ /* 0x000fce0000000010 */
.L_x_2799:
[----:B------:R-:W-:Y:S05]  /*21d70*/  BSYNC.RECONVERGENT B2 ;  /* 0x0000000000027941 */ /* 0x000fea0003800200 */
.L_x_2797:
        /* <DEDUP_REMOVED lines=32> */
.L_x_2801:
[----:B------:R-:W-:Y:S01]  /*21f80*/  FMUL.FTZ R16, R35, R2 ;  /* 0x0000000223107220 */ /* 0x000fe20000410000 */
[----:B------:R-:W-:-:S03]  /*21f90*/  FMUL.FTZ R2, R2, 0.5 ;  /* 0x3f00000002027820 */ /* 0x000fc60000410000 */
[----:B------:R-:W-:-:S04]  /*21fa0*/  FFMA R35, -R16, R16, R35 ;  /* 0x0000001010237223 */ /* 0x000fc80000000123 */
[----:B------:R-:W-:-:S07]  /*21fb0*/  FFMA R16, R35, R2, R16 ;  /* 0x0000000223107223 */ /* 0x000fce0000000010 */
.L_x_2802:
[----:B------:R-:W-:Y:S05]  /*21fc0*/  BSYNC.RECONVERGENT B2 ;  /* 0x0000000000027941 */ /* 0x000fea0003800200 */
.L_x_2800:
        /* <DEDUP_REMOVED lines=33> */
.L_x_2804:
[----:B------:R-:W-:Y:S01]  /*221e0*/  FMUL.FTZ R16, R35, R2 ;  /* 0x0000000223107220 */ /* 0x000fe20000410000 */
[----:B------:R-:W-:-:S03]  /*221f0*/  FMUL.FTZ R2, R2, 0.5 ;  /* 0x3f00000002027820 */ /* 0x000fc60000410000 */
[----:B------:R-:W-:-:S04]  /*22200*/  FFMA R35, -R16, R16, R35 ;  /* 0x0000001010237223 */ /* 0x000fc80000000123 */
[----:B------:R-:W-:-:S07]  /*22210*/  FFMA R16, R35, R2, R16 ;  /* 0x0000000223107223 */ /* 0x000fce0000000010 */
.L_x_2805:
[----:B------:R-:W-:Y:S05]  /*22220*/  BSYNC.RECONVERGENT B2 ;  /* 0x0000000000027941 */ /* 0x000fea0003800200 */
.L_x_2803:
[----:B------:R-:W-:-:S13]  /*22230*/  FSETP.GTU.AND P0, PT, R16, 1, PT ;  /* 0x3f8000001000780b */ /* 0x000fda0003f0c000 */
[----:B------:R-:W-:Y:S01]  /*22240*/  @!P0 FADD R23, R23, 1 ;  /* 0x3f80000017178421 */ /* 0x000fe20000000000 */
[----:B------:R-:W-:Y:S06]  /*22250*/  @P1 BRA `(.L_x_2806) ;  /* 0xfffffff400a01947 */ /* 0x000fec000383ffff */
.L_x_2793:
        /* <DEDUP_REMOVED lines=32> */
.L_x_2809:
[----:B------:R-:W-:Y:S01]  /*22460*/  FMUL.FTZ R16, R21, R2 ;  /* 0x0000000215107220 */ /* 0x000fe20000410000 */
[----:B------:R-:W-:-:S03]  /*22470*/  FMUL.FTZ R2, R2, 0.5 ;  /* 0x3f00000002027820 */ /* 0x000fc60000410000 */
[----:B------:R-:W-:-:S04]  /*22480*/  FFMA R21, -R16, R16, R21 ;  /* 0x0000001010157223 */ /* 0x000fc80000000115 */
[----:B------:R-:W-:-:S07]  /*22490*/  FFMA R16, R21, R2, R16 ;  /* 0x0000000215107223 */ /* 0x000fce0000000010 */
.L_x_2810:
[----:B------:R-:W-:Y:S05]  /*224a0*/  BSYNC.RECONVERGENT B2 ;  /* 0x0000000000027941 */ /* 0x000fea0003800200 */
.L_x_2808:
        /* <DEDUP_REMOVED lines=10> */
[----:B------:R-:W-:-:S04]  /*22550*/  ISETP.NE.AND P1, PT, R7, 0x2, PT ;  /* 0x000000020700780c */ /* 0x000fc80003f25270 */
        /* <DEDUP_REMOVED lines=23> */
.L_x_2812:
[----:B------:R-:W-:Y:S01]  /*226d0*/  FMUL.FTZ R16, R15, R2 ;  /* 0x000000020f107220 */ /* 0x000fe20000410000 */
[----:B------:R-:W-:-:S03]  /*226e0*/  FMUL.FTZ R2, R2, 0.5 ;  /* 0x3f00000002027820 */ /* 0x000fc60000410000 */
[----:B------:R-:W-:-:S04]  /*226f0*/  FFMA R15, -R16, R16, R15 ;  /* 0x00000010100f7223 */ /* 0x000fc8000000010f */
[----:B------:R-:W-:-:S07]  /*22700*/  FFMA R16, R15, R2, R16 ;  /* 0x000000020f107223 */ /* 0x000fce0000000010 */
.L_x_2813:
[----:B------:R-:W-:Y:S05]  /*22710*/  BSYNC.RECONVERGENT B2 ;  /* 0x0000000000027941 */ /* 0x000fea0003800200 */
.L_x_2811:
        /* <DEDUP_REMOVED lines=33> */
.L_x_2815:
[----:B------:R-:W-:Y:S01]  /*22930*/  FMUL.FTZ R16, R15, R2 ;  /* 0x000000020f107220 */ /* 0x000fe20000410000 */
[----:B------:R-:W-:-:S03]  /*22940*/  FMUL.FTZ R2, R2, 0.5 ;  /* 0x3f00000002027820 */ /* 0x000fc60000410000 */
[----:B------:R-:W-:-:S04]  /*22950*/  FFMA R15, -R16, R16, R15 ;  /* 0x00000010100f7223 */ /* 0x000fc8000000010f */
[----:B------:R-:W-:-:S07]  /*22960*/  FFMA R16, R15, R2, R16 ;  /* 0x000000020f107223 */ /* 0x000fce0000000010 */
.L_x_2816:
[----:B------:R-:W-:Y:S05]  /*22970*/  BSYNC.RECONVERGENT B2 ;  /* 0x0000000000027941 */ /* 0x000fea0003800200 */
.L_x_2814:
[----:B------:R-:W-:-:S13]  /*22980*/  FSETP.GTU.AND P0, PT, R16, 1, PT ;  /* 0x3f8000001000780b */ /* 0x000fda0003f0c000 */
[----:B------:R-:W-:-:S07]  /*22990*/  @!P0 FADD R23, R23, 1 ;  /* 0x3f80000017178421 */ /* 0x000fce0000000000 */
.L_x_2807:
        /* <DEDUP_REMOVED lines=16> */
.L_x_2830:
        /* <DEDUP_REMOVED lines=32> */
.L_x_2819:
[----:B------:R-:W-:Y:S01]  /*22ca0*/  FMUL.FTZ R16, R35, R2 ;  /* 0x0000000223107220 */ /* 0x000fe20000410000 */
[----:B------:R-:W-:-:S03]  /*22cb0*/  FMUL.FTZ R2, R2, 0.5 ;  /* 0x3f00000002027820 */ /* 0x000fc60000410000 */
[----:B------:R-:W-:-:S04]  /*22cc0*/  FFMA R35, -R16, R16, R35 ;  /* 0x0000001010237223 */ /* 0x000fc80000000123 */
[----:B------:R-:W-:-:S07]  /*22cd0*/  FFMA R16, R35, R2, R16 ;  /* 0x0000000223107223 */ /* 0x000fce0000000010 */
.L_x_2820:
[----:B------:R-:W-:Y:S05]  /*22ce0*/  BSYNC.RECONVERGENT B2 ;  /* 0x0000000000027941 */ /* 0x000fea0003800200 */
.L_x_2818:
        /* <DEDUP_REMOVED lines=32> */
.L_x_2822:
[----:B------:R-:W-:Y:S01]  /*22ef0*/  FMUL.FTZ R16, R15, R2 ;  /* 0x000000020f107220 */ /* 0x000fe20000410000 */
[----:B------:R-:W-:-:S03]  /*22f00*/  FMUL.FTZ R2, R2, 0.5 ;  /* 0x3f00000002027820 */ /* 0x000fc60000410000 */
[----:B------:R-:W-:-:S04]  /*22f10*/  FFMA R15, -R16, R16, R15 ;  /* 0x00000010100f7223 */ /* 0x000fc8000000010f */
[----:B------:R-:W-:-:S07]  /*22f20*/  FFMA R16, R15, R2, R16 ;  /* 0x000000020f107223 */ /* 0x000fce0000000010 */
.L_x_2823:
[----:B------:R-:W-:Y:S05]  /*22f30*/  BSYNC.RECONVERGENT B2 ;  /* 0x0000000000027941 */ /* 0x000fea0003800200 */
.L_x_2821:
        /* <DEDUP_REMOVED lines=32> */
.L_x_2825:
[----:B------:R-:W-:Y:S01]  /*23140*/  FMUL.FTZ R16, R35, R2 ;  /* 0x0000000223107220 */ /* 0x000fe20000410000 */
[----:B------:R-:W-:-:S03]  /*23150*/  FMUL.FTZ R2, R2, 0.5 ;  /* 0x3f00000002027820 */ /* 0x000fc60000410000 */
[----:B------:R-:W-:-:S04]  /*23160*/  FFMA R35, -R16, R16, R35 ;  /* 0x0000001010237223 */ /* 0x000fc80000000123 */
[----:B------:R-:W-:-:S07]  /*23170*/  FFMA R16, R35, R2, R16 ;  /* 0x0000000223107223 */ /* 0x000fce0000000010 */
.L_x_2826:
[----:B------:R-:W-:Y:S05]  /*23180*/  BSYNC.RECONVERGENT B2 ;  /* 0x0000000000027941 */ /* 0x000fea0003800200 */
.L_x_2824:
        /* <DEDUP_REMOVED lines=9> */
[----:B------:R-:W-:Y:S02]  /*23220*/  IMAD.SHL.U32 R4, R39, 0x2, RZ ;  /* 0x0000000227047824 */ /* 0x000fe400078e00ff */
[----:B------:R-:W-:Y:S01]  /*23230*/  IMAD.MOV.U32 R35, RZ, RZ, 0x2f800000 ;  /* 0x2f800000ff237424 */ /* 0x000fe200078e00ff */
[----:B------:R-:W-:-:S05]  /*23240*/  LOP3.LUT R20, R2, R15, RZ, 0x3c, !PT ;  /* 0x0000000f02147212 */ /* 0x000fca00078e3cff */
        /* <DEDUP_REMOVED lines=21> */
.L_x_2828:
[----:B------:R-:W-:Y:S01]  /*233a0*/  FMUL.FTZ R16, R35, R2 ;  /* 0x0000000223107220 */ /* 0x000fe20000410000 */
[----:B------:R-:W-:-:S03]  /*233b0*/  FMUL.FTZ R2, R2, 0.5 ;  /* 0x3f00000002027820 */ /* 0x000fc60000410000 */
[----:B------:R-:W-:-:S04]  /*233c0*/  FFMA R35, -R16, R16, R35 ;  /* 0x0000001010237223 */ /* 0x000fc80000000123 */
[----:B------:R-:W-:-:S07]  /*233d0*/  FFMA R16, R35, R2, R16 ;  /* 0x0000000223107223 */ /* 0x000fce0000000010 */
.L_x_2829:
[----:B------:R-:W-:Y:S05]  /*233e0*/  BSYNC.RECONVERGENT B2 ;  /* 0x0000000000027941 */ /* 0x000fea0003800200 */
.L_x_2827:
[----:B------:R-:W-:-:S13]  /*233f0*/  FSETP.GTU.AND P0, PT, R16, 1, PT ;  /* 0x3f8000001000780b */ /* 0x000fda0003f0c000 */
[----:B------:R-:W-:Y:S01]  /*23400*/  @!P0 FADD R21, R21, 1 ;  /* 0x3f80000015158421 */ /* 0x000fe20000000000 */
[----:B------:R-:W-:Y:S06]  /*23410*/  @P1 BRA `(.L_x_2830) ;  /* 0xfffffff400a01947 */ /* 0x000fec000383ffff */
.L_x_2817:
        /* <DEDUP_REMOVED lines=32> */
.L_x_2833:
[----:B------:R-:W-:Y:S01]  /*23620*/  FMUL.FTZ R16, R35, R2 ;  /* 0x0000000223107220 */ /* 0x000fe20000410000 */
[----:B------:R-:W-:-:S03]  /*23630*/  FMUL.FTZ R2, R2, 0.5 ;  /* 0x3f00000002027820 */ /* 0x000fc60000410000 */
[----:B------:R-:W-:-:S04]  /*23640*/  FFMA R35, -R16, R16, R35 ;  /* 0x0000001010237223 */ /* 0x000fc80000000123 */
[----:B------:R-:W-:-:S07]  /*23650*/  FFMA R16, R35, R2, R16 ;  /* 0x0000000223107223 */ /* 0x000fce0000000010 */
.L_x_2834:
[----:B------:R-:W-:Y:S05]  /*23660*/  BSYNC.RECONVERGENT B2 ;  /* 0x0000000000027941 */ /* 0x000fea0003800200 */
.L_x_2832:
        /* <DEDUP_REMOVED lines=34> */
.L_x_2836:
[----:B------:R-:W-:Y:S01]  /*23890*/  FMUL.FTZ R16, R15, R2 ;  /* 0x000000020f107220 */ /* 0x000fe20000410000 */
[----:B------:R-:W-:-:S03]  /*238a0*/  FMUL.FTZ R2, R2, 0.5 ;  /* 0x3f00000002027820 */ /* 0x000fc60000410000 */
[----:B------:R-:W-:-:S04]  /*238b0*/  FFMA R15, -R16, R16, R15 ;  /* 0x00000010100f7223 */ /* 0x000fc8000000010f */
[----:B------:R-:W-:-:S07]  /*238c0*/  FFMA R16, R15, R2, R16 ;  /* 0x000000020f107223 */ /* 0x000fce0000000010 */
.L_x_2837:
[----:B------:R-:W-:Y:S05]  /*238d0*/  BSYNC.RECONVERGENT B2 ;  /* 0x0000000000027941 */ /* 0x000fea0003800200 */
.L_x_2835:
        /* <DEDUP_REMOVED lines=33> */
.L_x_2839:
[----:B------:R-:W-:Y:S01]  /*23af0*/  FMUL.FTZ R16, R15, R2 ;  /* 0x000000020f107220 */ /* 0x000fe20000410000 */
[----:B------:R-:W-:-:S03]  /*23b00*/  FMUL.FTZ R2, R2, 0.5 ;  /* 0x3f00000002027820 */ /* 0x000fc60000410000 */
[----:B------:R-:W-:-:S04]  /*23b10*/  FFMA R15, -R16, R16, R15 ;  /* 0x00000010100f7223 */ /* 0x000fc8000000010f */
[----:B------:R-:W-:-:S07]  /*23b20*/  FFMA R16, R15, R2, R16 ;  /* 0x000000020f107223 */ /* 0x000fce0000000010 */
.L_x_2840:
[----:B------:R-:W-:Y:S05]  /*23b30*/  BSYNC.RECONVERGENT B2 ;  /* 0x0000000000027941 */ /* 0x000fea0003800200 */
.L_x_2838:
[----:B------:R-:W-:-:S13]  /*23b40*/  FSETP.GTU.AND P0, PT, R16, 1, PT ;  /* 0x3f8000001000780b */ /* 0x000fda0003f0c000 */
[----:B------:R-:W-:-:S07]  /*23b50*/  @!P0 FADD R21, R21, 1 ;  /* 0x3f80000015158421 */ /* 0x000fce0000000000 */
.L_x_2831:
        /* <DEDUP_REMOVED lines=16> */
.L_x_2854:
        /* <DEDUP_REMOVED lines=32> */
.L_x_2843:
[----:B------:R-:W-:Y:S01]  /*23e60*/  FMUL.FTZ R16, R35, R2 ;  /* 0x0000000223107220 */ /* 0x000fe20000410000 */
[----:B------:R-:W-:-:S03]  /*23e70*/  FMUL.FTZ R2, R2, 0.5 ;  /* 0x3f00000002027820 */ /* 0x000fc60000410000 */
[----:B------:R-:W-:-:S04]  /*23e80*/  FFMA R35, -R16, R16, R35 ;  /* 0x0000001010237223 */ /* 0x000fc80000000123 */
[----:B------:R-:W-:-:S07]  /*23e90*/  FFMA R16, R35, R2, R16 ;  /* 0x0000000223107223 */ /* 0x000fce0000000010 */
.L_x_2844:
[----:B------:R-:W-:Y:S05]  /*23ea0*/  BSYNC.RECONVERGENT B2 ;  /* 0x0000000000027941 */ /* 0x000fea0003800200 */
.L_x_2842:
        /* <DEDUP_REMOVED lines=32> */
.L_x_2846:
[----:B------:R-:W-:Y:S01]  /*240b0*/  FMUL.FTZ R16, R15, R2 ;  /* 0x000000020f107220 */ /* 0x000fe20000410000 */
[----:B------:R-:W-:-:S03]  /*240c0*/  FMUL.FTZ R2, R2, 0.5 ;  /* 0x3f00000002027820 */ /* 0x000fc60000410000 */
[----:B------:R-:W-:-:S04]  /*240d0*/  FFMA R15, -R16, R16, R15 ;  /* 0x00000010100f7223 */ /* 0x000fc8000000010f */
[----:B------:R-:W-:-:S07]  /*240e0*/  FFMA R16, R15, R2, R16 ;  /* 0x000000020f107223 */ /* 0x000fce0000000010 */
.L_x_2847:
[----:B------:R-:W-:Y:S05]  /*240f0*/  BSYNC.RECONVERGENT B2 ;  /* 0x0000000000027941 */ /* 0x000fea0003800200 */
.L_x_2845:
        /* <DEDUP_REMOVED lines=32> */
.L_x_2849:
[----:B------:R-:W-:Y:S01]  /*24300*/  FMUL.FTZ R16, R35, R2 ;  /* 0x0000000223107220 */ /* 0x000fe20000410000 */
[----:B------:R-:W-:-:S03]  /*24310*/  FMUL.FTZ R2, R2, 0.5 ;  /* 0x3f00000002027820 */ /* 0x000fc60000410000 */
[----:B------:R-:W-:-:S04]  /*24320*/  FFMA R35, -R16, R16, R35 ;  /* 0x0000001010237223 */ /* 0x000fc80000000123 */
[----:B------:R-:W-:-:S07]  /*24330*/  FFMA R16, R35, R2, R16 ;  /* 0x0000000223107223 */ /* 0x000fce0000000010 */
.L_x_2850:
[----:B------:R-:W-:Y:S05]  /*24340*/  BSYNC.RECONVERGENT B2 ;  /* 0x0000000000027941 */ /* 0x000fea0003800200 */
.L_x_2848:
        /* <DEDUP_REMOVED lines=33> */
.L_x_2852:
[----:B------:R-:W-:Y:S01]  /*24560*/  FMUL.FTZ R16, R35, R2 ;  /* 0x0000000223107220 */ /* 0x000fe20000410000 */
[----:B------:R-:W-:-:S03]  /*24570*/  FMUL.FTZ R2, R2, 0.5 ;  /* 0x3f00000002027820 */ /* 0x000fc60000410000 */
[----:B------:R-:W-:-:S04]  /*24580*/  FFMA R35, -R16, R16, R35 ;  /* 0x0000001010237223 */ /* 0x000fc80000000123 */
[----:B------:R-:W-:-:S07]  /*24590*/  FFMA R16, R35, R2, R16 ;  /* 0x0000000223107223 */ /* 0x000fce0000000010 */
.L_x_2853:
[----:B------:R-:W-:Y:S05]  /*245a0*/  BSYNC.RECONVERGENT B2 ;  /* 0x0000000000027941 */ /* 0x000fea0003800200 */
.L_x_2851:
[----:B------:R-:W-:-:S13]  /*245b0*/  FSETP.GTU.AND P0, PT, R16, 1, PT ;  /* 0x3f8000001000780b */ /* 0x000fda0003f0c000 */
[----:B------:R-:W-:Y:S01]  /*245c0*/  @!P0 FADD R22, R22, 1 ;  /* 0x3f80000016168421 */ /* 0x000fe20000000000 */
[----:B------:R-:W-:Y:S06]  /*245d0*/  @P1 BRA `(.L_x_2854) ;  /* 0xfffffff400a01947 */ /* 0x000fec000383ffff */
.L_x_2841:
        /* <DEDUP_REMOVED lines=32> */
.L_x_2857:
[----:B------:R-:W-:Y:S01]  /*247e0*/  FMUL.FTZ R16, R35, R2 ;  /* 0x0000000223107220 */ /* 0x000fe20000410000 */
[----:B------:R-:W-:-:S03]  /*247f0*/  FMUL.FTZ R2, R2, 0.5 ;  /* 0x3f00000002027820 */ /* 0x000fc60000410000 */
[----:B------:R-:W-:-:S04]  /*24800*/  FFMA R35, -R16, R16, R35 ;  /* 0x0000001010237223 */ /* 0x000fc80000000123 */
[----:B------:R-:W-:-:S07]  /*24810*/  FFMA R16, R35, R2, R16 ;  /* 0x0000000223107223 */ /* 0x000fce0000000010 */
.L_x_2858:
[----:B------:R-:W-:Y:S05]  /*24820*/  BSYNC.RECONVERGENT B2 ;  /* 0x0000000000027941 */ /* 0x000fea0003800200 */
.L_x_2856:
        /* <DEDUP_REMOVED lines=34> */
.L_x_2860:
[----:B------:R-:W-:Y:S01]  /*24a50*/  FMUL.FTZ R16, R15, R2 ;  /* 0x000000020f107220 */ /* 0x000fe20000410000 */
[----:B------:R-:W-:-:S03]  /*24a60*/  FMUL.FTZ R2, R2, 0.5 ;  /* 0x3f00000002027820 */ /* 0x000fc60000410000 */
[----:B------:R-:W-:-:S04]  /*24a70*/  FFMA R15, -R16, R16, R15 ;  /* 0x00000010100f7223 */ /* 0x000fc8000000010f */
[----:B------:R-:W-:-:S07]  /*24a80*/  FFMA R16, R15, R2, R16 ;  /* 0x000000020f107223 */ /* 0x000fce0000000010 */
.L_x_2861:
[----:B------:R-:W-:Y:S05]  /*24a90*/  BSYNC.RECONVERGENT B2 ;  /* 0x0000000000027941 */ /* 0x000fea0003800200 */
.L_x_2859:
        /* <DEDUP_REMOVED lines=33> */
.L_x_2863:
[----:B------:R-:W-:Y:S01]  /*24cb0*/  FMUL.FTZ R16, R15, R2 ;  /* 0x000000020f107220 */ /* 0x000fe20000410000 */
[----:B------:R-:W-:-:S03]  /*24cc0*/  FMUL.FTZ R2, R2, 0.5 ;  /* 0x3f00000002027820 */ /* 0x000fc60000410000 */
[----:B------:R-:W-:-:S04]  /*24cd0*/  FFMA R15, -R16, R16, R15 ;  /* 0x00000010100f7223 */ /* 0x000fc8000000010f */
[----:B------:R-:W-:-:S07]  /*24ce0*/  FFMA R16, R15, R2, R16 ;  /* 0x000000020f107223 */ /* 0x000fce0000000010 */
.L_x_2864:
[----:B------:R-:W-:Y:S05]  /*24cf0*/  BSYNC.RECONVERGENT B2 ;  /* 0x0000000000027941 */ /* 0x000fea0003800200 */
.L_x_2862:
[----:B------:R-:W-:-:S13]  /*24d00*/  FSETP.GTU.AND P0, PT, R16, 1, PT ;  /* 0x3f8000001000780b */ /* 0x000fda0003f0c000 */
[----:B------:R-:W-:-:S07]  /*24d10*/  @!P0 FADD R22, R22, 1 ;  /* 0x3f80000016168421 */ /* 0x000fce0000000000 */
.L_x_2855:
        /* <DEDUP_REMOVED lines=16> */
.L_x_2878:
        /* <DEDUP_REMOVED lines=32> */
.L_x_2867:
[----:B------:R-:W-:Y:S01]  /*25020*/  FMUL.FTZ R16, R35, R2 ;  /* 0x0000000223107220 */ /* 0x000fe20000410000 */
[----:B------:R-:W-:-:S03]  /*25030*/  FMUL.FTZ R2, R2, 0.5 ;  /* 0x3f00000002027820 */ /* 0x000fc60000410000 */
[----:B------:R-:W-:-:S04]  /*25040*/  FFMA R35, -R16, R16, R35 ;  /* 0x0000001010237223 */ /* 0x000fc80000000123 */
[----:B------:R-:W-:-:S07]  /*25050*/  FFMA R16, R35, R2, R16 ;  /* 0x0000000223107223 */ /* 0x000fce0000000010 */
.L_x_2868:
[----:B------:R-:W-:Y:S05]  /*25060*/  BSYNC.RECONVERGENT B2 ;  /* 0x0000000000027941 */ /* 0x000fea0003800200 */
.L_x_2866:
        /* <DEDUP_REMOVED lines=32> */
.L_x_2870:
[----:B------:R-:W-:Y:S01]  /*25270*/  FMUL.FTZ R16, R15, R2 ;  /* 0x000000020f107220 */ /* 0x000fe20000410000 */
[----:B------:R-:W-:-:S03]  /*25280*/  FMUL.FTZ R2, R2, 0.5 ;  /* 0x3f00000002027820 */ /* 0x000fc60000410000 */
[----:B------:R-:W-:-:S04]  /*25290*/  FFMA R15, -R16, R16, R15 ;  /* 0x00000010100f7223 */ /* 0x000fc8000000010f */
[----:B------:R-:W-:-:S07]  /*252a0*/  FFMA R16, R15, R2, R16 ;  /* 0x000000020f107223 */ /* 0x000fce0000000010 */
.L_x_2871:
[----:B------:R-:W-:Y:S05]  /*252b0*/  BSYNC.RECONVERGENT B2 ;  /* 0x0000000000027941 */ /* 0x000fea0003800200 */
.L_x_2869:
        /* <DEDUP_REMOVED lines=32> */
.L_x_2873:
[----:B------:R-:W-:Y:S01]  /*254c0*/  FMUL.FTZ R16, R35, R2 ;  /* 0x0000000223107220 */ /* 0x000fe20000410000 */
[----:B------:R-:W-:-:S03]  /*254d0*/  FMUL.FTZ R2, R2, 0.5 ;  /* 0x3f00000002027820 */ /* 0x000fc60000410000 */
[----:B------:R-:W-:-:S04]  /*254e0*/  FFMA R35, -R16, R16, R35 ;  /* 0x0000001010237223 */ /* 0x000fc80000000123 */
[----:B------:R-:W-:-:S07]  /*254f0*/  FFMA R16, R35, R2, R16 ;  /* 0x0000000223107223 */ /* 0x000fce0000000010 */
.L_x_2874:
[----:B------:R-:W-:Y:S05]  /*25500*/  BSYNC.RECONVERGENT B2 ;  /* 0x0000000000027941 */ /* 0x000fea0003800200 */
.L_x_2872:
        /* <DEDUP_REMOVED lines=33> */
.L_x_2876:
[----:B------:R-:W-:Y:S01]  /*25720*/  FMUL.FTZ R16, R35, R2 ;  /* 0x0000000223107220 */ /* 0x000fe20000410000 */
[----:B------:R-:W-:-:S03]  /*25730*/  FMUL.FTZ R2, R2, 0.5 ;  /* 0x3f00000002027820 */ /* 0x000fc60000410000 */
[----:B------:R-:W-:-:S04]  /*25740*/  FFMA R35, -R16, R16, R35 ;  /* 0x0000001010237223 */ /* 0x000fc80000000123 */
[----:B------:R-:W-:-:S07]  /*25750*/  FFMA R16, R35, R2, R16 ;  /* 0x0000000223107223 */ /* 0x000fce0000000010 */
.L_x_2877:
[----:B------:R-:W-:Y:S05]  /*25760*/  BSYNC.RECONVERGENT B2 ;  /* 0x0000000000027941 */ /* 0x000fea0003800200 */
.L_x_2875:
[----:B------:R-:W-:-:S13]  /*25770*/  FSETP.GTU.AND P0, PT, R16, 1, PT ;  /* 0x3f8000001000780b */ /* 0x000fda0003f0c000 */
[----:B------:R-:W-:Y:S01]  /*25780*/  @!P0 FADD R22, R22, 1 ;  /* 0x3f80000016168421 */ /* 0x000fe20000000000 */
[----:B------:R-:W-:Y:S06]  /*25790*/  @P1 BRA `(.L_x_2878) ;  /* 0xfffffff400a01947 */ /* 0x000fec000383ffff */
.L_x_2865:
        /* <DEDUP_REMOVED lines=32> */
.L_x_2881:
[----:B------:R-:W-:Y:S01]  /*259a0*/  FMUL.FTZ R16, R35, R2 ;  /* 0x0000000223107220 */ /* 0x000fe20000410000 */
[----:B------:R-:W-:-:S03]  /*259b0*/  FMUL.FTZ R2, R2, 0.5 ;  /* 0x3f00000002027820 */ /* 0x000fc60000410000 */
[----:B------:R-:W-:-:S04]  /*259c0*/  FFMA R35, -R16, R16, R35 ;  /* 0x0000001010237223 */ /* 0x000fc80000000123 */
[----:B------:R-:W-:-:S07]  /*259d0*/  FFMA R16, R35, R2, R16 ;  /* 0x0000000223107223 */ /* 0x000fce0000000010 */
.L_x_2882:
[----:B------:R-:W-:Y:S05]  /*259e0*/  BSYNC.RECONVERGENT B2 ;  /* 0x0000000000027941 */ /* 0x000fea0003800200 */
.L_x_2880:
        /* <DEDUP_REMOVED lines=34> */
.L_x_2884:
[----:B------:R-:W-:Y:S01]  /*25c10*/  FMUL.FTZ R16, R35, R2 ;  /* 0x0000000223107220 */ /* 0x000fe20000410000 */
[----:B------:R-:W-:-:S03]  /*25c20*/  FMUL.FTZ R2, R2, 0.5 ;  /* 0x3f00000002027820 */ /* 0x000fc60000410000 */
[----:B------:R-:W-:-:S04]  /*25c30*/  FFMA R35, -R16, R16, R35 ;  /* 0x0000001010237223 */ /* 0x000fc80000000123 */
[----:B------:R-:W-:-:S07]  /*25c40*/  FFMA R16, R35, R2, R16 ;  /* 0x0000000223107223 */ /* 0x000fce0000000010 */
.L_x_2885:
[----:B------:R-:W-:Y:S05]  /*25c50*/  BSYNC.RECONVERGENT B2 ;  /* 0x0000000000027941 */ /* 0x000fea0003800200 */
.L_x_2883:
        /* <DEDUP_REMOVED lines=33> */
.L_x_2887:
[----:B------:R-:W-:Y:S01]  /*25e70*/  FMUL.FTZ R16, R15, R2 ;  /* 0x000000020f107220 */ /* 0x000fe20000410000 */
[----:B------:R-:W-:-:S03]  /*25e80*/  FMUL.FTZ R2, R2, 0.5 ;  /* 0x3f00000002027820 */ /* 0x000fc60000410000 */
[----:B------:R-:W-:-:S04]  /*25e90*/  FFMA R15, -R16, R16, R15 ;  /* 0x00000010100f7223 */ /* 0x000fc8000000010f */
[----:B------:R-:W-:-:S07]  /*25ea0*/  FFMA R16, R15, R2, R16 ;  /* 0x000000020f107223 */ /* 0x000fce0000000010 */
.L_x_2888:
[----:B------:R-:W-:Y:S05]  /*25eb0*/  BSYNC.RECONVERGENT B2 ;  /* 0x0000000000027941 */ /* 0x000fea0003800200 */
.L_x_2886:
[----:B------:R-:W-:-:S13]  /*25ec0*/  FSETP.GTU.AND P0, PT, R16, 1, PT ;  /* 0x3f8000001000780b */ /* 0x000fda0003f0c000 */
[----:B------:R-:W-:-:S07]  /*25ed0*/  @!P0 FADD R22, R22, 1 ;  /* 0x3f80000016168421 */ /* 0x000fce0000000000 */
.L_x_2879:
        /* <DEDUP_REMOVED lines=16> */
.L_x_2902:
        /* <DEDUP_REMOVED lines=32> */
.L_x_2891:
[----:B------:R-:W-:Y:S01]  /*261e0*/  FMUL.FTZ R16, R35, R2 ;  /* 0x0000000223107220 */ /* 0x000fe20000410000 */
[----:B------:R-:W-:-:S03]  /*261f0*/  FMUL.FTZ R2, R2, 0.5 ;  /* 0x3f00000002027820 */ /* 0x000fc60000410000 */
[----:B------:R-:W-:-:S04]  /*26200*/  FFMA R35, -R16, R16, R35 ;  /* 0x0000001010237223 */ /* 0x000fc80000000123 */
[----:B------:R-:W-:-:S07]  /*26210*/  FFMA R16, R35, R2, R16 ;  /* 0x0000000223107223 */ /* 0x000fce0000000010 */
.L_x_2892:
[----:B------:R-:W-:Y:S05]  /*26220*/  BSYNC.RECONVERGENT B2 ;  /* 0x0000000000027941 */ /* 0x000fea0003800200 */
.L_x_2890:
        /* <DEDUP_REMOVED lines=32> */
.L_x_2894:
[----:B------:R-:W-:Y:S01]  /*26430*/  FMUL.FTZ R16, R35, R2 ;  /* 0x0000000223107220 */ /* 0x000fe20000410000 */
[----:B------:R-:W-:-:S03]  /*26440*/  FMUL.FTZ R2, R2, 0.5 ;  /* 0x3f00000002027820 */ /* 0x000fc60000410000 */
[----:B------:R-:W-:-:S04]  /*26450*/  FFMA R35, -R16, R16, R35 ;  /* 0x0000001010237223 */ /* 0x000fc80000000123 */
[----:B------:R-:W-:-:S07]  /*26460*/  FFMA R16, R35, R2, R16 ;  /* 0x0000000223107223 */ /* 0x000fce0000000010 */
.L_x_2895:
[----:B------:R-:W-:Y:S05]  /*26470*/  BSYNC.RECONVERGENT B2 ;  /* 0x0000000000027941 */ /* 0x000fea0003800200 */
.L_x_2893:
        /* <DEDUP_REMOVED lines=32> */
.L_x_2897:
[----:B------:R-:W-:Y:S01]  /*26680*/  FMUL.FTZ R16, R35, R2 ;  /* 0x0000000223107220 */ /* 0x000fe20000410000 */
[----:B------:R-:W-:-:S03]  /*26690*/  FMUL.FTZ R2, R2, 0.5 ;  /* 0x3f00000002027820 */ /* 0x000fc60000410000 */
[----:B------:R-:W-:-:S04]  /*266a0*/  FFMA R35, -R16, R16, R35 ;  /* 0x0000001010237223 */ /* 0x000fc80000000123 */
[----:B------:R-:W-:-:S07]  /*266b0*/  FFMA R16, R35, R2, R16 ;  /* 0x0000000223107223 */ /* 0x000fce0000000010 */
.L_x_2898:
[----:B------:R-:W-:Y:S05]  /*266c0*/  BSYNC.RECONVERGENT B2 ;  /* 0x0000000000027941 */ /* 0x000fea0003800200 */
.L_x_2896:
        /* <DEDUP_REMOVED lines=33> */
.L_x_2900:
[----:B------:R-:W-:Y:S01]  /*268e0*/  FMUL.FTZ R16, R35, R2 ;  /* 0x0000000223107220 */ /* 0x000fe20000410000 */
[----:B------:R-:W-:-:S03]  /*268f0*/  FMUL.FTZ R2, R2, 0.5 ;  /* 0x3f00000002027820 */ /* 0x000fc60000410000 */
[----:B------:R-:W-:-:S04]  /*26900*/  FFMA R35, -R16, R16, R35 ;  /* 0x0000001010237223 */ /* 0x000fc80000000123 */
[----:B------:R-:W-:-:S07]  /*26910*/  FFMA R16, R35, R2, R16 ;  /* 0x0000000223107223 */ /* 0x000fce0000000010 */
.L_x_2901:
[----:B------:R-:W-:Y:S05]  /*26920*/  BSYNC.RECONVERGENT B2 ;  /* 0x0000000000027941 */ /* 0x000fea0003800200 */
.L_x_2899:
[----:B------:R-:W-:-:S13]  /*26930*/  FSETP.GTU.AND P0, PT, R16, 1, PT ;  /* 0x3f8000001000780b */ /* 0x000fda0003f0c000 */
[----:B------:R-:W-:Y:S01]  /*26940*/  @!P0 FADD R24, R24, 1 ;  /* 0x3f80000018188421 */ /* 0x000fe20000000000 */
[----:B------:R-:W-:Y:S06]  /*26950*/  @P1 BRA `(.L_x_2902) ;  /* 0xfffffff400a01947 */ /* 0x000fec000383ffff */
.L_x_2889:
        /* <DEDUP_REMOVED lines=32> */
.L_x_2905:
[----:B------:R-:W-:Y:S01]  /*26b60*/  FMUL.FTZ R16, R35, R2 ;  /* 0x0000000223107220 */ /* 0x000fe20000410000 */
[----:B------:R-:W-:-:S03]  /*26b70*/  FMUL.FTZ R2, R2, 0.5 ;  /* 0x3f00000002027820 */ /* 0x000fc60000410000 */
[----:B------:R-:W-:-:S04]  /*26b80*/  FFMA R35, -R16, R16, R35 ;  /* 0x0000001010237223 */ /* 0x000fc80000000123 */
[----:B------:R-:W-:-:S07]  /*26b90*/  FFMA R16, R35, R2, R16 ;  /* 0x0000000223107223 */ /* 0x000fce0000000010 */
.L_x_2906:
[----:B------:R-:W-:Y:S05]  /*26ba0*/  BSYNC.RECONVERGENT B2 ;  /* 0x0000000000027941 */ /* 0x000fea0003800200 */
.L_x_2904:
        /* <DEDUP_REMOVED lines=34> */
.L_x_2908:
[----:B------:R-:W-:Y:S01]  /*26dd0*/  FMUL.FTZ R16, R35, R2 ;  /* 0x0000000223107220 */ /* 0x000fe20000410000 */
[----:B------:R-:W-:-:S03]  /*26de0*/  FMUL.FTZ R2, R2, 0.5 ;  /* 0x3f00000002027820 */ /* 0x000fc60000410000 */
[----:B------:R-:W-:-:S04]  /*26df0*/  FFMA R35, -R16, R16, R35 ;  /* 0x0000001010237223 */ /* 0x000fc80000000123 */
[----:B------:R-:W-:-:S07]  /*26e00*/  FFMA R16, R35, R2, R16 ;  /* 0x0000000223107223 */ /* 0x000fce0000000010 */
.L_x_2909:
[----:B------:R-:W-:Y:S05]  /*26e10*/  BSYNC.RECONVERGENT B2 ;  /* 0x0000000000027941 */ /* 0x000fea0003800200 */
.L_x_2907:
        /* <DEDUP_REMOVED lines=33> */
.L_x_2911:
[----:B------:R-:W-:Y:S01]  /*27030*/  FMUL.FTZ R16, R35, R2 ;  /* 0x0000000223107220 */ /* 0x000fe20000410000 */
[----:B------:R-:W-:-:S03]  /*27040*/  FMUL.FTZ R2, R2, 0.5 ;  /* 0x3f00000002027820 */ /* 0x000fc60000410000 */
[----:B------:R-:W-:-:S04]  /*27050*/  FFMA R35, -R16, R16, R35 ;  /* 0x0000001010237223 */ /* 0x000fc80000000123 */
[----:B------:R-:W-:-:S07]  /*27060*/  FFMA R16, R35, R2, R16 ;  /* 0x0000000223107223 */ /* 0x000fce0000000010 */
.L_x_2912:
[----:B------:R-:W-:Y:S05]  /*27070*/  BSYNC.RECONVERGENT B2 ;  /* 0x0000000000027941 */ /* 0x000fea0003800200 */
.L_x_2910:
[----:B------:R-:W-:-:S13]  /*27080*/  FSETP.GTU.AND P0, PT, R16, 1, PT ;  /* 0x3f8000001000780b */ /* 0x000fda0003f0c000 */
[----:B------:R-:W-:-:S07]  /*27090*/  @!P0 FADD R24, R24, 1 ;  /* 0x3f80000018188421 */ /* 0x000fce0000000000 */
.L_x_2903:
[----:B------:R-:W-:Y:S01]  /*270a0*/  VIADD R3, R3, 0x1e00 ;  /* 0x00001e0003037836 */ /* 0x000fe20000000000 */
[----:B------:R-:W-:Y:S01]  /*270b0*/  MOV R22, 0xdcd8f87c ;  /* 0xdcd8f87c00167802 */ /* 0x000fe20000000f00 */
[----:B------:R-:W-:-:S03]  /*270c0*/  IMAD.MOV.U32 R20, RZ, RZ, -0x75bd8fc ;  /* 0xf8a42704ff147424 */ /* 0x000fc600078e00ff */
[----:B------:R-:W-:-:S05]  /*270d0*/  LOP3.LUT R3, R3, 0xaad26b49, RZ, 0x3c, !PT ;  /* 0xaad26b4903037812 */ /* 0x000fca00078e3cff */
[----:B------:R-:W-:Y:S02]  /*270e0*/  IMAD R49, R3, 0x4182bed5, RZ ;  /* 0x4182bed503317824 */ /* 0x000fe400078e02ff */
[----:B------:R-:W-:Y:S01]  /*270f0*/  FMUL R3, R24, 4 ;  /* 0x4080000018037820 */ /* 0x000fe20000400000 */
[----:B------:R-:W-:Y:S02]  /*27100*/  IMAD.MOV.U32 R24, RZ, RZ, RZ ;  /* 0x000000ffff187224 */ /* 0x000fe400078e00ff */
        /* <DEDUP_REMOVED lines=9> */
.L_x_2926:
        /* <DEDUP_REMOVED lines=32> */
.L_x_2915:
[----:B------:R-:W-:Y:S01]  /*273a0*/  FMUL.FTZ R16, R35, R2 ;  /* 0x0000000223107220 */ /* 0x000fe20000410000 */
[----:B------:R-:W-:-:S03]  /*273b0*/  FMUL.FTZ R2, R2, 0.5 ;  /* 0x3f00000002027820 */ /* 0x000fc60000410000 */
[----:B------:R-:W-:-:S04]  /*273c0*/  FFMA R35, -R16, R16, R35 ;  /* 0x0000001010237223 */ /* 0x000fc80000000123 */
[----:B------:R-:W-:-:S07]  /*273d0*/  FFMA R16, R35, R2, R16 ;  /* 0x0000000223107223 */ /* 0x000fce0000000010 */
.L_x_2916:
[----:B------:R-:W-:Y:S05]  /*273e0*/  BSYNC.RECONVERGENT B2 ;  /* 0x0000000000027941 */ /* 0x000fea0003800200 */
.L_x_2914:
        /* <DEDUP_REMOVED lines=32> */
.L_x_2918:
[----:B------:R-:W-:Y:S01]  /*275f0*/  FMUL.FTZ R16, R35, R2 ;  /* 0x0000000223107220 */ /* 0x000fe20000410000 */
[----:B------:R-:W-:-:S03]  /*27600*/  FMUL.FTZ R2, R2, 0.5 ;  /* 0x3f00000002027820 */ /* 0x000fc60000410000 */
[----:B------:R-:W-:-:S04]  /*27610*/  FFMA R35, -R16, R16, R35 ;  /* 0x0000001010237223 */ /* 0x000fc80000000123 */
[----:B------:R-:W-:-:S07]  /*27620*/  FFMA R16, R35, R2, R16 ;  /* 0x0000000223107223 */ /* 0x000fce0000000010 */
.L_x_2919:
[----:B------:R-:W-:Y:S05]  /*27630*/  BSYNC.RECONVERGENT B2 ;  /* 0x0000000000027941 */ /* 0x000fea0003800200 */
.L_x_2917:
        /* <DEDUP_REMOVED lines=32> */
.L_x_2921:
[----:B------:R-:W-:Y:S01]  /*27840*/  FMUL.FTZ R16, R35, R2 ;  /* 0x0000000223107220 */ /* 0x000fe20000410000 */
[----:B------:R-:W-:-:S03]  /*27850*/  FMUL.FTZ R2, R2, 0.5 ;  /* 0x3f00000002027820 */ /* 0x000fc60000410000 */
[----:B------:R-:W-:-:S04]  /*27860*/  FFMA R35, -R16, R16, R35 ;  /* 0x0000001010237223 */ /* 0x000fc80000000123 */
[----:B------:R-:W-:-:S07]  /*27870*/  FFMA R16, R35, R2, R16 ;  /* 0x0000000223107223 */ /* 0x000fce0000000010 */
.L_x_2922:
[----:B------:R-:W-:Y:S05]  /*27880*/  BSYNC.RECONVERGENT B2 ;  /* 0x0000000000027941 */ /* 0x000fea0003800200 */
.L_x_2920:
        /* <DEDUP_REMOVED lines=33> */
.L_x_2924:
[----:B------:R-:W-:Y:S01]  /*27aa0*/  FMUL.FTZ R16, R35, R2 ;  /* 0x0000000223107220 */ /* 0x000fe20000410000 */
[----:B------:R-:W-:-:S03]  /*27ab0*/  FMUL.FTZ R2, R2, 0.5 ;  /* 0x3f00000002027820 */ /* 0x000fc60000410000 */
[----:B------:R-:W-:-:S04]  /*27ac0*/  FFMA R35, -R16, R16, R35 ;  /* 0x0000001010237223 */ /* 0x000fc80000000123 */
[----:B------:R-:W-:-:S07]  /*27ad0*/  FFMA R16, R35, R2, R16 ;  /* 0x0000000223107223 */ /* 0x000fce0000000010 */
.L_x_2925:
[----:B------:R-:W-:Y:S05]  /*27ae0*/  BSYNC.RECONVERGENT B2 ;  /* 0x0000000000027941 */ /* 0x000fea0003800200 */
.L_x_2923:
[----:B------:R-:W-:-:S13]  /*27af0*/  FSETP.GTU.AND P0, PT, R16, 1, PT ;  /* 0x3f8000001000780b */ /* 0x000fda0003f0c000 */
[----:B------:R-:W-:Y:S01]  /*27b00*/  @!P0 FADD R24, R24, 1 ;  /* 0x3f80000018188421 */ /* 0x000fe20000000000 */
[----:B------:R-:W-:Y:S06]  /*27b10*/  @P1 BRA `(.L_x_2926) ;  /* 0xfffffff400a01947 */ /* 0x000fec000383ffff */
.L_x_2913:
        /* <DEDUP_REMOVED lines=32> */
.L_x_2929:
[----:B------:R-:W-:Y:S01]  /*27d20*/  FMUL.FTZ R16, R35, R2 ;  /* 0x0000000223107220 */ /* 0x000fe20000410000 */
[----:B------:R-:W-:-:S03]  /*27d30*/  FMUL.FTZ R2, R2, 0.5 ;  /* 0x3f00000002027820 */ /* 0x000fc60000410000 */
[----:B------:R-:W-:-:S04]  /*27d40*/  FFMA R35, -R16, R16, R35 ;  /* 0x0000001010237223 */ /* 0x000fc80000000123 */
[----:B------:R-:W-:-:S07]  /*27d50*/  FFMA R16, R35, R2, R16 ;  /* 0x0000000223107223 */ /* 0x000fce0000000010 */
.L_x_2930:
[----:B------:R-:W-:Y:S05]  /*27d60*/  BSYNC.RECONVERGENT B2 ;  /* 0x0000000000027941 */ /* 0x000fea0003800200 */
.L_x_2928:
        /* <DEDUP_REMOVED lines=34> */
.L_x_2932:
[----:B------:R-:W-:Y:S01]  /*27f90*/  FMUL.FTZ R16, R35, R2 ;  /* 0x0000000223107220 */ /* 0x000fe20000410000 */
[----:B------:R-:W-:-:S03]  /*27fa0*/  FMUL.FTZ R2, R2, 0.5 ;  /* 0x3f00000002027820 */ /* 0x000fc60000410000 */
[----:B------:R-:W-:-:S04]  /*27fb0*/  FFMA R35, -R16, R16, R35 ;  /* 0x0000001010237223 */ /* 0x000fc80000000123 */
[----:B------:R-:W-:-:S07]  /*27fc0*/  FFMA R16, R35, R2, R16 ;  /* 0x0000000223107223 */ /* 0x000fce0000000010 */
.L_x_2933:
[----:B------:R-:W-:Y:S05]  /*27fd0*/  BSYNC.RECONVERGENT B2 ;  /* 0x0000000000027941 */ /* 0x000fea0003800200 */
.L_x_2931:
        /* <DEDUP_REMOVED lines=33> */
.L_x_2935:
[----:B------:R-:W-:Y:S01]  /*281f0*/  FMUL.FTZ R16, R35, R2 ;  /* 0x0000000223107220 */ /* 0x000fe20000410000 */
[----:B------:R-:W-:-:S03]  /*28200*/  FMUL.FTZ R2, R2, 0.5 ;  /* 0x3f00000002027820 */ /* 0x000fc60000410000 */
[----:B------:R-:W-:-:S04]  /*28210*/  FFMA R35, -R16, R16, R35 ;  /* 0x0000001010237223 */ /* 0x000fc80000000123 */
[----:B------:R-:W-:-:S07]  /*28220*/  FFMA R16, R35, R2, R16 ;  /* 0x0000000223107223 */ /* 0x000fce0000000010 */
.L_x_2936:
[----:B------:R-:W-:Y:S05]  /*28230*/  BSYNC.RECONVERGENT B2 ;  /* 0x0000000000027941 */ /* 0x000fea0003800200 */
.L_x_2934:
[----:B------:R-:W-:-:S13]  /*28240*/  FSETP.GTU.AND P0, PT, R16, 1, PT ;  /* 0x3f8000001000780b */ /* 0x000fda0003f0c000 */
[----:B------:R-:W-:-:S07]  /*28250*/  @!P0 FADD R24, R24, 1 ;  /* 0x3f80000018188421 */ /* 0x000fce0000000000 */
.L_x_2927:
        /* <DEDUP_REMOVED lines=14> */
.L_x_2938:
[----:B------:R-:W-:Y:S05]  /*28340*/  BSYNC.RECONVERGENT B4 ;  /* 0x0000000000047941 */ /* 0x000fea0003800200 */
.L_x_2937:
        /* <DEDUP_REMOVED lines=13> */
.L_x_2940:
[----:B------:R-:W-:Y:S05]  /*28420*/  BSYNC.RECONVERGENT B4 ;  /* 0x0000000000047941 */ /* 0x000fea0003800200 */
.L_x_2939:
        /* <DEDUP_REMOVED lines=13> */
.L_x_2942:
[----:B------:R-:W-:Y:S05]  /*28500*/  BSYNC.RECONVERGENT B4 ;  /* 0x0000000000047941 */ /* 0x000fea0003800200 */
.L_x_2941:
        /* <DEDUP_REMOVED lines=14> */
.L_x_2944:
[----:B------:R-:W-:Y:S05]  /*285f0*/  BSYNC.RECONVERGENT B4 ;  /* 0x0000000000047941 */ /* 0x000fea0003800200 */
.L_x_2943:
        /* <DEDUP_REMOVED lines=13> */
.L_x_2946:
[----:B------:R-:W-:Y:S05]  /*286d0*/  BSYNC.RECONVERGENT B4 ;  /* 0x0000000000047941 */ /* 0x000fea0003800200 */
.L_x_2945:
        /* <DEDUP_REMOVED lines=13> */
.L_x_2948:
[----:B------:R-:W-:Y:S05]  /*287b0*/  BSYNC.RECONVERGENT B4 ;  /* 0x0000000000047941 */ /* 0x000fea0003800200 */
.L_x_2947:
        /* <DEDUP_REMOVED lines=14> */
.L_x_2950:
[----:B------:R-:W-:Y:S05]  /*288a0*/  BSYNC.RECONVERGENT B4 ;  /* 0x0000000000047941 */ /* 0x000fea0003800200 */
.L_x_2949:
        /* <DEDUP_REMOVED lines=13> */
.L_x_2952:
[----:B------:R-:W-:Y:S05]  /*28980*/  BSYNC.RECONVERGENT B4 ;  /* 0x0000000000047941 */ /* 0x000fea0003800200 */
.L_x_2951:
        /* <DEDUP_REMOVED lines=14> */
.L_x_2954:
[----:B------:R-:W-:Y:S05]  /*28a70*/  BSYNC.RECONVERGENT B4 ;  /* 0x0000000000047941 */ /* 0x000fea0003800200 */
.L_x_2953:
        /* <DEDUP_REMOVED lines=13> */
.L_x_2956:
[----:B------:R-:W-:Y:S05]  /*28b50*/  BSYNC.RECONVERGENT B4 ;  /* 0x0000000000047941 */ /* 0x000fea0003800200 */
.L_x_2955:
[----:B------:R-:W0:Y:S01]  /*28b60*/  MUFU.RCP R29, R0 ;  /* 0x00000000001d7308 */ /* 0x000e220000001000 */
[----:B------:R-:W-:Y:S07]  /*28b70*/  BSSY.RECONVERGENT B4, `(.L_x_2957) ;  /* 0x000000d000047945 */ /* 0x000fee0003800200 */
[----:B------:R-:W1:Y:S01]  /*28b80*/  FCHK P0, R27, R0 ;  /* 0x000000001b007302 */ /* 0x000e620000000000 */
[----:B0-----:R-:W-:-:S04]  /*28b90*/  FFMA R2, -R0, R29, 1 ;  /* 0x3f80000000027423 */ /* 0x001fc8000000011d */
[----:B------:R-:W-:Y:S01]  /*28ba0*/  FFMA R2, R29, R2, R29 ;  /* 0x000000021d027223 */ /* 0x000fe2000000001d */
[----:B------:R-:W-:-:S03]  /*28bb0*/  MOV R29, R14 ;  /* 0x0000000e001d7202 */ /* 0x000fc60000000f00 */
        /* <DEDUP_REMOVED lines=8> */
.L_x_2958:
[----:B------:R-:W-:Y:S05]  /*28c40*/  BSYNC.RECONVERGENT B4 ;  /* 0x0000000000047941 */ /* 0x000fea0003800200 */
.L_x_2957:
        /* <DEDUP_REMOVED lines=14> */
.L_x_2960:
[----:B------:R-:W-:Y:S05]  /*28d30*/  BSYNC.RECONVERGENT B4 ;  /* 0x0000000000047941 */ /* 0x000fea0003800200 */
.L_x_2959:
        /* <DEDUP_REMOVED lines=13> */
.L_x_2962:
[----:B------:R-:W-:Y:S05]  /*28e10*/  BSYNC.RECONVERGENT B4 ;  /* 0x0000000000047941 */ /* 0x000fea0003800200 */
.L_x_2961:
        /* <DEDUP_REMOVED lines=14> */
.L_x_2964:
[----:B------:R-:W-:Y:S05]  /*28f00*/  BSYNC.RECONVERGENT B4 ;  /* 0x0000000000047941 */ /* 0x000fea0003800200 */
.L_x_2963:
        /* <DEDUP_REMOVED lines=13> */
.L_x_2966:
[----:B------:R-:W-:Y:S05]  /*28fe0*/  BSYNC.RECONVERGENT B4 ;  /* 0x0000000000047941 */ /* 0x000fea0003800200 */
.L_x_2965:
        /* <DEDUP_REMOVED lines=13> */
.L_x_2967:
[----:B------:R-:W-:Y:S05]  /*290c0*/  BSYNC.RECONVERGENT B4 ;  /* 0x0000000000047941 */ /* 0x000fea0003800200 */
.L_x_2552:
        /* <DEDUP_REMOVED lines=16> */
[----:B0-----:R-:W-:Y:S01]  /*291d0*/  IMAD.IADD R3, R22, 0x1, -R9 ;  /* 0x0000000116037824 */ /* 0x001fe200078e0a09 */
[----:B------:R-:W-:Y:S02]  /*291e0*/  SHF.L.U32 R14, R23, 0xd, RZ ;  /* 0x0000000d170e7819 */ /* 0x000fe400000006ff */
[----:B------:R-:W-:Y:S02]  /*291f0*/  FADD R11, R11, R4 ;  /* 0x000000040b0b7221 */ /* 0x000fe40000000000 */
[----:B------:R-:W-:-:S13]  /*29200*/  ISETP.GE.U32.AND P0, PT, R3, R14, PT ;  /* 0x0000000e0300720c */ /* 0x000fda0003f06070 */
[----:B------:R-:W-:Y:S05]  /*29210*/  @!P0 BRA `(.L_x_2549) ;  /* 0x0000001800248947 */ /* 0x000fea0003800000 */
[----:B------:R-:W-:Y:S02]  /*29220*/  IMAD.IADD R9, R14, 0x1, R9 ;  /* 0x000000010e097824 */ /* 0x000fe400078e0209 */
[----:B------:R-:W-:Y:S02]  /*29230*/  VIADD R2, R22, 0xffffe000 ;  /* 0xffffe00016027836 */ /* 0x000fe40000000000 */
[----:B------:R-:W-:-:S03]  /*29240*/  VIADD R8, R8, 0x1 ;  /* 0x0000000108087836 */ /* 0x000fc60000000000 */
[----:B------:R-:W-:-:S13]  /*29250*/  ISETP.GT.U32.AND P0, PT, R9, R2, PT ;  /* 0x000000020900720c */ /* 0x000fda0003f04070 */
[----:B------:R-:W-:Y:S05]  /*29260*/  @!P0 BRA `(.L_x_2968) ;  /* 0xfffffed000908947 */ /* 0x000fea000383ffff */
[----:B------:R-:W-:-:S07]  /*29270*/  MOV R4, R14 ;  /* 0x0000000e00047202 */ /* 0x000fce0000000f00 */
.L_x_2551:
[----:B------:R-:W-:-:S13]  /*29280*/  ISETP.GE.U32.AND P0, PT, R9, R22, PT ;  /* 0x000000160900720c */ /* 0x000fda0003f06070 */
[----:B------:R-:W-:Y:S05]  /*29290*/  @P0 BRA `(.L_x_2549) ;  /* 0x0000001800040947 */ /* 0x000fea0003800000 */
[----:B------:R-:W-:-:S05]  /*292a0*/  IMAD.IADD R3, R22, 0x1, -R9 ;  /* 0x0000000116037824 */ /* 0x000fca00078e0a09 */
[----:B------:R-:W-:-:S13]  /*292b0*/  ISETP.GE.AND P0, PT, R12, R3, PT ;  /* 0x000000030c00720c */ /* 0x000fda0003f06270 */
[----:B------:R-:W-:Y:S05]  /*292c0*/  @P0 BRA `(.L_x_2549) ;  /* 0x0000001400f80947 */ /* 0x000fea0003800000 */
[----:B------:R-:W0:Y:S08]  /*292d0*/  LDC R14, c[0x0][0x3c0] ;  /* 0x0000f000ff0e7b82 */ /* 0x000e300000000800 */
[----:B------:R-:W1:Y:S01]  /*292e0*/  LDC R2, c[0x0][0x380] ;  /* 0x0000e000ff027b82 */ /* 0x000e620000000800 */
[----:B0-----:R-:W-:Y:S01]  /*292f0*/  ISETP.GE.AND P0, PT, R14, 0x1, PT ;  /* 0x000000010e00780c */ /* 0x001fe20003f06270 */
[----:B-1----:R-:W-:-:S12]  /*29300*/  IMAD.IADD R9, R9, 0x1, R2 ;  /* 0x0000000109097824 */ /* 0x002fd800078e0202 */
[----:B------:R-:W-:Y:S05]  /*29310*/  @!P0 BRA `(.L_x_2969) ;  /* 0x0000001000cc8947 */ /* 0x000fea0003800000 */
[----:B------:R-:W-:-:S07]  /*29320*/  IMAD.MOV.U32 R4, RZ, RZ, R12 ;  /* 0x000000ffff047224 */ /* 0x000fce00078e000c */
.L_x_2996:
[----:B------:R-:W-:Y:S01]  /*29330*/  ISETP.GE.U32.AND P0, PT, R5, 0x3, PT ;  /* 0x000000030500780c */ /* 0x000fe20003f06070 */
[----:B------:R-:W-:Y:S01]  /*29340*/  HFMA2 R17, -RZ, RZ, 0, 0 ;  /* 0x00000000ff117431 */ /* 0x000fe200000001ff */
[----:B------:R-:W-:Y:S01]  /*29350*/  IADD3 R2, PT, PT, R9, R4, RZ ;  /* 0x0000000409027210 */ /* 0x000fe20007ffe0ff */
[----:B------:R-:W-:Y:S02]  /*29360*/  VIADD R4, R4, 0x200 ;  /* 0x0000020004047836 */ /* 0x000fe40000000000 */
        /* <DEDUP_REMOVED lines=14> */
.L_x_2983:
        /* <DEDUP_REMOVED lines=33> */
.L_x_2972:
[----:B------:R-:W-:Y:S01]  /*29660*/  FMUL.FTZ R16, R19, R2 ;  /* 0x0000000213107220 */ /* 0x000fe20000410000 */
[----:B------:R-:W-:-:S03]  /*29670*/  FMUL.FTZ R2, R2, 0.5 ;  /* 0x3f00000002027820 */ /* 0x000fc60000410000 */
[----:B------:R-:W-:-:S04]  /*29680*/  FFMA R17, -R16, R16, R19 ;  /* 0x0000001010117223 */ /* 0x000fc80000000113 */
[----:B------:R-:W-:-:S07]  /*29690*/  FFMA R16, R17, R2, R16 ;  /* 0x0000000211107223 */ /* 0x000fce0000000010 */
.L_x_2973:
[----:B------:R-:W-:Y:S05]  /*296a0*/  BSYNC.RECONVERGENT B2 ;  /* 0x0000000000027941 */ /* 0x000fea0003800200 */
.L_x_2971:
        /* <DEDUP_REMOVED lines=33> */
.L_x_2975:
[----:B------:R-:W-:Y:S01]  /*298c0*/  FMUL.FTZ R16, R19, R2 ;  /* 0x0000000213107220 */ /* 0x000fe20000410000 */
[----:B------:R-:W-:-:S03]  /*298d0*/  FMUL.FTZ R2, R2, 0.5 ;  /* 0x3f00000002027820 */ /* 0x000fc60000410000 */
[----:B------:R-:W-:-:S04]  /*298e0*/  FFMA R19, -R16, R16, R19 ;  /* 0x0000001010137223 */ /* 0x000fc80000000113 */
[----:B------:R-:W-:-:S07]  /*298f0*/  FFMA R16, R19, R2, R16 ;  /* 0x0000000213107223 */ /* 0x000fce0000000010 */
.L_x_2976:
[----:B------:R-:W-:Y:S05]  /*29900*/  BSYNC.RECONVERGENT B2 ;  /* 0x0000000000027941 */ /* 0x000fea0003800200 */
.L_x_2974:
        /* <DEDUP_REMOVED lines=32> */
.L_x_2978:
[----:B------:R-:W-:Y:S01]  /*29b10*/  FMUL.FTZ R16, R19, R2 ;  /* 0x0000000213107220 */ /* 0x000fe20000410000 */
[----:B------:R-:W-:-:S03]  /*29b20*/  FMUL.FTZ R2, R2, 0.5 ;  /* 0x3f00000002027820 */ /* 0x000fc60000410000 */
[----:B------:R-:W-:-:S04]  /*29b30*/  FFMA R19, -R16, R16, R19 ;  /* 0x0000001010137223 */ /* 0x000fc80000000113 */
[----:B------:R-:W-:-:S07]  /*29b40*/  FFMA R16, R19, R2, R16 ;  /* 0x0000000213107223 */ /* 0x000fce0000000010 */
.L_x_2979:
[----:B------:R-:W-:Y:S05]  /*29b50*/  BSYNC.RECONVERGENT B2 ;  /* 0x0000000000027941 */ /* 0x000fea0003800200 */
.L_x_2977:
        /* <DEDUP_REMOVED lines=33> */
.L_x_2981:
[----:B------:R-:W-:Y:S01]  /*29d70*/  FMUL.FTZ R16, R19, R2 ;  /* 0x0000000213107220 */ /* 0x000fe20000410000 */
[----:B------:R-:W-:-:S03]  /*29d80*/  FMUL.FTZ R2, R2, 0.5 ;  /* 0x3f00000002027820 */ /* 0x000fc60000410000 */
[----:B------:R-:W-:-:S04]  /*29d90*/  FFMA R19, -R16, R16, R19 ;  /* 0x0000001010137223 */ /* 0x000fc80000000113 */
[----:B------:R-:W-:-:S07]  /*29da0*/  FFMA R16, R19, R2, R16 ;  /* 0x0000000213107223 */ /* 0x000fce0000000010 */
.L_x_2982:
[----:B------:R-:W-:Y:S05]  /*29db0*/  BSYNC.RECONVERGENT B2 ;  /* 0x0000000000027941 */ /* 0x000fea0003800200 */
.L_x_2980:
[----:B------:R-:W-:-:S13]  /*29dc0*/  FSETP.GTU.AND P0, PT, R16, 1, PT ;  /* 0x3f8000001000780b */ /* 0x000fda0003f0c000 */
[----:B------:R-:W-:Y:S01]  /*29dd0*/  @!P0 FADD R17, R17, 1 ;  /* 0x3f80000011118421 */ /* 0x000fe20000000000 */
[----:B------:R-:W-:Y:S06]  /*29de0*/  @P1 BRA `(.L_x_2983) ;  /* 0xfffffff400981947 */ /* 0x000fec000383ffff */
.L_x_2970:
        /* <DEDUP_REMOVED lines=33> */
.L_x_2986:
[----:B------:R-:W-:Y:S01]  /*2a000*/  FMUL.FTZ R16, R15, R2 ;  /* 0x000000020f107220 */ /* 0x000fe20000410000 */
[----:B------:R-:W-:-:S03]  /*2a010*/  FMUL.FTZ R2, R2, 0.5 ;  /* 0x3f00000002027820 */ /* 0x000fc60000410000 */
[----:B------:R-:W-:-:S04]  /*2a020*/  FFMA R15, -R16, R16, R15 ;  /* 0x00000010100f7223 */ /* 0x000fc8000000010f */
[----:B------:R-:W-:-:S07]  /*2a030*/  FFMA R16, R15, R2, R16 ;  /* 0x000000020f107223 */ /* 0x000fce0000000010 */
.L_x_2987:
[----:B------:R-:W-:Y:S05]  /*2a040*/  BSYNC.RECONVERGENT B2 ;  /* 0x0000000000027941 */ /* 0x000fea0003800200 */
.L_x_2985:
        /* <DEDUP_REMOVED lines=34> */
.L_x_2989:
[----:B------:R-:W-:Y:S01]  /*2a270*/  FMUL.FTZ R16, R15, R2 ;  /* 0x000000020f107220 */ /* 0x000fe20000410000 */
[----:B------:R-:W-:-:S03]  /*2a280*/  FMUL.FTZ R2, R2, 0.5 ;  /* 0x3f00000002027820 */ /* 0x000fc60000410000 */
[----:B------:R-:W-:-:S04]  /*2a290*/  FFMA R15, -R16, R16, R15 ;  /* 0x00000010100f7223 */ /* 0x000fc8000000010f */
[----:B------:R-:W-:-:S07]  /*2a2a0*/  FFMA R16, R15, R2, R16 ;  /* 0x000000020f107223 */ /* 0x000fce0000000010 */
.L_x_2990:
[----:B------:R-:W-:Y:S05]  /*2a2b0*/  BSYNC.RECONVERGENT B2 ;  /* 0x0000000000027941 */ /* 0x000fea0003800200 */
.L_x_2988:
        /* <DEDUP_REMOVED lines=33> */
.L_x_2992:
[----:B------:R-:W-:Y:S01]  /*2a4d0*/  FMUL.FTZ R16, R13, R2 ;  /* 0x000000020d107220 */ /* 0x000fe20000410000 */
[----:B------:R-:W-:-:S03]  /*2a4e0*/  FMUL.FTZ R2, R2, 0.5 ;  /* 0x3f00000002027820 */ /* 0x000fc60000410000 */
[----:B------:R-:W-:-:S04]  /*2a4f0*/  FFMA R13, -R16, R16, R13 ;  /* 0x00000010100d7223 */ /* 0x000fc8000000010d */
[----:B------:R-:W-:-:S07]  /*2a500*/  FFMA R16, R13, R2, R16 ;  /* 0x000000020d107223 */ /* 0x000fce0000000010 */
.L_x_2993:
[----:B------:R-:W-:Y:S05]  /*2a510*/  BSYNC.RECONVERGENT B2 ;  /* 0x0000000000027941 */ /* 0x000fea0003800200 */
.L_x_2991:
[----:B------:R-:W-:-:S13]  /*2a520*/  FSETP.GTU.AND P0, PT, R16, 1, PT ;  /* 0x3f8000001000780b */ /* 0x000fda0003f0c000 */
[----:B------:R-:W-:-:S07]  /*2a530*/  @!P0 FADD R17, R17, 1 ;  /* 0x3f80000011118421 */ /* 0x000fce0000000000 */
.L_x_2984:
        /* <DEDUP_REMOVED lines=13> */
.L_x_2995:
[----:B------:R-:W-:Y:S05]  /*2a610*/  BSYNC.RECONVERGENT B4 ;  /* 0x0000000000047941 */ /* 0x000fea0003800200 */
.L_x_2994:
[----:B------:R-:W-:Y:S01]  /*2a620*/  FADD R11, R2, R11 ;  /* 0x0000000b020b7221 */ /* 0x000fe20000000000 */
[----:B------:R-:W-:Y:S06]  /*2a630*/  @!P2 BRA `(.L_x_2996) ;  /* 0xffffffec003ca947 */ /* 0x000fec000383ffff */
[----:B------:R-:W-:Y:S05]  /*2a640*/  BRA `(.L_x_2549) ;  /* 0x0000000400187947 */ /* 0x000fea0003800000 */
.L_x_2969:
[----:B------:R-:W-:Y:S01]  /*2a650*/  LOP3.LUT R5, RZ, R12, RZ, 0x33, !PT ;  /* 0x0000000cff057212 */ /* 0x000fe200078e33ff */
[----:B------:R-:W-:Y:S01]  /*2a660*/  IMAD R4, R13, 0x2000, R4 ;  /* 0x000020000d047824 */ /* 0x000fe200078e0204 */
[----:B------:R-:W-:Y:S01]  /*2a670*/  BSSY.RECONVERGENT B2, `(.L_x_2997) ;  /* 0x0000013000027945 */ /* 0x000fe20003800200 */
[----:B------:R-:W-:Y:S01]  /*2a680*/  IMAD R23, R8, R23, RZ ;  /* 0x0000001708177224 */ /* 0x000fe200078e02ff */
[----:B------:R-:W-:-:S04]  /*2a690*/  IADD3 R5, PT, PT, R5, R22, RZ ;  /* 0x0000001605057210 */ /* 0x000fc80007ffe0ff */
[C---:B------:R-:W-:Y:S01]  /*2a6a0*/  LOP3.LUT R0, R5.reuse, 0x600, RZ, 0xc0, !PT ;  /* 0x0000060005007812 */ /* 0x040fe200078ec0ff */
[C---:B------:R-:W-:Y:S01]  /*2a6b0*/  IMAD.IADD R4, R5.reuse, 0x1, -R4 ;  /* 0x0000000105047824 */ /* 0x040fe200078e0a04 */
[----:B------:R-:W-:Y:S02]  /*2a6c0*/  LEA.HI R5, R5, 0x1, RZ, 0x17 ;  /* 0x0000000105057811 */ /* 0x000fe400078fb8ff */
[----:B------:R-:W-:Y:S01]  /*2a6d0*/  ISETP.NE.AND P0, PT, R0, 0x600, PT ;  /* 0x000006000000780c */ /* 0x000fe20003f05270 */
[----:B------:R-:W-:Y:S02]  /*2a6e0*/  IMAD R4, R23, -0x2000, R4 ;  /* 0xffffe00017047824 */ /* 0x000fe400078e0204 */
[----:B------:R-:W-:-:S03]  /*2a6f0*/  IMAD.MOV.U32 R0, RZ, RZ, R12 ;  /* 0x000000ffff007224 */ /* 0x000fc600078e000c */
[----:B------:R-:W-:-:S07]  /*2a700*/  ISETP.GE.U32.AND P1, PT, R4, 0x600, PT ;  /* 0x000006000400780c */ /* 0x000fce0003f26070 */
[----:B------:R-:W-:Y:S06]  /*2a710*/  @!P0 BRA `(.L_x_2998) ;  /* 0x0000000000208947 */ /* 0x000fec0003800000 */
[----:B------:R-:W-:Y:S01]  /*2a720*/  LOP3.LUT R5, R5, 0x3, RZ, 0xc0, !PT ;  /* 0x0000000305057812 */ /* 0x000fe200078ec0ff */
[----:B------:R-:W-:Y:S01]  /*2a730*/  IMAD.MOV.U32 R2, RZ, RZ, RZ ;  /* 0x000000ffff027224 */ /* 0x000fe200078e00ff */
[----:B------:R-:W-:-:S07]  /*2a740*/  MOV R0, R12 ;  /* 0x0000000c00007202 */ /* 0x000fce0000000f00 */
.L_x_2999:
[----:B------:R-:W-:Y:S02]  /*2a750*/  VIADD R2, R2, 0x1 ;  /* 0x0000000102027836 */ /* 0x000fe40000000000 */
[----:B------:R-:W-:Y:S01]  /*2a760*/  FADD R11, R10, R11 ;  /* 0x0000000b0a0b7221 */ /* 0x000fe20000000000 */
[----:B------:R-:W-:Y:S02]  /*2a770*/  VIADD R0, R0, 0x200 ;  /* 0x0000020000007836 */ /* 0x000fe40000000000 */
[----:B------:R-:W-:-:S13]  /*2a780*/  ISETP.NE.AND P0, PT, R2, R5, PT ;  /* 0x000000050200720c */ /* 0x000fda0003f05270 */
[----:B------:R-:W-:Y:S05]  /*2a790*/  @P0 BRA `(.L_x_2999) ;  /* 0xfffffffc00ec0947 */ /* 0x000fea000383ffff */
.L_x_2998:
[----:B------:R-:W-:Y:S05]  /*2a7a0*/  BSYNC.RECONVERGENT B2 ;  /* 0x0000000000027941 */ /* 0x000fea0003800200 */
.L_x_2997:
        /* <DEDUP_REMOVED lines=8> */
.L_x_3002:
        /* <DEDUP_REMOVED lines=19> */
.L_x_3001:
[----:B------:R-:W-:Y:S05]  /*2a960*/  BSYNC.RECONVERGENT B2 ;  /* 0x0000000000027941 */ /* 0x000fea0003800200 */
.L_x_3000:
        /* <DEDUP_REMOVED lines=14> */
.L_x_3004:
[----:B------:R-:W-:Y:S05]  /*2aa50*/  BSYNC.RECONVERGENT B2 ;  /* 0x0000000000027941 */ /* 0x000fea0003800200 */
.L_x_3003:
[----:B------:R-:W-:-:S13]  /*2aa60*/  ISETP.LT.OR P0, PT, R0, R3, P0 ;  /* 0x000000030000720c */ /* 0x000fda0000701670 */
[----:B------:R-:W-:-:S04]  /*2aa70*/  @P0 FADD R3, R11, R10 ;  /* 0x0000000a0b030221 */ /* 0x000fc80000000000 */
[----:B------:R-:W-:-:S04]  /*2aa80*/  @P0 FADD R3, R3, R10 ;  /* 0x0000000a03030221 */ /* 0x000fc80000000000 */
[----:B------:R-:W-:-:S04]  /*2aa90*/  @P0 FADD R3, R3, R10 ;  /* 0x0000000a03030221 */ /* 0x000fc80000000000 */
[----:B------:R-:W-:-:S07]  /*2aaa0*/  @P0 FADD R11, R3, R10 ;  /* 0x0000000a030b0221 */ /* 0x000fce0000000000 */
.L_x_2549:
[----:B------:R-:W-:Y:S05]  /*2aab0*/  BSYNC.RECONVERGENT B1 ;  /* 0x0000000000017941 */ /* 0x000fea0003800200 */
.L_x_2548:
        /* <DEDUP_REMOVED lines=28> */
[----:B0-----:R-:W0:Y:S01]  /*2ac80*/  S2R R3, SR_CgaCtaId ;  /* 0x0000000000037919 */ /* 0x001e220000008800 */
[----:B------:R-:W-:-:S04]  /*2ac90*/  MOV R2, 0x400 ;  /* 0x0000040000027802 */ /* 0x000fc80000000f00 */
[----:B0-----:R-:W-:-:S05]  /*2aca0*/  LEA R2, R3, R2, 0x18 ;  /* 0x0000000203027211 */ /* 0x001fca00078ec0ff */
[----:B------:R-:W0:Y:S04]  /*2acb0*/  LDS.128 R16, [R2+0x10] ;  /* 0x0000100002107984 */ /* 0x000e280000000c00 */
[----:B------:R-:W1:Y:S04]  /*2acc0*/  LDS.128 R12, [R2+0x20] ;  /* 0x00002000020c7984 */ /* 0x000e680000000c00 */
[----:B------:R-:W2:Y:S04]  /*2acd0*/  LDS.128 R8, [R2+0x30] ;  /* 0x0000300002087984 */ /* 0x000ea80000000c00 */
[----:B------:R-:W3:Y:S01]  /*2ace0*/  LDS.128 R4, [R2+0x40] ;  /* 0x0000400002047984 */ /* 0x000ee20000000c00 */
        /* <DEDUP_REMOVED lines=15> */
.L_x_2122:
[----:B------:R-:W-:Y:S05]  /*2ade0*/  BSYNC.RECONVERGENT B0 ;  /* 0x0000000000007941 */ /* 0x000fea0003800200 */
.L_x_2056:
[----:B------:R-:W-:Y:S05]  /*2adf0*/  @P0 EXIT ;  /* 0x000000000000094d */ /* 0x000fea0003800000 */
[----:B------:R-:W3:Y:S01]  /*2ae00*/  S2R R5, SR_CTAID.X ;  /* 0x0000000000057919 */ /* 0x000ee20000002500 */
[----:B012---:R-:W3:Y:S01]  /*2ae10*/  LDC.64 R2, c[0x0][0x388] ;  /* 0x0000e200ff027b82 */ /* 0x007ee20000000a00 */
[----:B------:R-:W0:Y:S01]  /*2ae20*/  LDCU.64 UR4, c[0x0][0x358] ;  /* 0x00006b00ff0477ac */ /* 0x000e220008000a00 */
[----:B---3--:R-:W-:-:S05]  /*2ae30*/  IMAD.WIDE.U32 R2, R5, 0x4, R2 ;  /* 0x0000000405027825 */ /* 0x008fca00078e0002 */
[----:B0-----:R-:W-:Y:S01]  /*2ae40*/  STG.E desc[UR4][R2.64], R0 ;  /* 0x0000000002007986 */ /* 0x001fe2000c101904 */
[----:B------:R-:W-:Y:S05]  /*2ae50*/  EXIT ;  /* 0x000000000000794d */ /* 0x000fea0003800000 */
        .weak           $__internal_4_$__cuda_sm20_sqrt_rn_f32_slowpath
        .type           $__internal_4_$__cuda_sm20_sqrt_rn_f32_slowpath,@function
        .size           $__internal_4_$__cuda_sm20_sqrt_rn_f32_slowpath,($__internal_5_$__cuda_sm3x_div_rn_noftz_f32_slowpath - $__internal_4_$__cuda_sm20_sqrt_rn_f32_slowpath)
$__internal_4_$__cuda_sm20_sqrt_rn_f32_slowpath:
[----:B------:R-:W-:-:S13]  /*2ae60*/  LOP3.LUT P0, RZ, R2, 0x7fffffff, RZ, 0xc0, !PT ;  /* 0x7fffffff02ff7812 */ /* 0x000fda000780c0ff */
[----:B------:R-:W-:Y:S01]  /*2ae70*/  @!P0 IMAD.MOV.U32 R16, RZ, RZ, R2 ;  /* 0x000000ffff108224 */ /* 0x000fe200078e0002 */
        /* <DEDUP_REMOVED lines=17> */
.L_x_3005:
[----:B------:R-:W-:-:S04]  /*2af90*/  HFMA2 R35, -RZ, RZ, 0, 0 ;  /* 0x00000000ff237431 */ /* 0x000fc800000001ff */
[----:B------:R-:W-:Y:S05]  /*2afa0*/  RET.REL.NODEC R34 `(_ZN3cub18CUB_300001_SM_10006detail6reduce18DeviceReduceKernelINS2_10policy_hubIfjN4cuda3std3__44plusIfEEE10Policy1000EN6thrust24THRUST_300001_SM_1000_NS17counting_iteratorIiNSD_11use_defaultESF_SF_EEjS9_f11estimate_piEEvT0_PT3_T1_NS0_13GridEvenShareISL_EET2_T4_) ;  /* 0xfffffd5022147950 */ /* 0x000fea0003c3ffff */
        .weak           $__internal_5_$__cuda_sm3x_div_rn_noftz_f32_slowpath
        .type           $__internal_5_$__cuda_sm3x_div_rn_noftz_f32_slowpath,@function
        .size           $__internal_5_$__cuda_sm3x_div_rn_noftz_f32_slowpath,(.L_x_4003 - $__internal_5_$__cuda_sm3x_div_rn_noftz_f32_slowpath)
$__internal_5_$__cuda_sm3x_div_rn_noftz_f32_slowpath:
[----:B------:R-:W-:Y:S01]  /*2afb0*/  SHF.R.U32.HI R26, RZ, 0x17, R0 ;  /* 0x00000017ff1a7819 */ /* 0x000fe20000011600 */
[----:B------:R-:W-:Y:S01]  /*2afc0*/  BSSY.RECONVERGENT B2, `(.L_x_3006) ;  /* 0x0000063000027945 */ /* 0x000fe20003800200 */
[----:B------:R-:W-:Y:S01]  /*2afd0*/  SHF.R.U32.HI R30, RZ, 0x17, R2 ;  /* 0x00000017ff1e7819 */ /* 0x000fe20000011602 */
[----:B------:R-:W-:Y:S01]  /*2afe0*/  IMAD.MOV.U32 R35, RZ, RZ, R0 ;  /* 0x000000ffff237224 */ /* 0x000fe200078e0000 */
[----:B------:R-:W-:Y:S02]  /*2aff0*/  LOP3.LUT R26, R26, 0xff, RZ, 0xc0, !PT ;  /* 0x000000ff1a1a7812 */ /* 0x000fe400078ec0ff */
[----:B------:R-:W-:-:S03]  /*2b000*/  LOP3.LUT R30, R30, 0xff, RZ, 0xc0, !PT ;  /* 0x000000ff1e1e7812 */ /* 0x000fc600078ec0ff */
[----:B------:R-:W-:Y:S02]  /*2b010*/  VIADD R32, R26, 0xffffffff ;  /* 0xffffffff1a207836 */ /* 0x000fe40000000000 */
[----:B------:R-:W-:-:S03]  /*2b020*/  VIADD R34, R30, 0xffffffff ;  /* 0xffffffff1e227836 */ /* 0x000fc60000000000 */
[----:B------:R-:W-:-:S04]  /*2b030*/  ISETP.GT.U32.AND P0, PT, R32, 0xfd, PT ;  /* 0x000000fd2000780c */ /* 0x000fc80003f04070 */
[----:B------:R-:W-:-:S13]  /*2b040*/  ISETP.GT.U32.OR P0, PT, R34, 0xfd, P0 ;  /* 0x000000fd2200780c */ /* 0x000fda0000704470 */
[----:B------:R-:W-:Y:S01]  /*2b050*/  @!P0 MOV R22, RZ ;  /* 0x000000ff00168202 */ /* 0x000fe20000000f00 */
        /* <DEDUP_REMOVED lines=19> */
[----:B------:R-:W-:Y:S02]  /*2b190*/  @P0 IMAD.MOV.U32 R22, RZ, RZ, RZ ;  /* 0x000000ffff160224 */ /* 0x000fe400078e00ff */
[----:B------:R-:W-:Y:S01]  /*2b1a0*/  @!P0 FFMA R2, R2, 1.84467440737095516160e+19, RZ ;  /* 0x5f80000002028823 */ /* 0x000fe200000000ff */
[----:B------:R-:W-:Y:S02]  /*2b1b0*/  @!P0 IMAD.MOV.U32 R22, RZ, RZ, -0x40 ;  /* 0xffffffc0ff168424 */ /* 0x000fe400078e00ff */
[----:B------:R-:W-:Y:S02]  /*2b1c0*/  @!P1 FFMA R35, R0, 1.84467440737095516160e+19, RZ ;  /* 0x5f80000000239823 */ /* 0x000fe400000000ff */
[----:B------:R-:W-:-:S07]  /*2b1d0*/  @!P1 VIADD R22, R22, 0x40 ;  /* 0x0000004016169836 */ /* 0x000fce0000000000 */
.L_x_3007:
[----:B------:R-:W-:Y:S01]  /*2b1e0*/  LEA R32, R26, 0xc0800000, 0x17 ;  /* 0xc08000001a207811 */ /* 0x000fe200078eb8ff */
[----:B------:R-:W-:Y:S01]  /*2b1f0*/  VIADD R39, R30, 0xffffff81 ;  /* 0xffffff811e277836 */ /* 0x000fe20000000000 */
[----:B------:R-:W-:Y:S02]  /*2b200*/  BSSY.RECONVERGENT B3, `(.L_x_3012) ;  /* 0x0000035000037945 */ /* 0x000fe40003800200 */
[----:B------:R-:W-:Y:S01]  /*2b210*/  IADD3 R34, PT, PT, -R32, R35, RZ ;  /* 0x0000002320227210 */ /* 0x000fe20007ffe1ff */
[C---:B------:R-:W-:Y:S01]  /*2b220*/  IMAD R2, R39.reuse, -0x800000, R2 ;  /* 0xff80000027027824 */ /* 0x040fe200078e0202 */
[----:B------:R-:W-:Y:S02]  /*2b230*/  IADD3 R39, PT, PT, R39, 0x7f, -R26 ;  /* 0x0000007f27277810 */ /* 0x000fe40007ffe81a */
[----:B------:R-:W0:Y:S01]  /*2b240*/  MUFU.RCP R32, R34 ;  /* 0x0000002200207308 */ /* 0x000e220000001000 */
[----:B------:R-:W-:Y:S02]  /*2b250*/  FADD.FTZ R35, -R34, -RZ ;  /* 0x800000ff22237221 */ /* 0x000fe40000010100 */
[----:B------:R-:W-:-:S02]  /*2b260*/  IMAD.IADD R39, R39, 0x1, R22 ;  /* 0x0000000127277824 */ /* 0x000fc400078e0216 */
[----:B0-----:R-:W-:-:S04]  /*2b270*/  FFMA R41, R32, R35, 1 ;  /* 0x3f80000020297423 */ /* 0x001fc80000000023 */
[----:B------:R-:W-:-:S04]  /*2b280*/  FFMA R41, R32, R41, R32 ;  /* 0x0000002920297223 */ /* 0x000fc80000000020 */
[----:B------:R-:W-:-:S04]  /*2b290*/  FFMA R30, R2, R41, RZ ;  /* 0x00000029021e7223 */ /* 0x000fc800000000ff */
[----:B------:R-:W-:-:S04]  /*2b2a0*/  FFMA R32, R35, R30, R2 ;  /* 0x0000001e23207223 */ /* 0x000fc80000000002 */
[----:B------:R-:W-:-:S04]  /*2b2b0*/  FFMA R32, R41, R32, R30 ;  /* 0x0000002029207223 */ /* 0x000fc8000000001e */
[----:B------:R-:W-:-:S04]  /*2b2c0*/  FFMA R35, R35, R32, R2 ;  /* 0x0000002023237223 */ /* 0x000fc80000000002 */
[----:B------:R-:W-:-:S05]  /*2b2d0*/  FFMA R2, R41, R35, R32 ;  /* 0x0000002329027223 */ /* 0x000fca0000000020 */
[----:B------:R-:W-:-:S04]  /*2b2e0*/  SHF.R.U32.HI R26, RZ, 0x17, R2 ;  /* 0x00000017ff1a7819 */ /* 0x000fc80000011602 */
[----:B------:R-:W-:-:S05]  /*2b2f0*/  LOP3.LUT R22, R26, 0xff, RZ, 0xc0, !PT ;  /* 0x000000ff1a167812 */ /* 0x000fca00078ec0ff */
[----:B------:R-:W-:-:S05]  /*2b300*/  IMAD.IADD R22, R22, 0x1, R39 ;  /* 0x0000000116167824 */ /* 0x000fca00078e0227 */
[----:B------:R-:W-:-:S04]  /*2b310*/  IADD3 R26, PT, PT, R22, -0x1, RZ ;  /* 0xffffffff161a7810 */ /* 0x000fc80007ffe0ff */
        /* <DEDUP_REMOVED lines=31> */
.L_x_3014:
[----:B------:R-:W-:-:S04]  /*2b510*/  LOP3.LUT R2, R2, 0x80000000, RZ, 0xc0, !PT ;  /* 0x8000000002027812 */ /* 0x000fc800078ec0ff */
[----:B------:R-:W-:Y:S01]  /*2b520*/  LOP3.LUT R2, R2, 0x7f800000, RZ, 0xfc, !PT ;  /* 0x7f80000002027812 */ /* 0x000fe200078efcff */
[----:B------:R-:W-:Y:S06]  /*2b530*/  BRA `(.L_x_3015) ;  /* 0x0000000000047947 */ /* 0x000fec0003800000 */
.L_x_3013:
[----:B------:R-:W-:-:S07]  /*2b540*/  LEA R2, R39, R2, 0x17 ;  /* 0x0000000227027211 */ /* 0x000fce00078eb8ff */
.L_x_3015:
[----:B------:R-:W-:Y:S05]  /*2b550*/  BSYNC.RECONVERGENT B3 ;  /* 0x0000000000037941 */ /* 0x000fea0003800200 */
.L_x_3012:
[----:B------:R-:W-:Y:S05]  /*2b560*/  BRA `(.L_x_3016) ;  /* 0x0000000000207947 */ /* 0x000fea0003800000 */
.L_x_3011:
[----:B------:R-:W-:-:S04]  /*2b570*/  LOP3.LUT R2, R35, 0x80000000, R2, 0x48, !PT ;  /* 0x8000000023027812 */ /* 0x000fc800078e4802 */
[----:B------:R-:W-:Y:S01]  /*2b580*/  LOP3.LUT R2, R2, 0x7f800000, RZ, 0xfc, !PT ;  /* 0x7f80000002027812 */ /* 0x000fe200078efcff */
[----:B------:R-:W-:Y:S06]  /*2b590*/  BRA `(.L_x_3016) ;  /* 0x0000000000147947 */ /* 0x000fec0003800000 */
.L_x_3010:
[----:B------:R-:W-:Y:S01]  /*2b5a0*/  LOP3.LUT R2, R35, 0x80000000, R2, 0x48, !PT ;  /* 0x8000000023027812 */ /* 0x000fe200078e4802 */
[----:B------:R-:W-:Y:S06]  /*2b5b0*/  BRA `(.L_x_3016) ;  /* 0x00000000000c7947 */ /* 0x000fec0003800000 */
.L_x_3009:
[----:B------:R-:W0:Y:S01]  /*2b5c0*/  MUFU.RSQ R2, -QNAN ;  /* 0xffc0000000027908 */ /* 0x000e220000001400 */
[----:B------:R-:W-:Y:S05]  /*2b5d0*/  BRA `(.L_x_3016) ;  /* 0x0000000000047947 */ /* 0x000fea0003800000 */
.L_x_3008:
[----:B------:R-:W-:-:S07]  /*2b5e0*/  FADD.FTZ R2, R2, R0 ;  /* 0x0000000002027221 */ /* 0x000fce0000010000 */
.L_x_3016:
[----:B------:R-:W-:Y:S05]  /*2b5f0*/  BSYNC.RECONVERGENT B2 ;  /* 0x0000000000027941 */ /* 0x000fea0003800200 */
.L_x_3006:
[----:B------:R-:W-:Y:S02]  /*2b600*/  IMAD.MOV.U32 R34, RZ, RZ, R14 ;  /* 0x000000ffff227224 */ /* 0x000fe400078e000e */
[----:B------:R-:W-:-:S04]  /*2b610*/  IMAD.MOV.U32 R35, RZ, RZ, 0x0 ;  /* 0x00000000ff237424 */ /* 0x000fc800078e00ff */
[----:B0-----:R-:W-:Y:S05]  /*2b620*/  RET.REL.NODEC R34 `(_ZN3cub18CUB_300001_SM_10006detail6reduce18DeviceReduceKernelINS2_10policy_hubIfjN4cuda3std3__44plusIfEEE10Policy1000EN6thrust24THRUST_300001_SM_1000_NS17counting_iteratorIiNSD_11use_defaultESF_SF_EEjS9_f11estimate_piEEvT0_PT3_T1_NS0_13GridEvenShareISL_EET2_T4_) ;  /* 0xfffffd4822747950 */ /* 0x001fea0003c3ffff */
.L_x_3017:
        /* <DEDUP_REMOVED lines=13> */
.L_x_4003:


//--------------------- .text._ZN3cub18CUB_300001_SM_10006detail6reduce28DeviceReduceSingleTileKernelINS2_10policy_hubIfjN4cuda3std3__44plusIfEEE10Policy1000EN6thrust24THRUST_300001_SM_1000_NS17counting_iteratorIiNSD_11use_defaultESF_SF_EEPfjS9_ff11estimate_piEEvT0_T1_T2_T3_T4_T6_ --------------------------
	.section	.text._ZN3cub18CUB_300001_SM_10006detail6reduce28DeviceReduceSingleTileKernelINS2_10policy_hubIfjN4cuda3std3__44plusIfEEE10Policy1000EN6thrust24THRUST_300001_SM_1000_NS17counting_iteratorIiNSD_11use_defaultESF_SF_EEPfjS9_ff11estimate_piEEvT0_T1_T2_T3_T4_T6_,"ax",@progbits
	.align	128
        .global         _ZN3cub18CUB_300001_SM_10006detail6reduce28DeviceReduceSingleTileKernelINS2_10policy_hubIfjN4cuda3std3__44plusIfEEE10Policy1000EN6thrust24THRUST_300001_SM_1000_NS17counting_iteratorIiNSD_11use_defaultESF_SF_EEPfjS9_ff11estimate_piEEvT0_T1_T2_T3_T4_T6_
        .type           _ZN3cub18CUB_300001_SM_10006detail6reduce28DeviceReduceSingleTileKernelINS2_10policy_hubIfjN4cuda3std3__44plusIfEEE10Policy1000EN6thrust24THRUST_300001_SM_1000_NS17counting_iteratorIiNSD_11use_defaultESF_SF_EEPfjS9_ff11estimate_piEEvT0_T1_T2_T3_T4_T6_,@function
        .size           _ZN3cub18CUB_300001_SM_10006detail6reduce28DeviceReduceSingleTileKernelINS2_10policy_hubIfjN4cuda3std3__44plusIfEEE10Policy1000EN6thrust24THRUST_300001_SM_1000_NS17counting_iteratorIiNSD_11use_defaultESF_SF_EEPfjS9_ff11estimate_piEEvT0_T1_T2_T3_T4_T6_,(.L_x_4005 - _ZN3cub18CUB_300001_SM_10006detail6reduce28DeviceReduceSingleTileKernelINS2_10policy_hubIfjN4cuda3std3__44plusIfEEE10Policy1000EN6thrust24THRUST_300001_SM_1000_NS17counting_iteratorIiNSD_11use_defaultESF_SF_EEPfjS9_ff11estimate_piEEvT0_T1_T2_T3_T4_T6_)
        .other          _ZN3cub18CUB_300001_SM_10006detail6reduce28DeviceReduceSingleTileKernelINS2_10policy_hubIfjN4cuda3std3__44plusIfEEE10Policy1000EN6thrust24THRUST_300001_SM_1000_NS17counting_iteratorIiNSD_11use_defaultESF_SF_EEPfjS9_ff11estimate_piEEvT0_T1_T2_T3_T4_T6_,@"STO_CUDA_ENTRY STV_DEFAULT"
_ZN3cub18CUB_300001_SM_10006detail6reduce28DeviceReduceSingleTileKernelINS2_10policy_hubIfjN4cuda3std3__44plusIfEEE10Policy1000EN6thrust24THRUST_300001_SM_1000_NS17counting_iteratorIiNSD_11use_defaultESF_SF_EEPfjS9_ff11estimate_piEEvT0_T1_T2_T3_T4_T6_:
.text._ZN3cub18CUB_300001_SM_10006detail6reduce28DeviceReduceSingleTileKernelINS2_10policy_hubIfjN4cuda3std3__44plusIfEEE10Policy1000EN6thrust24THRUST_300001_SM_1000_NS17counting_iteratorIiNSD_11use_defaultESF_SF_EEPfjS9_ff11estimate_piEEvT0_T1_T2_T3_T4_T6_:
[----:B------:R-:W-:Y:S01]  /*0000*/  LDC R1, c[0x0][0x37c] ;  /* 0x0000df00ff017b82 */ /* 0x000fe20000000800 */
[----:B------:R-:W0:Y:S01]  /*0010*/  LDCU UR4, c[0x0][0x390] ;  /* 0x00007200ff0477ac */ /* 0x000e220008000800 */
[----:B------:R-:W1:Y:S01]  /*0020*/  LDCU.64 UR6, c[0x0][0x358] ;  /* 0x00006b00ff0677ac */ /* 0x000e620008000a00 */
[----:B0-----:R-:W-:-:S09]  /*0030*/  UISETP.NE.AND UP0, UPT, UR4, URZ, UPT ;  /* 0x000000ff0400728c */ /* 0x001fd2000bf05270 */
        /* <DEDUP_REMOVED lines=8> */
.L_x_3018:
[----:B------:R-:W-:Y:S01]  /*00c0*/  UISETP.GT.U32.AND UP0, UPT, UR4, 0x1fff, UPT ;  /* 0x00001fff0400788c */ /* 0x000fe2000bf04070 */
[----:B------:R-:W-:Y:S08]  /*00d0*/  BSSY.RECONVERGENT B0, `(.L_x_3019) ;  /* 0x0002a2a000007945 */ /* 0x000ff00003800200 */
        /* <DEDUP_REMOVED lines=31> */
.L_x_3037:
        /* <DEDUP_REMOVED lines=29> */
[----:B------:R-:W-:Y:S05]  /*04a0*/  CALL.REL.NOINC `($__internal_6_$__cuda_sm20_sqrt_rn_f32_slowpath) ;  /* 0x000002a000f87944 */ /* 0x000fea0003c00000 */
[----:B------:R-:W-:Y:S05]  /*04b0*/  BRA `(.L_x_3027) ;  /* 0x0000000000107947 */ /* 0x000fea0003800000 */
.L_x_3026:
[----:B------:R-:W-:Y:S01]  /*04c0*/  FMUL.FTZ R24, R16, R15 ;  /* 0x0000000f10187220 */ /* 0x000fe20000410000 */
[----:B------:R-:W-:-:S03]  /*04d0*/  FMUL.FTZ R2, R15, 0.5 ;  /* 0x3f0000000f027820 */ /* 0x000fc60000410000 */
[----:B------:R-:W-:-:S04]  /*04e0*/  FFMA R15, -R24, R24, R16 ;  /* 0x00000018180f7223 */ /* 0x000fc80000000110 */
[----:B------:R-:W-:-:S07]  /*04f0*/  FFMA R24, R15, R2, R24 ;  /* 0x000000020f187223 */ /* 0x000fce0000000018 */
.L_x_3027:
[----:B------:R-:W-:Y:S05]  /*0500*/  BSYNC.RECONVERGENT B2 ;  /* 0x0000000000027941 */ /* 0x000fea0003800200 */
.L_x_3025:
        /* <DEDUP_REMOVED lines=31> */
.L_x_3029:
[----:B------:R-:W-:Y:S01]  /*0700*/  FMUL.FTZ R24, R16, R3 ;  /* 0x0000000310187220 */ /* 0x000fe20000410000 */
[----:B------:R-:W-:-:S03]  /*0710*/  FMUL.FTZ R2, R3, 0.5 ;  /* 0x3f00000003027820 */ /* 0x000fc60000410000 */
[----:B------:R-:W-:-:S04]  /*0720*/  FFMA R3, -R24, R24, R16 ;  /* 0x0000001818037223 */ /* 0x000fc80000000110 */
[----:B------:R-:W-:-:S07]  /*0730*/  FFMA R24, R3, R2, R24 ;  /* 0x0000000203187223 */ /* 0x000fce0000000018 */
.L_x_3030:
[----:B------:R-:W-:Y:S05]  /*0740*/  BSYNC.RECONVERGENT B2 ;  /* 0x0000000000027941 */ /* 0x000fea0003800200 */
.L_x_3028:
        /* <DEDUP_REMOVED lines=31> */
.L_x_3032:
[----:B------:R-:W-:Y:S01]  /*0940*/  FMUL.FTZ R24, R16, R17 ;  /* 0x0000001110187220 */ /* 0x000fe20000410000 */
[----:B------:R-:W-:-:S03]  /*0950*/  FMUL.FTZ R2, R17, 0.5 ;  /* 0x3f00000011027820 */ /* 0x000fc60000410000 */
[----:B------:R-:W-:-:S04]  /*0960*/  FFMA R17, -R24, R24, R16 ;  /* 0x0000001818117223 */ /* 0x000fc80000000110 */
[----:B------:R-:W-:-:S07]  /*0970*/  FFMA R24, R17, R2, R24 ;  /* 0x0000000211187223 */ /* 0x000fce0000000018 */
.L_x_3033:
[----:B------:R-:W-:Y:S05]  /*0980*/  BSYNC.RECONVERGENT B2 ;  /* 0x0000000000027941 */ /* 0x000fea0003800200 */
.L_x_3031:
        /* <DEDUP_REMOVED lines=30> */
[----:B------:R-:W-:Y:S05]  /*0b70*/  CALL.REL.NOINC `($__internal_6_$__cuda_sm20_sqrt_rn_f32_slowpath) ;  /* 0x0000029c00447944 */ /* 0x000fea0003c00000 */
[----:B------:R-:W-:Y:S05]  /*0b80*/  BRA `(.L_x_3036) ;  /* 0x0000000000107947 */ /* 0x000fea0003800000 */
.L_x_3035:
[----:B------:R-:W-:Y:S01]  /*0b90*/  FMUL.FTZ R24, R16, R13 ;  /* 0x0000000d10187220 */ /* 0x000fe20000410000 */
[----:B------:R-:W-:-:S03]  /*0ba0*/  FMUL.FTZ R2, R13, 0.5 ;  /* 0x3f0000000d027820 */ /* 0x000fc60000410000 */
[----:B------:R-:W-:-:S04]  /*0bb0*/  FFMA R13, -R24, R24, R16 ;  /* 0x00000018180d7223 */ /* 0x000fc80000000110 */
[----:B------:R-:W-:-:S07]  /*0bc0*/  FFMA R24, R13, R2, R24 ;  /* 0x000000020d187223 */ /* 0x000fce0000000018 */
.L_x_3036:
[----:B------:R-:W-:Y:S05]  /*0bd0*/  BSYNC.RECONVERGENT B2 ;  /* 0x0000000000027941 */ /* 0x000fea0003800200 */
.L_x_3034:
[----:B------:R-:W-:-:S13]  /*0be0*/  FSETP.GTU.AND P0, PT, R24, 1, PT ;  /* 0x3f8000001800780b */ /* 0x000fda0003f0c000 */
[----:B------:R-:W-:Y:S01]  /*0bf0*/  @!P0 FADD R10, R10, 1 ;  /* 0x3f8000000a0a8421 */ /* 0x000fe20000000000 */
[----:B------:R-:W-:Y:S06]  /*0c00*/  @P1 BRA `(.L_x_3037) ;  /* 0xfffffff400b01947 */ /* 0x000fec000383ffff */
.L_x_3024:
[----:B------:R-:W-:-:S13]  /*0c10*/  ISETP.NE.AND P0, PT, R0, RZ, PT ;  /* 0x000000ff0000720c */ /* 0x000fda0003f05270 */
[----:B------:R-:W-:Y:S05]  /*0c20*/  @!P0 BRA `(.L_x_3038) ;  /* 0x0000000000b88947 */ /* 0x000fea0003800000 */
[----:B------:R-:W-:-:S07]  /*0c30*/  IMAD.MOV.U32 R9, RZ, RZ, RZ ;  /* 0x000000ffff097224 */ /* 0x000fce00078e00ff */
.L_x_3042:
        /* <DEDUP_REMOVED lines=36> */
.L_x_3040:
[----:B------:R-:W-:Y:S01]  /*0e80*/  FMUL.FTZ R24, R16, R13 ;  /* 0x0000000d10187220 */ /* 0x000fe20000410000 */
[----:B------:R-:W-:-:S03]  /*0e90*/  FMUL.FTZ R2, R13, 0.5 ;  /* 0x3f0000000d027820 */ /* 0x000fc60000410000 */
[----:B------:R-:W-:-:S04]  /*0ea0*/  FFMA R11, -R24, R24, R16 ;  /* 0x00000018180b7223 */ /* 0x000fc80000000110 */
[----:B------:R-:W-:-:S07]  /*0eb0*/  FFMA R24, R11, R2, R24 ;  /* 0x000000020b187223 */ /* 0x000fce0000000018 */
.L_x_3041:
[----:B------:R-:W-:Y:S05]  /*0ec0*/  BSYNC.RECONVERGENT B2 ;  /* 0x0000000000027941 */ /* 0x000fea0003800200 */
.L_x_3039:
[----:B------:R-:W-:Y:S01]  /*0ed0*/  FSETP.GTU.AND P0, PT, R24, 1, PT ;  /* 0x3f8000001800780b */ /* 0x000fe20003f0c000 */
[----:B------:R-:W-:-:S12]  /*0ee0*/  IMAD.MOV.U32 R11, RZ, RZ, R8 ;  /* 0x000000ffff0b7224 */ /* 0x000fd800078e0008 */
[----:B------:R-:W-:Y:S01]  /*0ef0*/  @!P0 FADD R10, R10, 1 ;  /* 0x3f8000000a0a8421 */ /* 0x000fe20000000000 */
[----:B------:R-:W-:Y:S06]  /*0f00*/  @P1 BRA `(.L_x_3042) ;  /* 0xfffffffc004c1947 */ /* 0x000fec000383ffff */
.L_x_3038:
[----:B------:R-:W-:-:S07]  /*0f10*/  FMUL R2, R10, 4 ;  /* 0x408000000a027820 */ /* 0x000fce0000400000 */
.L_x_3023:
        /* <DEDUP_REMOVED lines=13> */
[----:B------:R-:W-:Y:S05]  /*0ff0*/  CALL.REL.NOINC `($__internal_7_$__cuda_sm3x_div_rn_noftz_f32_slowpath) ;  /* 0x00000298007c7944 */ /* 0x000fea0003c00000 */
[----:B------:R-:W-:-:S07]  /*1000*/  IMAD.MOV.U32 R8, RZ, RZ, R2 ;  /* 0x000000ffff087224 */ /* 0x000fce00078e0002 */
.L_x_3044:
[----:B------:R-:W-:Y:S05]  /*1010*/  BSYNC.RECONVERGENT B4 ;  /* 0x0000000000047941 */ /* 0x000fea0003800200 */
.L_x_3043:
[----:B------:R-:W-:-:S07]  /*1020*/  IADD3 R7, PT, PT, R5, 0x200, RZ ;  /* 0x0000020005077810 */ /* 0x000fce0007ffe0ff */
.L_x_3022:
[----:B------:R-:W-:Y:S05]  /*1030*/  BSYNC.RECONVERGENT B1 ;  /* 0x0000000000017941 */ /* 0x000fea0003800200 */
.L_x_3021:
        /* <DEDUP_REMOVED lines=13> */
.L_x_3074:
        /* <DEDUP_REMOVED lines=18> */
.L_x_3061:
[----:B------:R-:W-:Y:S01]  /*1230*/  SHF.R.U32.HI R2, RZ, 0x2, R19 ;  /* 0x00000002ff027819 */ /* 0x000fe20000011613 */
[----:B------:R-:W-:Y:S01]  /*1240*/  IMAD.SHL.U32 R16, R9, 0x10, RZ ;  /* 0x0000001009107824 */ /* 0x000fe200078e00ff */
[----:B------:R-:W-:Y:S01]  /*1250*/  SHF.R.U32.HI R18, RZ, 0x2, R15 ;  /* 0x00000002ff127819 */ /* 0x000fe2000001160f */
[----:B------:R-:W-:Y:S01]  /*1260*/  VIADD R26, R13, 0xd9f6dc18 ;  /* 0xd9f6dc180d1a7836 */ /* 0x000fe20000000000 */
[----:B------:R-:W-:Y:S01]  /*1270*/  LOP3.LUT R2, R2, R19, RZ, 0x3c, !PT ;  /* 0x0000001302027212 */ /* 0x000fe200078e3cff */
[----:B------:R-:W-:Y:S01]  /*1280*/  IMAD.MOV.U32 R19, RZ, RZ, 0x2f800000 ;  /* 0x2f800000ff137424 */ /* 0x000fe200078e00ff */
[----:B------:R-:W-:Y:S01]  /*1290*/  LOP3.LUT R18, R18, R15, RZ, 0x3c, !PT ;  /* 0x0000000f12127212 */ /* 0x000fe200078e3cff */
[----:B------:R-:W-:Y:S01]  /*12a0*/  VIADD R14, R14, 0x4 ;  /* 0x000000040e0e7836 */ /* 0x000fe20000000000 */
[----:B------:R-:W-:Y:S01]  /*12b0*/  BSSY.RECONVERGENT B2, `(.L_x_3049) ;  /* 0x000001c000027945 */ /* 0x000fe20003800200 */
[----:B------:R-:W-:-:S03]  /*12c0*/  IMAD.SHL.U32 R17, R2, 0x2, RZ ;  /* 0x0000000202117824 */ /* 0x000fc600078e00ff */
[----:B------:R-:W-:Y:S02]  /*12d0*/  ISETP.NE.AND P1, PT, R14, RZ, PT ;  /* 0x000000ff0e00720c */ /* 0x000fe40003f25270 */
        /* <DEDUP_REMOVED lines=21> */
.L_x_3050:
[----:B------:R-:W-:Y:S01]  /*1430*/  FMUL.FTZ R24, R16, R19 ;  /* 0x0000001310187220 */ /* 0x000fe20000410000 */
[----:B------:R-:W-:-:S03]  /*1440*/  FMUL.FTZ R2, R19, 0.5 ;  /* 0x3f00000013027820 */ /* 0x000fc60000410000 */
[----:B------:R-:W-:-:S04]  /*1450*/  FFMA R19, -R24, R24, R16 ;  /* 0x0000001818137223 */ /* 0x000fc80000000110 */
[----:B------:R-:W-:-:S07]  /*1460*/  FFMA R24, R19, R2, R24 ;  /* 0x0000000213187223 */ /* 0x000fce0000000018 */
.L_x_3051:
[----:B------:R-:W-:Y:S05]  /*1470*/  BSYNC.RECONVERGENT B2 ;  /* 0x0000000000027941 */ /* 0x000fea0003800200 */
.L_x_3049:
        /* <DEDUP_REMOVED lines=31> */
.L_x_3053:
[----:B------:R-:W-:Y:S01]  /*1670*/  FMUL.FTZ R24, R16, R21 ;  /* 0x0000001510187220 */ /* 0x000fe20000410000 */
[----:B------:R-:W-:-:S03]  /*1680*/  FMUL.FTZ R2, R21, 0.5 ;  /* 0x3f00000015027820 */ /* 0x000fc60000410000 */
[----:B------:R-:W-:-:S04]  /*1690*/  FFMA R21, -R24, R24, R16 ;  /* 0x0000001818157223 */ /* 0x000fc80000000110 */
[----:B------:R-:W-:-:S07]  /*16a0*/  FFMA R24, R21, R2, R24 ;  /* 0x0000000215187223 */ /* 0x000fce0000000018 */
.L_x_3054:
[----:B------:R-:W-:Y:S05]  /*16b0*/  BSYNC.RECONVERGENT B2 ;  /* 0x0000000000027941 */ /* 0x000fea0003800200 */
.L_x_3052:
        /* <DEDUP_REMOVED lines=31> */
.L_x_3056:
[----:B------:R-:W-:Y:S01]  /*18b0*/  FMUL.FTZ R24, R16, R9 ;  /* 0x0000000910187220 */ /* 0x000fe20000410000 */
[----:B------:R-:W-:-:S03]  /*18c0*/  FMUL.FTZ R2, R9, 0.5 ;  /* 0x3f00000009027820 */ /* 0x000fc60000410000 */
[----:B------:R-:W-:-:S04]  /*18d0*/  FFMA R9, -R24, R24, R16 ;  /* 0x0000001818097223 */ /* 0x000fc80000000110 */
[----:B------:R-:W-:-:S07]  /*18e0*/  FFMA R24, R9, R2, R24 ;  /* 0x0000000209187223 */ /* 0x000fce0000000018 */
.L_x_3057:
[----:B------:R-:W-:Y:S05]  /*18f0*/  BSYNC.RECONVERGENT B2 ;  /* 0x0000000000027941 */ /* 0x000fea0003800200 */
.L_x_3055:
        /* <DEDUP_REMOVED lines=31> */
.L_x_3059:
[----:B------:R-:W-:Y:S01]  /*1af0*/  FMUL.FTZ R24, R16, R17 ;  /* 0x0000001110187220 */ /* 0x000fe20000410000 */
[----:B------:R-:W-:-:S03]  /*1b00*/  FMUL.FTZ R2, R17, 0.5 ;  /* 0x3f00000011027820 */ /* 0x000fc60000410000 */
[----:B------:R-:W-:-:S04]  /*1b10*/  FFMA R17, -R24, R24, R16 ;  /* 0x0000001818117223 */ /* 0x000fc80000000110 */
[----:B------:R-:W-:-:S07]  /*1b20*/  FFMA R24, R17, R2, R24 ;  /* 0x0000000211187223 */ /* 0x000fce0000000018 */
.L_x_3060:
[----:B------:R-:W-:Y:S05]  /*1b30*/  BSYNC.RECONVERGENT B2 ;  /* 0x0000000000027941 */ /* 0x000fea0003800200 */
.L_x_3058:
[----:B------:R-:W-:Y:S02]  /*1b40*/  FSETP.GTU.AND P0, PT, R24, 1, PT ;  /* 0x3f8000001800780b */ /* 0x000fe40003f0c000 */
[----:B------:R-:W-:-:S11]  /*1b50*/  IADD3 R13, PT, PT, R13, 0x2c3e28, RZ ;  /* 0x002c3e280d0d7810 */ /* 0x000fd60007ffe0ff */
[----:B------:R-:W-:Y:S01]  /*1b60*/  @!P0 FADD R12, R12, 1 ;  /* 0x3f8000000c0c8421 */ /* 0x000fe20000000000 */
[----:B------:R-:W-:Y:S06]  /*1b70*/  @P1 BRA `(.L_x_3061) ;  /* 0xfffffff400ac1947 */ /* 0x000fec000383ffff */
[----:B------:R-:W-:-:S07]  /*1b80*/  VIADD R13, R13, 0xd9f6dc18 ;  /* 0xd9f6dc180d0d7836 */ /* 0x000fce0000000000 */
.L_x_3048:
        /* <DEDUP_REMOVED lines=32> */
.L_x_3064:
[----:B------:R-:W-:Y:S01]  /*1d90*/  FMUL.FTZ R24, R16, R15 ;  /* 0x0000000f10187220 */ /* 0x000fe20000410000 */
[----:B------:R-:W-:-:S03]  /*1da0*/  FMUL.FTZ R2, R15, 0.5 ;  /* 0x3f0000000f027820 */ /* 0x000fc60000410000 */
[----:B------:R-:W-:-:S04]  /*1db0*/  FFMA R15, -R24, R24, R16 ;  /* 0x00000018180f7223 */ /* 0x000fc80000000110 */
[----:B------:R-:W-:-:S07]  /*1dc0*/  FFMA R24, R15, R2, R24 ;  /* 0x000000020f187223 */ /* 0x000fce0000000018 */
.L_x_3065:
[----:B------:R-:W-:Y:S05]  /*1dd0*/  BSYNC.RECONVERGENT B2 ;  /* 0x0000000000027941 */ /* 0x000fea0003800200 */
.L_x_3063:
        /* <DEDUP_REMOVED lines=33> */
.L_x_3067:
[----:B------:R-:W-:Y:S01]  /*1ff0*/  FMUL.FTZ R24, R16, R11 ;  /* 0x0000000b10187220 */ /* 0x000fe20000410000 */
[----:B------:R-:W-:-:S03]  /*2000*/  FMUL.FTZ R2, R11, 0.5 ;  /* 0x3f0000000b027820 */ /* 0x000fc60000410000 */
[----:B------:R-:W-:-:S04]  /*2010*/  FFMA R11, -R24, R24, R16 ;  /* 0x00000018180b7223 */ /* 0x000fc80000000110 */
[----:B------:R-:W-:-:S07]  /*2020*/  FFMA R24, R11, R2, R24 ;  /* 0x000000020b187223 */ /* 0x000fce0000000018 */
.L_x_3068:
[----:B------:R-:W-:Y:S05]  /*2030*/  BSYNC.RECONVERGENT B2 ;  /* 0x0000000000027941 */ /* 0x000fea0003800200 */
.L_x_3066:
        /* <DEDUP_REMOVED lines=32> */
.L_x_3070:
[----:B------:R-:W-:Y:S01]  /*2240*/  FMUL.FTZ R24, R16, R9 ;  /* 0x0000000910187220 */ /* 0x000fe20000410000 */
[----:B------:R-:W-:-:S03]  /*2250*/  FMUL.FTZ R2, R9, 0.5 ;  /* 0x3f00000009027820 */ /* 0x000fc60000410000 */
[----:B------:R-:W-:-:S04]  /*2260*/  FFMA R9, -R24, R24, R16 ;  /* 0x0000001818097223 */ /* 0x000fc80000000110 */
[----:B------:R-:W-:-:S07]  /*2270*/  FFMA R24, R9, R2, R24 ;  /* 0x0000000209187223 */ /* 0x000fce0000000018 */
.L_x_3071:
[----:B------:R-:W-:Y:S05]  /*2280*/  BSYNC.RECONVERGENT B2 ;  /* 0x0000000000027941 */ /* 0x000fea0003800200 */
.L_x_3069:
[----:B------:R-:W-:-:S13]  /*2290*/  FSETP.GTU.AND P0, PT, R24, 1, PT ;  /* 0x3f8000001800780b */ /* 0x000fda0003f0c000 */
[----:B------:R-:W-:-:S07]  /*22a0*/  @!P0 FADD R12, R12, 1 ;  /* 0x3f8000000c0c8421 */ /* 0x000fce0000000000 */
.L_x_3062:
        /* <DEDUP_REMOVED lines=14> */
.L_x_3073:
[----:B------:R-:W-:Y:S05]  /*2390*/  BSYNC.RECONVERGENT B4 ;  /* 0x0000000000047941 */ /* 0x000fea0003800200 */
.L_x_3072:
[----:B------:R-:W0:Y:S01]  /*23a0*/  LDCU UR4, c[0x0][0x390] ;  /* 0x00007200ff0477ac */ /* 0x000e220008000800 */
[----:B------:R-:W-:Y:S02]  /*23b0*/  VIADD R7, R7, 0x200 ;  /* 0x0000020007077836 */ /* 0x000fe40000000000 */
[----:B------:R-:W-:Y:S01]  /*23c0*/  FADD R8, R9, R8 ;  /* 0x0000000809087221 */ /* 0x000fe20000000000 */
[----:B0-----:R-:W-:-:S05]  /*23d0*/  IMAD.U32 R2, RZ, RZ, UR4 ;  /* 0x00000004ff027e24 */ /* 0x001fca000f8e00ff */
[----:B------:R-:W-:-:S13]  /*23e0*/  ISETP.GE.AND P0, PT, R7, R2, PT ;  /* 0x000000020700720c */ /* 0x000fda0003f06270 */
[----:B------:R-:W-:Y:S05]  /*23f0*/  @!P0 BRA `(.L_x_3074) ;  /* 0xffffffec00448947 */ /* 0x000fea000383ffff */
[----:B------:R-:W-:Y:S05]  /*2400*/  BRA `(.L_x_3046) ;  /* 0x0000000400387947 */ /* 0x000fea0003800000 */
.L_x_3047:
        /* <DEDUP_REMOVED lines=10> */
[----:B------:R-:W-:Y:S05]  /*24b0*/  CALL.REL.NOINC `($__internal_7_$__cuda_sm3x_div_rn_noftz_f32_slowpath) ;  /* 0x00000284004c7944 */ /* 0x000fea0003c00000 */
[----:B------:R-:W-:-:S07]  /*24c0*/  IMAD.MOV.U32 R3, RZ, RZ, R2 ;  /* 0x000000ffff037224 */ /* 0x000fce00078e0002 */
.L_x_3075:
        /* <DEDUP_REMOVED lines=12> */
.L_x_3078:
[----:B------:R-:W-:Y:S02]  /*2590*/  VIADD R4, R4, 0x1 ;  /* 0x0000000104047836 */ /* 0x000fe40000000000 */
[----:B------:R-:W-:Y:S01]  /*25a0*/  FADD R8, R3, R8 ;  /* 0x0000000803087221 */ /* 0x000fe20000000000 */
[----:B------:R-:W-:Y:S02]  /*25b0*/  IADD3 R7, PT, PT, R7, 0x200, RZ ;  /* 0x0000020007077810 */ /* 0x000fe40007ffe0ff */
[----:B------:R-:W-:-:S13]  /*25c0*/  ISETP.NE.AND P0, PT, R4, R9, PT ;  /* 0x000000090400720c */ /* 0x000fda0003f05270 */
[----:B------:R-:W-:Y:S05]  /*25d0*/  @P0 BRA `(.L_x_3078) ;  /* 0xfffffffc00ec0947 */ /* 0x000fea000383ffff */
.L_x_3077:
[----:B------:R-:W-:Y:S05]  /*25e0*/  BSYNC.RECONVERGENT B2 ;  /* 0x0000000000027941 */ /* 0x000fea0003800200 */
.L_x_3076:
        /* <DEDUP_REMOVED lines=8> */
.L_x_3081:
        /* <DEDUP_REMOVED lines=19> */
.L_x_3080:
[----:B------:R-:W-:Y:S05]  /*27a0*/  BSYNC.RECONVERGENT B2 ;  /* 0x0000000000027941 */ /* 0x000fea0003800200 */
.L_x_3079:
        /* <DEDUP_REMOVED lines=14> */
.L_x_3083:
[----:B------:R-:W-:Y:S05]  /*2890*/  BSYNC.RECONVERGENT B2 ;  /* 0x0000000000027941 */ /* 0x000fea0003800200 */
.L_x_3082:
[----:B------:R-:W-:-:S13]  /*28a0*/  ISETP.LT.OR P0, PT, R7, R2, P0 ;  /* 0x000000020700720c */ /* 0x000fda0000701670 */
[----:B------:R-:W-:-:S04]  /*28b0*/  @P0 FADD R0, R8, R3 ;  /* 0x0000000308000221 */ /* 0x000fc80000000000 */
[----:B------:R-:W-:-:S04]  /*28c0*/  @P0 FADD R0, R0, R3 ;  /* 0x0000000300000221 */ /* 0x000fc80000000000 */
[----:B------:R-:W-:-:S04]  /*28d0*/  @P0 FADD R0, R0, R3 ;  /* 0x0000000300000221 */ /* 0x000fc80000000000 */
[----:B------:R-:W-:-:S07]  /*28e0*/  @P0 FADD R8, R0, R3 ;  /* 0x0000000300080221 */ /* 0x000fce0000000000 */
.L_x_3046:
[----:B------:R-:W-:Y:S05]  /*28f0*/  BSYNC.RECONVERGENT B1 ;  /* 0x0000000000017941 */ /* 0x000fea0003800200 */
.L_x_3045:
[----:B------:R-:W-:Y:S02]  /*2900*/  ISETP.GE.AND P0, PT, R2, 0x200, PT ;  /* 0x000002000200780c */ /* 0x000fe40003f06270 */
[----:B------:R-:W-:-:S11]  /*2910*/  MOV R9, R8 ;  /* 0x0000000800097202 */ /* 0x000fd60000000f00 */
        /* <DEDUP_REMOVED lines=18> */
.L_x_3977:
[----:B------:R-:W-:Y:S01]  /*2a40*/  ISETP.NE.AND P0, PT, R6, RZ, PT ;  /* 0x000000ff0600720c */ /* 0x000fe20003f05270 */
[----:B-1----:R-:W-:Y:S01]  /*2a50*/  FADD R3, R0, R3 ;  /* 0x0000000300037221 */ /* 0x002fe20000000000 */
[----:B------:R-:W-:Y:S05]  /*2a60*/  WARPSYNC.ALL ;  /* 0x0000000000007948 */ /* 0x000fea0003800000 */
[----:B------:R-:W-:-:S04]  /*2a70*/  ISETP.GT.AND P1, PT, R6, 0xf, PT ;  /* 0x0000000f0600780c */ /* 0x000fc80003f24270 */
[----:B0-----:R-:W-:Y:S02]  /*2a80*/  FSEL R0, R0, R3, P1 ;  /* 0x0000000300007208 */ /* 0x001fe40000800000 */
[----:B------:R-:W0:Y:S01]  /*2a90*/  @!P0 S2R R7, SR_CgaCtaId ;  /* 0x0000000000078919 */ /* 0x000e220000008800 */
[----:B------:R-:W-:Y:S02]  /*2aa0*/  @!P0 MOV R4, 0x400 ;  /* 0x0000040000048802 */ /* 0x000fe40000000f00 */
[----:B------:R-:W-:-:S04]  /*2ab0*/  @!P0 SHF.R.U32.HI R2, RZ, 0x3, R5 ;  /* 0x00000003ff028819 */ /* 0x000fc80000011605 */
[----:B------:R-:W-:Y:S02]  /*2ac0*/  @!P0 LOP3.LUT R2, R2, 0x7c, RZ, 0xc0, !PT ;  /* 0x0000007c02028812 */ /* 0x000fe400078ec0ff */
[----:B0-----:R-:W-:-:S05]  /*2ad0*/  @!P0 LEA R7, R7, R4, 0x18 ;  /* 0x0000000407078211 */ /* 0x001fca00078ec0ff */
[----:B------:R-:W-:-:S05]  /*2ae0*/  @!P0 IMAD.IADD R2, R2, 0x1, R7 ;  /* 0x0000000102028824 */ /* 0x000fca00078e0207 */
[----:B------:R1:W-:Y:S01]  /*2af0*/  @!P0 STS [R2+0x10], R3 ;  /* 0x0000100302008388 */ /* 0x0003e20000000800 */
[----:B------:R-:W-:Y:S01]  /*2b00*/  BAR.SYNC.DEFER_BLOCKING 0x0 ;  /* 0x0000000000007b1d */ /* 0x000fe20000010000 */
[----:B------:R-:W-:-:S13]  /*2b10*/  ISETP.NE.AND P0, PT, R5, RZ, PT ;  /* 0x000000ff0500720c */ /* 0x000fda0003f05270 */
[----:B-1----:R-:W-:Y:S05]  /*2b20*/  @P0 BRA `(.L_x_3086) ;  /* 0x0000027800100947 */ /* 0x002fea0003800000 */
[----:B------:R-:W0:Y:S01]  /*2b30*/  S2UR UR5, SR_CgaCtaId ;  /* 0x00000000000579c3 */ /* 0x000e220000008800 */
[----:B------:R-:W-:Y:S02]  /*2b40*/  UMOV UR4, 0x400 ;  /* 0x0000040000047882 */ /* 0x000fe40000000000 */
[----:B0-----:R-:W-:-:S09]  /*2b50*/  ULEA UR4, UR5, UR4, 0x18 ;  /* 0x0000000405047291 */ /* 0x001fd2000f8ec0ff */
[----:B------:R-:W0:Y:S04]  /*2b60*/  LDS.128 R16, [UR4+0x10] ;  /* 0x00001004ff107984 */ /* 0x000e280008000c00 */
        /* <DEDUP_REMOVED lines=19> */
.L_x_3084:
        /* <DEDUP_REMOVED lines=13> */
[----:B------:R-:W-:Y:S01]  /*2d70*/  ISETP.GT.AND P0, PT, R4, R7, PT ;  /* 0x000000070400720c */ /* 0x000fe20003f04270 */
[----:B------:R-:W-:-:S03]  /*2d80*/  VIADD R4, R6, 0x4 ;  /* 0x0000000406047836 */ /* 0x000fc60000000000 */
[----:B------:R-:W0:Y:S09]  /*2d90*/  SHFL.DOWN PT, R0, R9, 0x2, R7 ;  /* 0x0840000009007989 */ /* 0x000e3200000e0007 */
[----:B0-----:R-:W-:Y:S01]  /*2da0*/  @!P0 FADD R9, R9, R0 ;  /* 0x0000000009098221 */ /* 0x001fe20000000000 */
[----:B------:R-:W-:-:S02]  /*2db0*/  ISETP.GT.AND P0, PT, R4, R7, PT ;  /* 0x000000070400720c */ /* 0x000fc40003f04270 */
[----:B------:R-:W-:Y:S02]  /*2dc0*/  IADD3 R4, PT, PT, R6, 0x8, RZ ;  /* 0x0000000806047810 */ /* 0x000fe40007ffe0ff */
[----:B------:R-:W0:Y:S09]  /*2dd0*/  SHFL.DOWN PT, R0, R9, 0x4, R7 ;  /* 0x0880000009007989 */ /* 0x000e3200000e0007 */
[----:B0-----:R-:W-:Y:S01]  /*2de0*/  @!P0 FADD R9, R9, R0 ;  /* 0x0000000009098221 */ /* 0x001fe20000000000 */
[----:B------:R-:W-:-:S04]  /*2df0*/  ISETP.GT.AND P0, PT, R4, R7, PT ;  /* 0x000000070400720c */ /* 0x000fc80003f04270 */
[----:B------:R-:W0:Y:S09]  /*2e00*/  SHFL.DOWN PT, R0, R9, 0x8, R7 ;  /* 0x0900000009007989 */ /* 0x000e3200000e0007 */
[----:B0-----:R-:W-:-:S05]  /*2e10*/  @!P0 FADD R9, R9, R0 ;  /* 0x0000000009098221 */ /* 0x001fca0000000000 */
[----:B------:R0:W1:Y:S02]  /*2e20*/  SHFL.DOWN PT, R0, R9, 0x10, R7 ;  /* 0x0a00000009007989 */ /* 0x00006400000e0007 */
.L_x_3983:
[C---:B------:R-:W-:Y:S01]  /*2e30*/  ISETP.NE.AND P1, PT, R6.reuse, RZ, PT ;  /* 0x000000ff0600720c */ /* 0x040fe20003f25270 */
[----:B------:R-:W-:Y:S01]  /*2e40*/  VIADD R4, R6, 0x10 ;  /* 0x0000001006047836 */ /* 0x000fe20000000000 */
[----:B------:R-:W-:Y:S05]  /*2e50*/  WARPSYNC.ALL ;  /* 0x0000000000007948 */ /* 0x000fea0003800000 */
[----:B------:R-:W-:-:S06]  /*2e60*/  ISETP.GT.AND P0, PT, R4, R7, PT ;  /* 0x000000070400720c */ /* 0x000fcc0003f04270 */
[----:B------:R-:W2:Y:S01]  /*2e70*/  @!P1 S2R R11, SR_CgaCtaId ;  /* 0x00000000000b9919 */ /* 0x000ea20000008800 */
[----:B------:R-:W-:Y:S02]  /*2e80*/  @!P1 MOV R4, 0x400 ;  /* 0x0000040000049802 */ /* 0x000fe40000000f00 */
[----:B------:R-:W-:-:S04]  /*2e90*/  @!P1 SHF.R.U32.HI R3, RZ, 0x3, R5 ;  /* 0x00000003ff039819 */ /* 0x000fc80000011605 */
[----:B01----:R-:W-:Y:S01]  /*2ea0*/  @!P0 FADD R9, R9, R0 ;  /* 0x0000000009098221 */ /* 0x003fe20000000000 */
[----:B------:R-:W-:Y:S02]  /*2eb0*/  ISETP.NE.AND P0, PT, R5, RZ, PT ;  /* 0x000000ff0500720c */ /* 0x000fe40003f05270 */
[----:B------:R-:W-:Y:S01]  /*2ec0*/  @!P1 LOP3.LUT R3, R3, 0x7c, RZ, 0xc0, !PT ;  /* 0x0000007c03039812 */ /* 0x000fe200078ec0ff */
        /* <DEDUP_REMOVED lines=44> */
.L_x_3020:
        /* <DEDUP_REMOVED lines=9> */
[----:B------:R-:W-:Y:S02]  /*3220*/  HFMA2 R3, -RZ, RZ, -38016, 0.02740478515625 ;  /* 0xf8a42704ff037431 */ /* 0x000fe400000001ff */
[----:B------:R-:W-:Y:S01]  /*3230*/  IMAD.MOV.U32 R6, RZ, RZ, -0x23270784 ;  /* 0xdcd8f87cff067424 */ /* 0x000fe200078e00ff */
[----:B------:R-:W-:Y:S01]  /*3240*/  UISETP.GE.U32.AND UP0, UPT, UR8, 0x3, UPT ;  /* 0x000000030800788c */ /* 0x000fe2000bf06070 */
[----:B------:R-:W-:Y:S01]  /*3250*/  IMAD.MOV.U32 R7, RZ, RZ, RZ ;  /* 0x000000ffff077224 */ /* 0x000fe200078e00ff */
        /* <DEDUP_REMOVED lines=8> */
[----:B------:R-:W-:Y:S01]  /*32e0*/  MOV R3, 0xf8a42704 ;  /* 0xf8a4270400037802 */ /* 0x000fe20000000f00 */
[----:B------:R-:W-:Y:S01]  /*32f0*/  IMAD.MOV.U32 R7, RZ, RZ, RZ ;  /* 0x000000ffff077224 */ /* 0x000fe200078e00ff */
[----:B------:R-:W-:-:S03]  /*3300*/  ULOP3.LUT UR5, UR4, 0x7ffffffc, URZ, 0xc0, !UPT ;  /* 0x7ffffffc04057892 */ /* 0x000fc6000f8ec0ff */
[----:B------:R-:W-:-:S09]  /*3310*/  UMOV UR4, URZ ;  /* 0x000000ff00047c82 */ /* 0x000fd20008000000 */
.L_x_3103:
        /* <DEDUP_REMOVED lines=31> */
.L_x_3091:
[----:B------:R-:W-:Y:S01]  /*3510*/  FMUL.FTZ R24, R16, R9 ;  /* 0x0000000910187220 */ /* 0x000fe20000410000 */
[----:B------:R-:W-:-:S03]  /*3520*/  FMUL.FTZ R2, R9, 0.5 ;  /* 0x3f00000009027820 */ /* 0x000fc60000410000 */
[----:B------:R-:W-:-:S04]  /*3530*/  FFMA R9, -R24, R24, R16 ;  /* 0x0000001818097223 */ /* 0x000fc80000000110 */
[----:B------:R-:W-:-:S07]  /*3540*/  FFMA R24, R9, R2, R24 ;  /* 0x0000000209187223 */ /* 0x000fce0000000018 */
.L_x_3092:
[----:B------:R-:W-:Y:S05]  /*3550*/  BSYNC.RECONVERGENT B1 ;  /* 0x0000000000017941 */ /* 0x000fea0003800200 */
.L_x_3090:
        /* <DEDUP_REMOVED lines=31> */
.L_x_3094:
[----:B------:R-:W-:Y:S01]  /*3750*/  FMUL.FTZ R24, R16, R3 ;  /* 0x0000000310187220 */ /* 0x000fe20000410000 */
[----:B------:R-:W-:-:S03]  /*3760*/  FMUL.FTZ R2, R3, 0.5 ;  /* 0x3f00000003027820 */ /* 0x000fc60000410000 */
[----:B------:R-:W-:-:S04]  /*3770*/  FFMA R3, -R24, R24, R16 ;  /* 0x0000001818037223 */ /* 0x000fc80000000110 */
[----:B------:R-:W-:-:S07]  /*3780*/  FFMA R24, R3, R2, R24 ;  /* 0x0000000203187223 */ /* 0x000fce0000000018 */
.L_x_3095:
[----:B------:R-:W-:Y:S05]  /*3790*/  BSYNC.RECONVERGENT B1 ;  /* 0x0000000000017941 */ /* 0x000fea0003800200 */
.L_x_3093:
        /* <DEDUP_REMOVED lines=31> */
.L_x_3097:
[----:B------:R-:W-:Y:S01]  /*3990*/  FMUL.FTZ R24, R16, R9 ;  /* 0x0000000910187220 */ /* 0x000fe20000410000 */
[----:B------:R-:W-:-:S03]  /*39a0*/  FMUL.FTZ R2, R9, 0.5 ;  /* 0x3f00000009027820 */ /* 0x000fc60000410000 */
[----:B------:R-:W-:-:S04]  /*39b0*/  FFMA R9, -R24, R24, R16 ;  /* 0x0000001818097223 */ /* 0x000fc80000000110 */
[----:B------:R-:W-:-:S07]  /*39c0*/  FFMA R24, R9, R2, R24 ;  /* 0x0000000209187223 */ /* 0x000fce0000000018 */
.L_x_3098:
[----:B------:R-:W-:Y:S05]  /*39d0*/  BSYNC.RECONVERGENT B1 ;  /* 0x0000000000017941 */ /* 0x000fea0003800200 */
.L_x_3096:
        /* <DEDUP_REMOVED lines=31> */
[----:B------:R-:W-:Y:S05]  /*3bd0*/  CALL.REL.NOINC `($__internal_6_$__cuda_sm20_sqrt_rn_f32_slowpath) ;  /* 0x0000026c002c7944 */ /* 0x000fea0003c00000 */
[----:B------:R-:W-:Y:S05]  /*3be0*/  BSYNC.RECONVERGENT B2 ;  /* 0x0000000000027941 */ /* 0x000fea0003800200 */
.L_x_3101:
[----:B------:R-:W-:Y:S05]  /*3bf0*/  BRA `(.L_x_3102) ;  /* 0x0000000000107947 */ /* 0x000fea0003800000 */
.L_x_3100:
[----:B------:R-:W-:Y:S01]  /*3c00*/  FMUL.FTZ R24, R16, R9 ;  /* 0x0000000910187220 */ /* 0x000fe20000410000 */
[----:B------:R-:W-:-:S03]  /*3c10*/  FMUL.FTZ R2, R9, 0.5 ;  /* 0x3f00000009027820 */ /* 0x000fc60000410000 */
[----:B------:R-:W-:-:S04]  /*3c20*/  FFMA R9, -R24, R24, R16 ;  /* 0x0000001818097223 */ /* 0x000fc80000000110 */
[----:B------:R-:W-:-:S07]  /*3c30*/  FFMA R24, R9, R2, R24 ;  /* 0x0000000209187223 */ /* 0x000fce0000000018 */
.L_x_3102:
[----:B------:R-:W-:Y:S05]  /*3c40*/  BSYNC.RECONVERGENT B1 ;  /* 0x0000000000017941 */ /* 0x000fea0003800200 */
.L_x_3099:
[----:B------:R-:W-:-:S13]  /*3c50*/  FSETP.GTU.AND P0, PT, R24, 1, PT ;  /* 0x3f8000001800780b */ /* 0x000fda0003f0c000 */
[----:B------:R-:W-:Y:S01]  /*3c60*/  @!P0 FADD R7, R7, 1 ;  /* 0x3f80000007078421 */ /* 0x000fe20000000000 */
[----:B------:R-:W-:Y:S06]  /*3c70*/  BRA.U UP0, `(.L_x_3103) ;  /* 0xfffffff500a87547 */ /* 0x000fec000b83ffff */
.L_x_3089:
        /* <DEDUP_REMOVED lines=31> */
.L_x_3106:
[----:B------:R-:W-:Y:S01]  /*3e70*/  FMUL.FTZ R24, R16, R9 ;  /* 0x0000000910187220 */ /* 0x000fe20000410000 */
[----:B------:R-:W-:-:S03]  /*3e80*/  FMUL.FTZ R2, R9, 0.5 ;  /* 0x3f00000009027820 */ /* 0x000fc60000410000 */
[----:B------:R-:W-:-:S04]  /*3e90*/  FFMA R9, -R24, R24, R16 ;  /* 0x0000001818097223 */ /* 0x000fc80000000110 */
[----:B------:R-:W-:-:S07]  /*3ea0*/  FFMA R24, R9, R2, R24 ;  /* 0x0000000209187223 */ /* 0x000fce0000000018 */
.L_x_3107:
[----:B------:R-:W-:Y:S05]  /*3eb0*/  BSYNC.RECONVERGENT B1 ;  /* 0x0000000000017941 */ /* 0x000fea0003800200 */
.L_x_3105:
        /* <DEDUP_REMOVED lines=33> */
.L_x_3109:
[----:B------:R-:W-:Y:S01]  /*40d0*/  FMUL.FTZ R24, R16, R3 ;  /* 0x0000000310187220 */ /* 0x000fe20000410000 */
[----:B------:R-:W-:-:S03]  /*40e0*/  FMUL.FTZ R2, R3, 0.5 ;  /* 0x3f00000003027820 */ /* 0x000fc60000410000 */
[----:B------:R-:W-:-:S04]  /*40f0*/  FFMA R3, -R24, R24, R16 ;  /* 0x0000001818037223 */ /* 0x000fc80000000110 */
[----:B------:R-:W-:-:S07]  /*4100*/  FFMA R24, R3, R2, R24 ;  /* 0x0000000203187223 */ /* 0x000fce0000000018 */
.L_x_3110:
[----:B------:R-:W-:Y:S05]  /*4110*/  BSYNC.RECONVERGENT B1 ;  /* 0x0000000000017941 */ /* 0x000fea0003800200 */
.L_x_3108:
        /* <DEDUP_REMOVED lines=33> */
.L_x_3112:
[----:B------:R-:W-:Y:S01]  /*4330*/  FMUL.FTZ R24, R16, R3 ;  /* 0x0000000310187220 */ /* 0x000fe20000410000 */
[----:B------:R-:W-:-:S03]  /*4340*/  FMUL.FTZ R2, R3, 0.5 ;  /* 0x3f00000003027820 */ /* 0x000fc60000410000 */
[----:B------:R-:W-:-:S04]  /*4350*/  FFMA R3, -R24, R24, R16 ;  /* 0x0000001818037223 */ /* 0x000fc80000000110 */
[----:B------:R-:W-:-:S07]  /*4360*/  FFMA R24, R3, R2, R24 ;  /* 0x0000000203187223 */ /* 0x000fce0000000018 */
.L_x_3113:
[----:B------:R-:W-:Y:S05]  /*4370*/  BSYNC.RECONVERGENT B1 ;  /* 0x0000000000017941 */ /* 0x000fea0003800200 */
.L_x_3111:
[----:B------:R-:W-:-:S13]  /*4380*/  FSETP.GTU.AND P0, PT, R24, 1, PT ;  /* 0x3f8000001800780b */ /* 0x000fda0003f0c000 */
[----:B------:R-:W-:-:S07]  /*4390*/  @!P0 FADD R7, R7, 1 ;  /* 0x3f80000007078421 */ /* 0x000fce0000000000 */
.L_x_3104:
[----:B------:R-:W-:Y:S01]  /*43a0*/  VIADD R2, R14, 0x200 ;  /* 0x000002000e027836 */ /* 0x000fe20000000000 */
[----:B------:R-:W-:Y:S01]  /*43b0*/  UISETP.GE.U32.AND UP0, UPT, UR8, 0x3, UPT ;  /* 0x000000030800788c */ /* 0x000fe2000bf06070 */
        /* <DEDUP_REMOVED lines=17> */
.L_x_3128:
        /* <DEDUP_REMOVED lines=31> */
.L_x_3116:
[----:B------:R-:W-:Y:S01]  /*46c0*/  FMUL.FTZ R24, R16, R7 ;  /* 0x0000000710187220 */ /* 0x000fe20000410000 */
[----:B------:R-:W-:-:S03]  /*46d0*/  FMUL.FTZ R2, R7, 0.5 ;  /* 0x3f00000007027820 */ /* 0x000fc60000410000 */
[----:B------:R-:W-:-:S04]  /*46e0*/  FFMA R7, -R24, R24, R16 ;  /* 0x0000001818077223 */ /* 0x000fc80000000110 */
[----:B------:R-:W-:-:S07]  /*46f0*/  FFMA R24, R7, R2, R24 ;  /* 0x0000000207187223 */ /* 0x000fce0000000018 */
.L_x_3117:
[----:B------:R-:W-:Y:S05]  /*4700*/  BSYNC.RECONVERGENT B1 ;  /* 0x0000000000017941 */ /* 0x000fea0003800200 */
.L_x_3115:
        /* <DEDUP_REMOVED lines=31> */
.L_x_3119:
[----:B------:R-:W-:Y:S01]  /*4900*/  FMUL.FTZ R24, R16, R3 ;  /* 0x0000000310187220 */ /* 0x000fe20000410000 */
[----:B------:R-:W-:-:S03]  /*4910*/  FMUL.FTZ R2, R3, 0.5 ;  /* 0x3f00000003027820 */ /* 0x000fc60000410000 */
[----:B------:R-:W-:-:S04]  /*4920*/  FFMA R3, -R24, R24, R16 ;  /* 0x0000001818037223 */ /* 0x000fc80000000110 */
[----:B------:R-:W-:-:S07]  /*4930*/  FFMA R24, R3, R2, R24 ;  /* 0x0000000203187223 */ /* 0x000fce0000000018 */
.L_x_3120:
[----:B------:R-:W-:Y:S05]  /*4940*/  BSYNC.RECONVERGENT B1 ;  /* 0x0000000000017941 */ /* 0x000fea0003800200 */
.L_x_3118:
        /* <DEDUP_REMOVED lines=31> */
.L_x_3122:
[----:B------:R-:W-:Y:S01]  /*4b40*/  FMUL.FTZ R24, R16, R7 ;  /* 0x0000000710187220 */ /* 0x000fe20000410000 */
[----:B------:R-:W-:-:S03]  /*4b50*/  FMUL.FTZ R2, R7, 0.5 ;  /* 0x3f00000007027820 */ /* 0x000fc60000410000 */
[----:B------:R-:W-:-:S04]  /*4b60*/  FFMA R7, -R24, R24, R16 ;  /* 0x0000001818077223 */ /* 0x000fc80000000110 */
[----:B------:R-:W-:-:S07]  /*4b70*/  FFMA R24, R7, R2, R24 ;  /* 0x0000000207187223 */ /* 0x000fce0000000018 */
.L_x_3123:
[----:B------:R-:W-:Y:S05]  /*4b80*/  BSYNC.RECONVERGENT B1 ;  /* 0x0000000000017941 */ /* 0x000fea0003800200 */
.L_x_3121:
        /* <DEDUP_REMOVED lines=33> */
.L_x_3126:
[----:B------:R-:W-:Y:S05]  /*4da0*/  BRA `(.L_x_3127) ;  /* 0x0000000000107947 */ /* 0x000fea0003800000 */
.L_x_3125:
[----:B------:R-:W-:Y:S01]  /*4db0*/  FMUL.FTZ R24, R16, R7 ;  /* 0x0000000710187220 */ /* 0x000fe20000410000 */
[----:B------:R-:W-:-:S03]  /*4dc0*/  FMUL.FTZ R2, R7, 0.5 ;  /* 0x3f00000007027820 */ /* 0x000fc60000410000 */
[----:B------:R-:W-:-:S04]  /*4dd0*/  FFMA R7, -R24, R24, R16 ;  /* 0x0000001818077223 */ /* 0x000fc80000000110 */
[----:B------:R-:W-:-:S07]  /*4de0*/  FFMA R24, R7, R2, R24 ;  /* 0x0000000207187223 */ /* 0x000fce0000000018 */
.L_x_3127:
[----:B------:R-:W-:Y:S05]  /*4df0*/  BSYNC.RECONVERGENT B1 ;  /* 0x0000000000017941 */ /* 0x000fea0003800200 */
.L_x_3124:
[----:B------:R-:W-:-:S13]  /*4e00*/  FSETP.GTU.AND P0, PT, R24, 1, PT ;  /* 0x3f8000001800780b */ /* 0x000fda0003f0c000 */
[----:B------:R-:W-:Y:S01]  /*4e10*/  @!P0 FADD R31, R31, 1 ;  /* 0x3f8000001f1f8421 */ /* 0x000fe20000000000 */
[----:B------:R-:W-:Y:S06]  /*4e20*/  BRA.U UP0, `(.L_x_3128) ;  /* 0xfffffff500a87547 */ /* 0x000fec000b83ffff */
.L_x_3114:
        /* <DEDUP_REMOVED lines=31> */
.L_x_3131:
[----:B------:R-:W-:Y:S01]  /*5020*/  FMUL.FTZ R24, R16, R7 ;  /* 0x0000000710187220 */ /* 0x000fe20000410000 */
[----:B------:R-:W-:-:S03]  /*5030*/  FMUL.FTZ R2, R7, 0.5 ;  /* 0x3f00000007027820 */ /* 0x000fc60000410000 */
[----:B------:R-:W-:-:S04]  /*5040*/  FFMA R7, -R24, R24, R16 ;  /* 0x0000001818077223 */ /* 0x000fc80000000110 */
[----:B------:R-:W-:-:S07]  /*5050*/  FFMA R24, R7, R2, R24 ;  /* 0x0000000207187223 */ /* 0x000fce0000000018 */
.L_x_3132:
[----:B------:R-:W-:Y:S05]  /*5060*/  BSYNC.RECONVERGENT B1 ;  /* 0x0000000000017941 */ /* 0x000fea0003800200 */
.L_x_3130:
        /* <DEDUP_REMOVED lines=33> */
.L_x_3134:
[----:B------:R-:W-:Y:S01]  /*5280*/  FMUL.FTZ R24, R16, R3 ;  /* 0x0000000310187220 */ /* 0x000fe20000410000 */
[----:B------:R-:W-:-:S03]  /*5290*/  FMUL.FTZ R2, R3, 0.5 ;  /* 0x3f00000003027820 */ /* 0x000fc60000410000 */
[----:B------:R-:W-:-:S04]  /*52a0*/  FFMA R3, -R24, R24, R16 ;  /* 0x0000001818037223 */ /* 0x000fc80000000110 */
[----:B------:R-:W-:-:S07]  /*52b0*/  FFMA R24, R3, R2, R24 ;  /* 0x0000000203187223 */ /* 0x000fce0000000018 */
.L_x_3135:
[----:B------:R-:W-:Y:S05]  /*52c0*/  BSYNC.RECONVERGENT B1 ;  /* 0x0000000000017941 */ /* 0x000fea0003800200 */
.L_x_3133:
        /* <DEDUP_REMOVED lines=33> */
.L_x_3137:
[----:B------:R-:W-:Y:S01]  /*54e0*/  FMUL.FTZ R24, R16, R3 ;  /* 0x0000000310187220 */ /* 0x000fe20000410000 */
[----:B------:R-:W-:-:S03]  /*54f0*/  FMUL.FTZ R2, R3, 0.5 ;  /* 0x3f00000003027820 */ /* 0x000fc60000410000 */
[----:B------:R-:W-:-:S04]  /*5500*/  FFMA R3, -R24, R24, R16 ;  /* 0x0000001818037223 */ /* 0x000fc80000000110 */
[----:B------:R-:W-:-:S07]  /*5510*/  FFMA R24, R3, R2, R24 ;  /* 0x0000000203187223 */ /* 0x000fce0000000018 */
.L_x_3138:
[----:B------:R-:W-:Y:S05]  /*5520*/  BSYNC.RECONVERGENT B1 ;  /* 0x0000000000017941 */ /* 0x000fea0003800200 */
.L_x_3136:
[----:B------:R-:W-:-:S13]  /*5530*/  FSETP.GTU.AND P0, PT, R24, 1, PT ;  /* 0x3f8000001800780b */ /* 0x000fda0003f0c000 */
[----:B------:R-:W-:-:S07]  /*5540*/  @!P0 FADD R31, R31, 1 ;  /* 0x3f8000001f1f8421 */ /* 0x000fce0000000000 */
.L_x_3129:
        /* <DEDUP_REMOVED lines=19> */
.L_x_3153:
        /* <DEDUP_REMOVED lines=31> */
.L_x_3141:
[----:B------:R-:W-:Y:S01]  /*5870*/  FMUL.FTZ R24, R16, R7 ;  /* 0x0000000710187220 */ /* 0x000fe20000410000 */
[----:B------:R-:W-:-:S03]  /*5880*/  FMUL.FTZ R2, R7, 0.5 ;  /* 0x3f00000007027820 */ /* 0x000fc60000410000 */
[----:B------:R-:W-:-:S04]  /*5890*/  FFMA R7, -R24, R24, R16 ;  /* 0x0000001818077223 */ /* 0x000fc80000000110 */
[----:B------:R-:W-:-:S07]  /*58a0*/  FFMA R24, R7, R2, R24 ;  /* 0x0000000207187223 */ /* 0x000fce0000000018 */
.L_x_3142:
[----:B------:R-:W-:Y:S05]  /*58b0*/  BSYNC.RECONVERGENT B1 ;  /* 0x0000000000017941 */ /* 0x000fea0003800200 */
.L_x_3140:
        /* <DEDUP_REMOVED lines=31> */
.L_x_3144:
[----:B------:R-:W-:Y:S01]  /*5ab0*/  FMUL.FTZ R24, R16, R7 ;  /* 0x0000000710187220 */ /* 0x000fe20000410000 */
[----:B------:R-:W-:-:S03]  /*5ac0*/  FMUL.FTZ R2, R7, 0.5 ;  /* 0x3f00000007027820 */ /* 0x000fc60000410000 */
[----:B------:R-:W-:-:S04]  /*5ad0*/  FFMA R7, -R24, R24, R16 ;  /* 0x0000001818077223 */ /* 0x000fc80000000110 */
[----:B------:R-:W-:-:S07]  /*5ae0*/  FFMA R24, R7, R2, R24 ;  /* 0x0000000207187223 */ /* 0x000fce0000000018 */
.L_x_3145:
[----:B------:R-:W-:Y:S05]  /*5af0*/  BSYNC.RECONVERGENT B1 ;  /* 0x0000000000017941 */ /* 0x000fea0003800200 */
.L_x_3143:
        /* <DEDUP_REMOVED lines=31> */
.L_x_3147:
[----:B------:R-:W-:Y:S01]  /*5cf0*/  FMUL.FTZ R24, R16, R3 ;  /* 0x0000000310187220 */ /* 0x000fe20000410000 */
[----:B------:R-:W-:-:S03]  /*5d00*/  FMUL.FTZ R2, R3, 0.5 ;  /* 0x3f00000003027820 */ /* 0x000fc60000410000 */
[----:B------:R-:W-:-:S04]  /*5d10*/  FFMA R3, -R24, R24, R16 ;  /* 0x0000001818037223 */ /* 0x000fc80000000110 */
[----:B------:R-:W-:-:S07]  /*5d20*/  FFMA R24, R3, R2, R24 ;  /* 0x0000000203187223 */ /* 0x000fce0000000018 */
.L_x_3148:
[----:B------:R-:W-:Y:S05]  /*5d30*/  BSYNC.RECONVERGENT B1 ;  /* 0x0000000000017941 */ /* 0x000fea0003800200 */
.L_x_3146:
        /* <DEDUP_REMOVED lines=33> */
.L_x_3151:
[----:B------:R-:W-:Y:S05]  /*5f50*/  BRA `(.L_x_3152) ;  /* 0x0000000000107947 */ /* 0x000fea0003800000 */
.L_x_3150:
[----:B------:R-:W-:Y:S01]  /*5f60*/  FMUL.FTZ R24, R16, R7 ;  /* 0x0000000710187220 */ /* 0x000fe20000410000 */
[----:B------:R-:W-:-:S03]  /*5f70*/  FMUL.FTZ R2, R7, 0.5 ;  /* 0x3f00000007027820 */ /* 0x000fc60000410000 */
[----:B------:R-:W-:-:S04]  /*5f80*/  FFMA R7, -R24, R24, R16 ;  /* 0x0000001818077223 */ /* 0x000fc80000000110 */
[----:B------:R-:W-:-:S07]  /*5f90*/  FFMA R24, R7, R2, R24 ;  /* 0x0000000207187223 */ /* 0x000fce0000000018 */
.L_x_3152:
[----:B------:R-:W-:Y:S05]  /*5fa0*/  BSYNC.RECONVERGENT B1 ;  /* 0x0000000000017941 */ /* 0x000fea0003800200 */
.L_x_3149:
[----:B------:R-:W-:-:S13]  /*5fb0*/  FSETP.GTU.AND P0, PT, R24, 1, PT ;  /* 0x3f8000001800780b */ /* 0x000fda0003f0c000 */
[----:B------:R-:W-:Y:S01]  /*5fc0*/  @!P0 FADD R29, R29, 1 ;  /* 0x3f8000001d1d8421 */ /* 0x000fe20000000000 */
[----:B------:R-:W-:Y:S06]  /*5fd0*/  BRA.U UP0, `(.L_x_3153) ;  /* 0xfffffff500a87547 */ /* 0x000fec000b83ffff */
.L_x_3139:
        /* <DEDUP_REMOVED lines=31> */
.L_x_3156:
[----:B------:R-:W-:Y:S01]  /*61d0*/  FMUL.FTZ R24, R16, R7 ;  /* 0x0000000710187220 */ /* 0x000fe20000410000 */
[----:B------:R-:W-:-:S03]  /*61e0*/  FMUL.FTZ R2, R7, 0.5 ;  /* 0x3f00000007027820 */ /* 0x000fc60000410000 */
[----:B------:R-:W-:-:S04]  /*61f0*/  FFMA R7, -R24, R24, R16 ;  /* 0x0000001818077223 */ /* 0x000fc80000000110 */
[----:B------:R-:W-:-:S07]  /*6200*/  FFMA R24, R7, R2, R24 ;  /* 0x0000000207187223 */ /* 0x000fce0000000018 */
.L_x_3157:
[----:B------:R-:W-:Y:S05]  /*6210*/  BSYNC.RECONVERGENT B1 ;  /* 0x0000000000017941 */ /* 0x000fea0003800200 */
.L_x_3155:
        /* <DEDUP_REMOVED lines=33> */
.L_x_3159:
[----:B------:R-:W-:Y:S01]  /*6430*/  FMUL.FTZ R24, R16, R7 ;  /* 0x0000000710187220 */ /* 0x000fe20000410000 */
[----:B------:R-:W-:-:S03]  /*6440*/  FMUL.FTZ R2, R7, 0.5 ;  /* 0x3f00000007027820 */ /* 0x000fc60000410000 */
[----:B------:R-:W-:-:S04]  /*6450*/  FFMA R7, -R24, R24, R16 ;  /* 0x0000001818077223 */ /* 0x000fc80000000110 */
[----:B------:R-:W-:-:S07]  /*6460*/  FFMA R24, R7, R2, R24 ;  /* 0x0000000207187223 */ /* 0x000fce0000000018 */
.L_x_3160:
[----:B------:R-:W-:Y:S05]  /*6470*/  BSYNC.RECONVERGENT B1 ;  /* 0x0000000000017941 */ /* 0x000fea0003800200 */
.L_x_3158:
        /* <DEDUP_REMOVED lines=33> */
.L_x_3162:
[----:B------:R-:W-:Y:S01]  /*6690*/  FMUL.FTZ R24, R16, R3 ;  /* 0x0000000310187220 */ /* 0x000fe20000410000 */
[----:B------:R-:W-:-:S03]  /*66a0*/  FMUL.FTZ R2, R3, 0.5 ;  /* 0x3f00000003027820 */ /* 0x000fc60000410000 */
[----:B------:R-:W-:-:S04]  /*66b0*/  FFMA R3, -R24, R24, R16 ;  /* 0x0000001818037223 */ /* 0x000fc80000000110 */
[----:B------:R-:W-:-:S07]  /*66c0*/  FFMA R24, R3, R2, R24 ;  /* 0x0000000203187223 */ /* 0x000fce0000000018 */
.L_x_3163:
[----:B------:R-:W-:Y:S05]  /*66d0*/  BSYNC.RECONVERGENT B1 ;  /* 0x0000000000017941 */ /* 0x000fea0003800200 */
.L_x_3161:
[----:B------:R-:W-:-:S13]  /*66e0*/  FSETP.GTU.AND P0, PT, R24, 1, PT ;  /* 0x3f8000001800780b */ /* 0x000fda0003f0c000 */
[----:B------:R-:W-:-:S07]  /*66f0*/  @!P0 FADD R29, R29, 1 ;  /* 0x3f8000001d1d8421 */ /* 0x000fce0000000000 */
.L_x_3154:
        /* <DEDUP_REMOVED lines=19> */
.L_x_3178:
        /* <DEDUP_REMOVED lines=31> */
.L_x_3166:
[----:B------:R-:W-:Y:S01]  /*6a20*/  FMUL.FTZ R24, R16, R7 ;  /* 0x0000000710187220 */ /* 0x000fe20000410000 */
[----:B------:R-:W-:-:S03]  /*6a30*/  FMUL.FTZ R2, R7, 0.5 ;  /* 0x3f00000007027820 */ /* 0x000fc60000410000 */
[----:B------:R-:W-:-:S04]  /*6a40*/  FFMA R7, -R24, R24, R16 ;  /* 0x0000001818077223 */ /* 0x000fc80000000110 */
[----:B------:R-:W-:-:S07]  /*6a50*/  FFMA R24, R7, R2, R24 ;  /* 0x0000000207187223 */ /* 0x000fce0000000018 */
.L_x_3167:
[----:B------:R-:W-:Y:S05]  /*6a60*/  BSYNC.RECONVERGENT B1 ;  /* 0x0000000000017941 */ /* 0x000fea0003800200 */
.L_x_3165:
        /* <DEDUP_REMOVED lines=31> */
.L_x_3169:
[----:B------:R-:W-:Y:S01]  /*6c60*/  FMUL.FTZ R24, R16, R7 ;  /* 0x0000000710187220 */ /* 0x000fe20000410000 */
[----:B------:R-:W-:-:S03]  /*6c70*/  FMUL.FTZ R2, R7, 0.5 ;  /* 0x3f00000007027820 */ /* 0x000fc60000410000 */
[----:B------:R-:W-:-:S04]  /*6c80*/  FFMA R7, -R24, R24, R16 ;  /* 0x0000001818077223 */ /* 0x000fc80000000110 */
[----:B------:R-:W-:-:S07]  /*6c90*/  FFMA R24, R7, R2, R24 ;  /* 0x0000000207187223 */ /* 0x000fce0000000018 */
.L_x_3170:
[----:B------:R-:W-:Y:S05]  /*6ca0*/  BSYNC.RECONVERGENT B1 ;  /* 0x0000000000017941 */ /* 0x000fea0003800200 */
.L_x_3168:
        /* <DEDUP_REMOVED lines=31> */
.L_x_3172:
[----:B------:R-:W-:Y:S01]  /*6ea0*/  FMUL.FTZ R24, R16, R3 ;  /* 0x0000000310187220 */ /* 0x000fe20000410000 */
[----:B------:R-:W-:-:S03]  /*6eb0*/  FMUL.FTZ R2, R3, 0.5 ;  /* 0x3f00000003027820 */ /* 0x000fc60000410000 */
[----:B------:R-:W-:-:S04]  /*6ec0*/  FFMA R3, -R24, R24, R16 ;  /* 0x0000001818037223 */ /* 0x000fc80000000110 */
[----:B------:R-:W-:-:S07]  /*6ed0*/  FFMA R24, R3, R2, R24 ;  /* 0x0000000203187223 */ /* 0x000fce0000000018 */
.L_x_3173:
[----:B------:R-:W-:Y:S05]  /*6ee0*/  BSYNC.RECONVERGENT B1 ;  /* 0x0000000000017941 */ /* 0x000fea0003800200 */
.L_x_3171:
        /* <DEDUP_REMOVED lines=33> */
.L_x_3176:
[----:B------:R-:W-:Y:S05]  /*7100*/  BRA `(.L_x_3177) ;  /* 0x0000000000107947 */ /* 0x000fea0003800000 */
.L_x_3175:
[----:B------:R-:W-:Y:S01]  /*7110*/  FMUL.FTZ R24, R16, R7 ;  /* 0x0000000710187220 */ /* 0x000fe20000410000 */
[----:B------:R-:W-:-:S03]  /*7120*/  FMUL.FTZ R2, R7, 0.5 ;  /* 0x3f00000007027820 */ /* 0x000fc60000410000 */
[----:B------:R-:W-:-:S04]  /*7130*/  FFMA R7, -R24, R24, R16 ;  /* 0x0000001818077223 */ /* 0x000fc80000000110 */
[----:B------:R-:W-:-:S07]  /*7140*/  FFMA R24, R7, R2, R24 ;  /* 0x0000000207187223 */ /* 0x000fce0000000018 */
.L_x_3177:
[----:B------:R-:W-:Y:S05]  /*7150*/  BSYNC.RECONVERGENT B1 ;  /* 0x0000000000017941 */ /* 0x000fea0003800200 */
.L_x_3174:
[----:B------:R-:W-:-:S13]  /*7160*/  FSETP.GTU.AND P0, PT, R24, 1, PT ;  /* 0x3f8000001800780b */ /* 0x000fda0003f0c000 */
[----:B------:R-:W-:Y:S01]  /*7170*/  @!P0 FADD R27, R27, 1 ;  /* 0x3f8000001b1b8421 */ /* 0x000fe20000000000 */
[----:B------:R-:W-:Y:S06]  /*7180*/  BRA.U UP0, `(.L_x_3178) ;  /* 0xfffffff500a87547 */ /* 0x000fec000b83ffff */
.L_x_3164:
        /* <DEDUP_REMOVED lines=31> */
.L_x_3181:
[----:B------:R-:W-:Y:S01]  /*7380*/  FMUL.FTZ R24, R16, R7 ;  /* 0x0000000710187220 */ /* 0x000fe20000410000 */
[----:B------:R-:W-:-:S03]  /*7390*/  FMUL.FTZ R2, R7, 0.5 ;  /* 0x3f00000007027820 */ /* 0x000fc60000410000 */
[----:B------:R-:W-:-:S04]  /*73a0*/  FFMA R7, -R24, R24, R16 ;  /* 0x0000001818077223 */ /* 0x000fc80000000110 */
[----:B------:R-:W-:-:S07]  /*73b0*/  FFMA R24, R7, R2, R24 ;  /* 0x0000000207187223 */ /* 0x000fce0000000018 */
.L_x_3182:
[----:B------:R-:W-:Y:S05]  /*73c0*/  BSYNC.RECONVERGENT B1 ;  /* 0x0000000000017941 */ /* 0x000fea0003800200 */
.L_x_3180:
        /* <DEDUP_REMOVED lines=33> */
.L_x_3184:
[----:B------:R-:W-:Y:S01]  /*75e0*/  FMUL.FTZ R24, R16, R7 ;  /* 0x0000000710187220 */ /* 0x000fe20000410000 */
[----:B------:R-:W-:-:S03]  /*75f0*/  FMUL.FTZ R2, R7, 0.5 ;  /* 0x3f00000007027820 */ /* 0x000fc60000410000 */
[----:B------:R-:W-:-:S04]  /*7600*/  FFMA R7, -R24, R24, R16 ;  /* 0x0000001818077223 */ /* 0x000fc80000000110 */
[----:B------:R-:W-:-:S07]  /*7610*/  FFMA R24, R7, R2, R24 ;  /* 0x0000000207187223 */ /* 0x000fce0000000018 */
.L_x_3185:
[----:B------:R-:W-:Y:S05]  /*7620*/  BSYNC.RECONVERGENT B1 ;  /* 0x0000000000017941 */ /* 0x000fea0003800200 */
.L_x_3183:
        /* <DEDUP_REMOVED lines=33> */
.L_x_3187:
[----:B------:R-:W-:Y:S01]  /*7840*/  FMUL.FTZ R24, R16, R3 ;  /* 0x0000000310187220 */ /* 0x000fe20000410000 */
[----:B------:R-:W-:-:S03]  /*7850*/  FMUL.FTZ R2, R3, 0.5 ;  /* 0x3f00000003027820 */ /* 0x000fc60000410000 */
[----:B------:R-:W-:-:S04]  /*7860*/  FFMA R3, -R24, R24, R16 ;  /* 0x0000001818037223 */ /* 0x000fc80000000110 */
[----:B------:R-:W-:-:S07]  /*7870*/  FFMA R24, R3, R2, R24 ;  /* 0x0000000203187223 */ /* 0x000fce0000000018 */
.L_x_3188:
[----:B------:R-:W-:Y:S05]  /*7880*/  BSYNC.RECONVERGENT B1 ;  /* 0x0000000000017941 */ /* 0x000fea0003800200 */
.L_x_3186:
[----:B------:R-:W-:-:S13]  /*7890*/  FSETP.GTU.AND P0, PT, R24, 1, PT ;  /* 0x3f8000001800780b */ /* 0x000fda0003f0c000 */
[----:B------:R-:W-:-:S07]  /*78a0*/  @!P0 FADD R27, R27, 1 ;  /* 0x3f8000001b1b8421 */ /* 0x000fce0000000000 */
.L_x_3179:
        /* <DEDUP_REMOVED lines=19> */
.L_x_3203:
        /* <DEDUP_REMOVED lines=31> */
.L_x_3191:
[----:B------:R-:W-:Y:S01]  /*7bd0*/  FMUL.FTZ R24, R16, R7 ;  /* 0x0000000710187220 */ /* 0x000fe20000410000 */
[----:B------:R-:W-:-:S03]  /*7be0*/  FMUL.FTZ R2, R7, 0.5 ;  /* 0x3f00000007027820 */ /* 0x000fc60000410000 */
[----:B------:R-:W-:-:S04]  /*7bf0*/  FFMA R7, -R24, R24, R16 ;  /* 0x0000001818077223 */ /* 0x000fc80000000110 */
[----:B------:R-:W-:-:S07]  /*7c00*/  FFMA R24, R7, R2, R24 ;  /* 0x0000000207187223 */ /* 0x000fce0000000018 */
.L_x_3192:
[----:B------:R-:W-:Y:S05]  /*7c10*/  BSYNC.RECONVERGENT B1 ;  /* 0x0000000000017941 */ /* 0x000fea0003800200 */
.L_x_3190:
        /* <DEDUP_REMOVED lines=31> */
.L_x_3194:
[----:B------:R-:W-:Y:S01]  /*7e10*/  FMUL.FTZ R24, R16, R7 ;  /* 0x0000000710187220 */ /* 0x000fe20000410000 */
[----:B------:R-:W-:-:S03]  /*7e20*/  FMUL.FTZ R2, R7, 0.5 ;  /* 0x3f00000007027820 */ /* 0x000fc60000410000 */
[----:B------:R-:W-:-:S04]  /*7e30*/  FFMA R7, -R24, R24, R16 ;  /* 0x0000001818077223 */ /* 0x000fc80000000110 */
[----:B------:R-:W-:-:S07]  /*7e40*/  FFMA R24, R7, R2, R24 ;  /* 0x0000000207187223 */ /* 0x000fce0000000018 */
.L_x_3195:
[----:B------:R-:W-:Y:S05]  /*7e50*/  BSYNC.RECONVERGENT B1 ;  /* 0x0000000000017941 */ /* 0x000fea0003800200 */
.L_x_3193:
        /* <DEDUP_REMOVED lines=31> */
.L_x_3197:
[----:B------:R-:W-:Y:S01]  /*8050*/  FMUL.FTZ R24, R16, R3 ;  /* 0x0000000310187220 */ /* 0x000fe20000410000 */
[----:B------:R-:W-:-:S03]  /*8060*/  FMUL.FTZ R2, R3, 0.5 ;  /* 0x3f00000003027820 */ /* 0x000fc60000410000 */
[----:B------:R-:W-:-:S04]  /*8070*/  FFMA R3, -R24, R24, R16 ;  /* 0x0000001818037223 */ /* 0x000fc80000000110 */
[----:B------:R-:W-:-:S07]  /*8080*/  FFMA R24, R3, R2, R24 ;  /* 0x0000000203187223 */ /* 0x000fce0000000018 */
.L_x_3198:
[----:B------:R-:W-:Y:S05]  /*8090*/  BSYNC.RECONVERGENT B1 ;  /* 0x0000000000017941 */ /* 0x000fea0003800200 */
.L_x_3196:
        /* <DEDUP_REMOVED lines=33> */
.L_x_3201:
[----:B------:R-:W-:Y:S05]  /*82b0*/  BRA `(.L_x_3202) ;  /* 0x0000000000107947 */ /* 0x000fea0003800000 */
.L_x_3200:
[----:B------:R-:W-:Y:S01]  /*82c0*/  FMUL.FTZ R24, R16, R7 ;  /* 0x0000000710187220 */ /* 0x000fe20000410000 */
[----:B------:R-:W-:-:S03]  /*82d0*/  FMUL.FTZ R2, R7, 0.5 ;  /* 0x3f00000007027820 */ /* 0x000fc60000410000 */
[----:B------:R-:W-:-:S04]  /*82e0*/  FFMA R7, -R24, R24, R16 ;  /* 0x0000001818077223 */ /* 0x000fc80000000110 */
[----:B------:R-:W-:-:S07]  /*82f0*/  FFMA R24, R7, R2, R24 ;  /* 0x0000000207187223 */ /* 0x000fce0000000018 */
.L_x_3202:
[----:B------:R-:W-:Y:S05]  /*8300*/  BSYNC.RECONVERGENT B1 ;  /* 0x0000000000017941 */ /* 0x000fea0003800200 */
.L_x_3199:
[----:B------:R-:W-:-:S13]  /*8310*/  FSETP.GTU.AND P0, PT, R24, 1, PT ;  /* 0x3f8000001800780b */ /* 0x000fda0003f0c000 */
[----:B------:R-:W-:Y:S01]  /*8320*/  @!P0 FADD R25, R25, 1 ;  /* 0x3f80000019198421 */ /* 0x000fe20000000000 */
[----:B------:R-:W-:Y:S06]  /*8330*/  BRA.U UP0, `(.L_x_3203) ;  /* 0xfffffff500a87547 */ /* 0x000fec000b83ffff */
.L_x_3189:
        /* <DEDUP_REMOVED lines=31> */
.L_x_3206:
[----:B------:R-:W-:Y:S01]  /*8530*/  FMUL.FTZ R24, R16, R7 ;  /* 0x0000000710187220 */ /* 0x000fe20000410000 */
[----:B------:R-:W-:-:S03]  /*8540*/  FMUL.FTZ R2, R7, 0.5 ;  /* 0x3f00000007027820 */ /* 0x000fc60000410000 */
[----:B------:R-:W-:-:S04]  /*8550*/  FFMA R7, -R24, R24, R16 ;  /* 0x0000001818077223 */ /* 0x000fc80000000110 */
[----:B------:R-:W-:-:S07]  /*8560*/  FFMA R24, R7, R2, R24 ;  /* 0x0000000207187223 */ /* 0x000fce0000000018 */
.L_x_3207:
[----:B------:R-:W-:Y:S05]  /*8570*/  BSYNC.RECONVERGENT B1 ;  /* 0x0000000000017941 */ /* 0x000fea0003800200 */
.L_x_3205:
        /* <DEDUP_REMOVED lines=33> */
.L_x_3209:
[----:B------:R-:W-:Y:S01]  /*8790*/  FMUL.FTZ R24, R16, R7 ;  /* 0x0000000710187220 */ /* 0x000fe20000410000 */
[----:B------:R-:W-:-:S03]  /*87a0*/  FMUL.FTZ R2, R7, 0.5 ;  /* 0x3f00000007027820 */ /* 0x000fc60000410000 */
[----:B------:R-:W-:-:S04]  /*87b0*/  FFMA R7, -R24, R24, R16 ;  /* 0x0000001818077223 */ /* 0x000fc80000000110 */
[----:B------:R-:W-:-:S07]  /*87c0*/  FFMA R24, R7, R2, R24 ;  /* 0x0000000207187223 */ /* 0x000fce0000000018 */
.L_x_3210:
[----:B------:R-:W-:Y:S05]  /*87d0*/  BSYNC.RECONVERGENT B1 ;  /* 0x0000000000017941 */ /* 0x000fea0003800200 */
.L_x_3208:
        /* <DEDUP_REMOVED lines=33> */
.L_x_3212:
[----:B------:R-:W-:Y:S01]  /*89f0*/  FMUL.FTZ R24, R16, R3 ;  /* 0x0000000310187220 */ /* 0x000fe20000410000 */
[----:B------:R-:W-:-:S03]  /*8a00*/  FMUL.FTZ R2, R3, 0.5 ;  /* 0x3f00000003027820 */ /* 0x000fc60000410000 */
[----:B------:R-:W-:-:S04]  /*8a10*/  FFMA R3, -R24, R24, R16 ;  /* 0x0000001818037223 */ /* 0x000fc80000000110 */
[----:B------:R-:W-:-:S07]  /*8a20*/  FFMA R24, R3, R2, R24 ;  /* 0x0000000203187223 */ /* 0x000fce0000000018 */
.L_x_3213:
[----:B------:R-:W-:Y:S05]  /*8a30*/  BSYNC.RECONVERGENT B1 ;  /* 0x0000000000017941 */ /* 0x000fea0003800200 */
.L_x_3211:
[----:B------:R-:W-:-:S13]  /*8a40*/  FSETP.GTU.AND P0, PT, R24, 1, PT ;  /* 0x3f8000001800780b */ /* 0x000fda0003f0c000 */
[----:B------:R-:W-:-:S07]  /*8a50*/  @!P0 FADD R25, R25, 1 ;  /* 0x3f80000019198421 */ /* 0x000fce0000000000 */
.L_x_3204:
        /* <DEDUP_REMOVED lines=19> */
.L_x_3228:
        /* <DEDUP_REMOVED lines=31> */
.L_x_3216:
[----:B------:R-:W-:Y:S01]  /*8d80*/  FMUL.FTZ R24, R16, R7 ;  /* 0x0000000710187220 */ /* 0x000fe20000410000 */
[----:B------:R-:W-:-:S03]  /*8d90*/  FMUL.FTZ R2, R7, 0.5 ;  /* 0x3f00000007027820 */ /* 0x000fc60000410000 */
[----:B------:R-:W-:-:S04]  /*8da0*/  FFMA R7, -R24, R24, R16 ;  /* 0x0000001818077223 */ /* 0x000fc80000000110 */
[----:B------:R-:W-:-:S07]  /*8db0*/  FFMA R24, R7, R2, R24 ;  /* 0x0000000207187223 */ /* 0x000fce0000000018 */
.L_x_3217:
[----:B------:R-:W-:Y:S05]  /*8dc0*/  BSYNC.RECONVERGENT B1 ;  /* 0x0000000000017941 */ /* 0x000fea0003800200 */
.L_x_3215:
        /* <DEDUP_REMOVED lines=31> */
.L_x_3219:
[----:B------:R-:W-:Y:S01]  /*8fc0*/  FMUL.FTZ R24, R16, R7 ;  /* 0x0000000710187220 */ /* 0x000fe20000410000 */
[----:B------:R-:W-:-:S03]  /*8fd0*/  FMUL.FTZ R2, R7, 0.5 ;  /* 0x3f00000007027820 */ /* 0x000fc60000410000 */
[----:B------:R-:W-:-:S04]  /*8fe0*/  FFMA R7, -R24, R24, R16 ;  /* 0x0000001818077223 */ /* 0x000fc80000000110 */
[----:B------:R-:W-:-:S07]  /*8ff0*/  FFMA R24, R7, R2, R24 ;  /* 0x0000000207187223 */ /* 0x000fce0000000018 */
.L_x_3220:
[----:B------:R-:W-:Y:S05]  /*9000*/  BSYNC.RECONVERGENT B1 ;  /* 0x0000000000017941 */ /* 0x000fea0003800200 */
.L_x_3218:
        /* <DEDUP_REMOVED lines=31> */
.L_x_3222:
[----:B------:R-:W-:Y:S01]  /*9200*/  FMUL.FTZ R24, R16, R3 ;  /* 0x0000000310187220 */ /* 0x000fe20000410000 */
[----:B------:R-:W-:-:S03]  /*9210*/  FMUL.FTZ R2, R3, 0.5 ;  /* 0x3f00000003027820 */ /* 0x000fc60000410000 */
[----:B------:R-:W-:-:S04]  /*9220*/  FFMA R3, -R24, R24, R16 ;  /* 0x0000001818037223 */ /* 0x000fc80000000110 */
[----:B------:R-:W-:-:S07]  /*9230*/  FFMA R24, R3, R2, R24 ;  /* 0x0000000203187223 */ /* 0x000fce0000000018 */
.L_x_3223:
[----:B------:R-:W-:Y:S05]  /*9240*/  BSYNC.RECONVERGENT B1 ;  /* 0x0000000000017941 */ /* 0x000fea0003800200 */
.L_x_3221:
        /* <DEDUP_REMOVED lines=33> */
.L_x_3226:
[----:B------:R-:W-:Y:S05]  /*9460*/  BRA `(.L_x_3227) ;  /* 0x0000000000107947 */ /* 0x000fea0003800000 */
.L_x_3225:
[----:B------:R-:W-:Y:S01]  /*9470*/  FMUL.FTZ R24, R16, R7 ;  /* 0x0000000710187220 */ /* 0x000fe20000410000 */
[----:B------:R-:W-:-:S03]  /*9480*/  FMUL.FTZ R2, R7, 0.5 ;  /* 0x3f00000007027820 */ /* 0x000fc60000410000 */
[----:B------:R-:W-:-:S04]  /*9490*/  FFMA R7, -R24, R24, R16 ;  /* 0x0000001818077223 */ /* 0x000fc80000000110 */
[----:B------:R-:W-:-:S07]  /*94a0*/  FFMA R24, R7, R2, R24 ;  /* 0x0000000207187223 */ /* 0x000fce0000000018 */
.L_x_3227:
[----:B------:R-:W-:Y:S05]  /*94b0*/  BSYNC.RECONVERGENT B1 ;  /* 0x0000000000017941 */ /* 0x000fea0003800200 */
.L_x_3224:
[----:B------:R-:W-:-:S13]  /*94c0*/  FSETP.GTU.AND P0, PT, R24, 1, PT ;  /* 0x3f8000001800780b */ /* 0x000fda0003f0c000 */
[----:B------:R-:W-:Y:S01]  /*94d0*/  @!P0 FADD R23, R23, 1 ;  /* 0x3f80000017178421 */ /* 0x000fe20000000000 */
[----:B------:R-:W-:Y:S06]  /*94e0*/  BRA.U UP0, `(.L_x_3228) ;  /* 0xfffffff500a87547 */ /* 0x000fec000b83ffff */
.L_x_3214:
        /* <DEDUP_REMOVED lines=31> */
.L_x_3231:
[----:B------:R-:W-:Y:S01]  /*96e0*/  FMUL.FTZ R24, R16, R7 ;  /* 0x0000000710187220 */ /* 0x000fe20000410000 */
[----:B------:R-:W-:-:S03]  /*96f0*/  FMUL.FTZ R2, R7, 0.5 ;  /* 0x3f00000007027820 */ /* 0x000fc60000410000 */
[----:B------:R-:W-:-:S04]  /*9700*/  FFMA R7, -R24, R24, R16 ;  /* 0x0000001818077223 */ /* 0x000fc80000000110 */
[----:B------:R-:W-:-:S07]  /*9710*/  FFMA R24, R7, R2, R24 ;  /* 0x0000000207187223 */ /* 0x000fce0000000018 */
.L_x_3232:
[----:B------:R-:W-:Y:S05]  /*9720*/  BSYNC.RECONVERGENT B1 ;  /* 0x0000000000017941 */ /* 0x000fea0003800200 */
.L_x_3230:
        /* <DEDUP_REMOVED lines=33> */
.L_x_3234:
[----:B------:R-:W-:Y:S01]  /*9940*/  FMUL.FTZ R24, R16, R7 ;  /* 0x0000000710187220 */ /* 0x000fe20000410000 */
[----:B------:R-:W-:-:S03]  /*9950*/  FMUL.FTZ R2, R7, 0.5 ;  /* 0x3f00000007027820 */ /* 0x000fc60000410000 */
[----:B------:R-:W-:-:S04]  /*9960*/  FFMA R7, -R24, R24, R16 ;  /* 0x0000001818077223 */ /* 0x000fc80000000110 */
[----:B------:R-:W-:-:S07]  /*9970*/  FFMA R24, R7, R2, R24 ;  /* 0x0000000207187223 */ /* 0x000fce0000000018 */
.L_x_3235:
[----:B------:R-:W-:Y:S05]  /*9980*/  BSYNC.RECONVERGENT B1 ;  /* 0x0000000000017941 */ /* 0x000fea0003800200 */
.L_x_3233:
        /* <DEDUP_REMOVED lines=33> */
.L_x_3237:
[----:B------:R-:W-:Y:S01]  /*9ba0*/  FMUL.FTZ R24, R16, R3 ;  /* 0x0000000310187220 */ /* 0x000fe20000410000 */
[----:B------:R-:W-:-:S03]  /*9bb0*/  FMUL.FTZ R2, R3, 0.5 ;  /* 0x3f00000003027820 */ /* 0x000fc60000410000 */
[----:B------:R-:W-:-:S04]  /*9bc0*/  FFMA R3, -R24, R24, R16 ;  /* 0x0000001818037223 */ /* 0x000fc80000000110 */
[----:B------:R-:W-:-:S07]  /*9bd0*/  FFMA R24, R3, R2, R24 ;  /* 0x0000000203187223 */ /* 0x000fce0000000018 */
.L_x_3238:
[----:B------:R-:W-:Y:S05]  /*9be0*/  BSYNC.RECONVERGENT B1 ;  /* 0x0000000000017941 */ /* 0x000fea0003800200 */
.L_x_3236:
[----:B------:R-:W-:-:S13]  /*9bf0*/  FSETP.GTU.AND P0, PT, R24, 1, PT ;  /* 0x3f8000001800780b */ /* 0x000fda0003f0c000 */
[----:B------:R-:W-:-:S07]  /*9c00*/  @!P0 FADD R23, R23, 1 ;  /* 0x3f80000017178421 */ /* 0x000fce0000000000 */
.L_x_3229:
        /* <DEDUP_REMOVED lines=19> */
.L_x_3252:
        /* <DEDUP_REMOVED lines=31> */
.L_x_3241:
[----:B------:R-:W-:Y:S01]  /*9f30*/  FMUL.FTZ R24, R16, R7 ;  /* 0x0000000710187220 */ /* 0x000fe20000410000 */
[----:B------:R-:W-:-:S03]  /*9f40*/  FMUL.FTZ R2, R7, 0.5 ;  /* 0x3f00000007027820 */ /* 0x000fc60000410000 */
[----:B------:R-:W-:-:S04]  /*9f50*/  FFMA R7, -R24, R24, R16 ;  /* 0x0000001818077223 */ /* 0x000fc80000000110 */
[----:B------:R-:W-:-:S07]  /*9f60*/  FFMA R24, R7, R2, R24 ;  /* 0x0000000207187223 */ /* 0x000fce0000000018 */
.L_x_3242:
[----:B------:R-:W-:Y:S05]  /*9f70*/  BSYNC.RECONVERGENT B1 ;  /* 0x0000000000017941 */ /* 0x000fea0003800200 */
.L_x_3240:
        /* <DEDUP_REMOVED lines=31> */
.L_x_3244:
[----:B------:R-:W-:Y:S01]  /*a170*/  FMUL.FTZ R24, R16, R7 ;  /* 0x0000000710187220 */ /* 0x000fe20000410000 */
[----:B------:R-:W-:-:S03]  /*a180*/  FMUL.FTZ R2, R7, 0.5 ;  /* 0x3f00000007027820 */ /* 0x000fc60000410000 */
[----:B------:R-:W-:-:S04]  /*a190*/  FFMA R7, -R24, R24, R16 ;  /* 0x0000001818077223 */ /* 0x000fc80000000110 */
[----:B------:R-:W-:-:S07]  /*a1a0*/  FFMA R24, R7, R2, R24 ;  /* 0x0000000207187223 */ /* 0x000fce0000000018 */
.L_x_3245:
[----:B------:R-:W-:Y:S05]  /*a1b0*/  BSYNC.RECONVERGENT B1 ;  /* 0x0000000000017941 */ /* 0x000fea0003800200 */
.L_x_3243:
        /* <DEDUP_REMOVED lines=31> */
.L_x_3247:
[----:B------:R-:W-:Y:S01]  /*a3b0*/  FMUL.FTZ R24, R16, R3 ;  /* 0x0000000310187220 */ /* 0x000fe20000410000 */
[----:B------:R-:W-:-:S03]  /*a3c0*/  FMUL.FTZ R2, R3, 0.5 ;  /* 0x3f00000003027820 */ /* 0x000fc60000410000 */
[----:B------:R-:W-:-:S04]  /*a3d0*/  FFMA R3, -R24, R24, R16 ;  /* 0x0000001818037223 */ /* 0x000fc80000000110 */
[----:B------:R-:W-:-:S07]  /*a3e0*/  FFMA R24, R3, R2, R24 ;  /* 0x0000000203187223 */ /* 0x000fce0000000018 */
.L_x_3248:
[----:B------:R-:W-:Y:S05]  /*a3f0*/  BSYNC.RECONVERGENT B1 ;  /* 0x0000000000017941 */ /* 0x000fea0003800200 */
.L_x_3246:
        /* <DEDUP_REMOVED lines=32> */
.L_x_3250:
[----:B------:R-:W-:Y:S01]  /*a600*/  FMUL.FTZ R24, R16, R7 ;  /* 0x0000000710187220 */ /* 0x000fe20000410000 */
[----:B------:R-:W-:-:S03]  /*a610*/  FMUL.FTZ R2, R7, 0.5 ;  /* 0x3f00000007027820 */ /* 0x000fc60000410000 */
[----:B------:R-:W-:-:S04]  /*a620*/  FFMA R7, -R24, R24, R16 ;  /* 0x0000001818077223 */ /* 0x000fc80000000110 */
[----:B------:R-:W-:-:S07]  /*a630*/  FFMA R24, R7, R2, R24 ;  /* 0x0000000207187223 */ /* 0x000fce0000000018 */
.L_x_3251:
[----:B------:R-:W-:Y:S05]  /*a640*/  BSYNC.RECONVERGENT B1 ;  /* 0x0000000000017941 */ /* 0x000fea0003800200 */
.L_x_3249:
[----:B------:R-:W-:-:S13]  /*a650*/  FSETP.GTU.AND P0, PT, R24, 1, PT ;  /* 0x3f8000001800780b */ /* 0x000fda0003f0c000 */
[----:B------:R-:W-:Y:S01]  /*a660*/  @!P0 FADD R21, R21, 1 ;  /* 0x3f80000015158421 */ /* 0x000fe20000000000 */
[----:B------:R-:W-:Y:S06]  /*a670*/  @P1 BRA `(.L_x_3252) ;  /* 0xfffffff400b01947 */ /* 0x000fec000383ffff */
.L_x_3239:
[----:B------:R-:W-:-:S13]  /*a680*/  ISETP.NE.AND P0, PT, RZ, UR9, PT ;  /* 0x00000009ff007c0c */ /* 0x000fda000bf05270 */
        /* <DEDUP_REMOVED lines=30> */
.L_x_3255:
[----:B------:R-:W-:Y:S01]  /*a870*/  FMUL.FTZ R24, R16, R7 ;  /* 0x0000000710187220 */ /* 0x000fe20000410000 */
[----:B------:R-:W-:-:S03]  /*a880*/  FMUL.FTZ R2, R7, 0.5 ;  /* 0x3f00000007027820 */ /* 0x000fc60000410000 */
[----:B------:R-:W-:-:S04]  /*a890*/  FFMA R7, -R24, R24, R16 ;  /* 0x0000001818077223 */ /* 0x000fc80000000110 */
[----:B------:R-:W-:-:S07]  /*a8a0*/  FFMA R24, R7, R2, R24 ;  /* 0x0000000207187223 */ /* 0x000fce0000000018 */
.L_x_3256:
[----:B------:R-:W-:Y:S05]  /*a8b0*/  BSYNC.RECONVERGENT B1 ;  /* 0x0000000000017941 */ /* 0x000fea0003800200 */
.L_x_3254:
        /* <DEDUP_REMOVED lines=33> */
.L_x_3258:
[----:B------:R-:W-:Y:S01]  /*aad0*/  FMUL.FTZ R24, R16, R7 ;  /* 0x0000000710187220 */ /* 0x000fe20000410000 */
[----:B------:R-:W-:-:S03]  /*aae0*/  FMUL.FTZ R2, R7, 0.5 ;  /* 0x3f00000007027820 */ /* 0x000fc60000410000 */
[----:B------:R-:W-:-:S04]  /*aaf0*/  FFMA R7, -R24, R24, R16 ;  /* 0x0000001818077223 */ /* 0x000fc80000000110 */
[----:B------:R-:W-:-:S07]  /*ab00*/  FFMA R24, R7, R2, R24 ;  /* 0x0000000207187223 */ /* 0x000fce0000000018 */
.L_x_3259:
[----:B------:R-:W-:Y:S05]  /*ab10*/  BSYNC.RECONVERGENT B1 ;  /* 0x0000000000017941 */ /* 0x000fea0003800200 */
.L_x_3257:
        /* <DEDUP_REMOVED lines=33> */
.L_x_3261:
[----:B------:R-:W-:Y:S01]  /*ad30*/  FMUL.FTZ R24, R16, R3 ;  /* 0x0000000310187220 */ /* 0x000fe20000410000 */
[----:B------:R-:W-:-:S03]  /*ad40*/  FMUL.FTZ R2, R3, 0.5 ;  /* 0x3f00000003027820 */ /* 0x000fc60000410000 */
[----:B------:R-:W-:-:S04]  /*ad50*/  FFMA R3, -R24, R24, R16 ;  /* 0x0000001818037223 */ /* 0x000fc80000000110 */
[----:B------:R-:W-:-:S07]  /*ad60*/  FFMA R24, R3, R2, R24 ;  /* 0x0000000203187223 */ /* 0x000fce0000000018 */
.L_x_3262:
[----:B------:R-:W-:Y:S05]  /*ad70*/  BSYNC.RECONVERGENT B1 ;  /* 0x0000000000017941 */ /* 0x000fea0003800200 */
.L_x_3260:
[----:B------:R-:W-:-:S13]  /*ad80*/  FSETP.GTU.AND P0, PT, R24, 1, PT ;  /* 0x3f8000001800780b */ /* 0x000fda0003f0c000 */
[----:B------:R-:W-:-:S07]  /*ad90*/  @!P0 FADD R21, R21, 1 ;  /* 0x3f80000015158421 */ /* 0x000fce0000000000 */
.L_x_3253:
        /* <DEDUP_REMOVED lines=19> */
.L_x_3276:
        /* <DEDUP_REMOVED lines=31> */
.L_x_3265:
[----:B------:R-:W-:Y:S01]  /*b0c0*/  FMUL.FTZ R24, R16, R9 ;  /* 0x0000000910187220 */ /* 0x000fe20000410000 */
[----:B------:R-:W-:-:S03]  /*b0d0*/  FMUL.FTZ R2, R9, 0.5 ;  /* 0x3f00000009027820 */ /* 0x000fc60000410000 */
[----:B------:R-:W-:-:S04]  /*b0e0*/  FFMA R9, -R24, R24, R16 ;  /* 0x0000001818097223 */ /* 0x000fc80000000110 */
[----:B------:R-:W-:-:S07]  /*b0f0*/  FFMA R24, R9, R2, R24 ;  /* 0x0000000209187223 */ /* 0x000fce0000000018 */
.L_x_3266:
[----:B------:R-:W-:Y:S05]  /*b100*/  BSYNC.RECONVERGENT B1 ;  /* 0x0000000000017941 */ /* 0x000fea0003800200 */
.L_x_3264:
        /* <DEDUP_REMOVED lines=31> */
.L_x_3268:
[----:B------:R-:W-:Y:S01]  /*b300*/  FMUL.FTZ R24, R16, R9 ;  /* 0x0000000910187220 */ /* 0x000fe20000410000 */
[----:B------:R-:W-:-:S03]  /*b310*/  FMUL.FTZ R2, R9, 0.5 ;  /* 0x3f00000009027820 */ /* 0x000fc60000410000 */
[----:B------:R-:W-:-:S04]  /*b320*/  FFMA R9, -R24, R24, R16 ;  /* 0x0000001818097223 */ /* 0x000fc80000000110 */
[----:B------:R-:W-:-:S07]  /*b330*/  FFMA R24, R9, R2, R24 ;  /* 0x0000000209187223 */ /* 0x000fce0000000018 */
.L_x_3269:
[----:B------:R-:W-:Y:S05]  /*b340*/  BSYNC.RECONVERGENT B1 ;  /* 0x0000000000017941 */ /* 0x000fea0003800200 */
.L_x_3267:
        /* <DEDUP_REMOVED lines=31> */
.L_x_3271:
[----:B------:R-:W-:Y:S01]  /*b540*/  FMUL.FTZ R24, R16, R3 ;  /* 0x0000000310187220 */ /* 0x000fe20000410000 */
[----:B------:R-:W-:-:S03]  /*b550*/  FMUL.FTZ R2, R3, 0.5 ;  /* 0x3f00000003027820 */ /* 0x000fc60000410000 */
[----:B------:R-:W-:-:S04]  /*b560*/  FFMA R3, -R24, R24, R16 ;  /* 0x0000001818037223 */ /* 0x000fc80000000110 */
[----:B------:R-:W-:-:S07]  /*b570*/  FFMA R24, R3, R2, R24 ;  /* 0x0000000203187223 */ /* 0x000fce0000000018 */
.L_x_3272:
[----:B------:R-:W-:Y:S05]  /*b580*/  BSYNC.RECONVERGENT B1 ;  /* 0x0000000000017941 */ /* 0x000fea0003800200 */
.L_x_3270:
        /* <DEDUP_REMOVED lines=32> */
.L_x_3274:
[----:B------:R-:W-:Y:S01]  /*b790*/  FMUL.FTZ R24, R16, R9 ;  /* 0x0000000910187220 */ /* 0x000fe20000410000 */
[----:B------:R-:W-:-:S03]  /*b7a0*/  FMUL.FTZ R2, R9, 0.5 ;  /* 0x3f00000009027820 */ /* 0x000fc60000410000 */
[----:B------:R-:W-:-:S04]  /*b7b0*/  FFMA R9, -R24, R24, R16 ;  /* 0x0000001818097223 */ /* 0x000fc80000000110 */
[----:B------:R-:W-:-:S07]  /*b7c0*/  FFMA R24, R9, R2, R24 ;  /* 0x0000000209187223 */ /* 0x000fce0000000018 */
.L_x_3275:
[----:B------:R-:W-:Y:S05]  /*b7d0*/  BSYNC.RECONVERGENT B1 ;  /* 0x0000000000017941 */ /* 0x000fea0003800200 */
.L_x_3273:
[----:B------:R-:W-:-:S13]  /*b7e0*/  FSETP.GTU.AND P0, PT, R24, 1, PT ;  /* 0x3f8000001800780b */ /* 0x000fda0003f0c000 */
[----:B------:R-:W-:Y:S01]  /*b7f0*/  @!P0 FADD R19, R19, 1 ;  /* 0x3f80000013138421 */ /* 0x000fe20000000000 */
[----:B------:R-:W-:Y:S06]  /*b800*/  @P1 BRA `(.L_x_3276) ;  /* 0xfffffff400b01947 */ /* 0x000fec000383ffff */
.L_x_3263:
        /* <DEDUP_REMOVED lines=31> */
.L_x_3279:
[----:B------:R-:W-:Y:S01]  /*ba00*/  FMUL.FTZ R24, R16, R7 ;  /* 0x0000000710187220 */ /* 0x000fe20000410000 */
[----:B------:R-:W-:-:S03]  /*ba10*/  FMUL.FTZ R2, R7, 0.5 ;  /* 0x3f00000007027820 */ /* 0x000fc60000410000 */
[----:B------:R-:W-:-:S04]  /*ba20*/  FFMA R7, -R24, R24, R16 ;  /* 0x0000001818077223 */ /* 0x000fc80000000110 */
[----:B------:R-:W-:-:S07]  /*ba30*/  FFMA R24, R7, R2, R24 ;  /* 0x0000000207187223 */ /* 0x000fce0000000018 */
.L_x_3280:
[----:B------:R-:W-:Y:S05]  /*ba40*/  BSYNC.RECONVERGENT B1 ;  /* 0x0000000000017941 */ /* 0x000fea0003800200 */
.L_x_3278:
        /* <DEDUP_REMOVED lines=33> */
.L_x_3282:
[----:B------:R-:W-:Y:S01]  /*bc60*/  FMUL.FTZ R24, R16, R7 ;  /* 0x0000000710187220 */ /* 0x000fe20000410000 */
[----:B------:R-:W-:-:S03]  /*bc70*/  FMUL.FTZ R2, R7, 0.5 ;  /* 0x3f00000007027820 */ /* 0x000fc60000410000 */
[----:B------:R-:W-:-:S04]  /*bc80*/  FFMA R7, -R24, R24, R16 ;  /* 0x0000001818077223 */ /* 0x000fc80000000110 */
[----:B------:R-:W-:-:S07]  /*bc90*/  FFMA R24, R7, R2, R24 ;  /* 0x0000000207187223 */ /* 0x000fce0000000018 */
.L_x_3283:
[----:B------:R-:W-:Y:S05]  /*bca0*/  BSYNC.RECONVERGENT B1 ;  /* 0x0000000000017941 */ /* 0x000fea0003800200 */
.L_x_3281:
        /* <DEDUP_REMOVED lines=33> */
.L_x_3285:
[----:B------:R-:W-:Y:S01]  /*bec0*/  FMUL.FTZ R24, R16, R3 ;  /* 0x0000000310187220 */ /* 0x000fe20000410000 */
[----:B------:R-:W-:-:S03]  /*bed0*/  FMUL.FTZ R2, R3, 0.5 ;  /* 0x3f00000003027820 */ /* 0x000fc60000410000 */
[----:B------:R-:W-:-:S04]  /*bee0*/  FFMA R3, -R24, R24, R16 ;  /* 0x0000001818037223 */ /* 0x000fc80000000110 */
[----:B------:R-:W-:-:S07]  /*bef0*/  FFMA R24, R3, R2, R24 ;  /* 0x0000000203187223 */ /* 0x000fce0000000018 */
.L_x_3286:
[----:B------:R-:W-:Y:S05]  /*bf00*/  BSYNC.RECONVERGENT B1 ;  /* 0x0000000000017941 */ /* 0x000fea0003800200 */
.L_x_3284:
[----:B------:R-:W-:-:S13]  /*bf10*/  FSETP.GTU.AND P0, PT, R24, 1, PT ;  /* 0x3f8000001800780b */ /* 0x000fda0003f0c000 */
[----:B------:R-:W-:-:S07]  /*bf20*/  @!P0 FADD R19, R19, 1 ;  /* 0x3f80000013138421 */ /* 0x000fce0000000000 */
.L_x_3277:
        /* <DEDUP_REMOVED lines=15> */
[----:B------:R-:W-:Y:S01]  /*c020*/  MOV R17, RZ ;  /* 0x000000ff00117202 */ /* 0x000fe20000000f00 */
[----:B------:R-:W-:Y:S02]  /*c030*/  IMAD.MOV.U32 R6, RZ, RZ, -0x23270784 ;  /* 0xdcd8f87cff067424 */ /* 0x000fe400078e00ff */
[----:B------:R-:W-:Y:S01]  /*c040*/  IMAD.MOV.U32 R4, RZ, RZ, -0x75bd8fc ;  /* 0xf8a42704ff047424 */ /* 0x000fe200078e00ff */
[----:B0-----:R-:W-:-:S07]  /*c050*/  LOP3.LUT R7, R7, 0x7ffffffc, RZ, 0xc0, !PT ;  /* 0x7ffffffc07077812 */ /* 0x001fce00078ec0ff */
.L_x_3300:
        /* <DEDUP_REMOVED lines=31> */
.L_x_3289:
[----:B------:R-:W-:Y:S01]  /*c250*/  FMUL.FTZ R24, R16, R9 ;  /* 0x0000000910187220 */ /* 0x000fe20000410000 */
[----:B------:R-:W-:-:S03]  /*c260*/  FMUL.FTZ R2, R9, 0.5 ;  /* 0x3f00000009027820 */ /* 0x000fc60000410000 */
[----:B------:R-:W-:-:S04]  /*c270*/  FFMA R9, -R24, R24, R16 ;  /* 0x0000001818097223 */ /* 0x000fc80000000110 */
[----:B------:R-:W-:-:S07]  /*c280*/  FFMA R24, R9, R2, R24 ;  /* 0x0000000209187223 */ /* 0x000fce0000000018 */
.L_x_3290:
[----:B------:R-:W-:Y:S05]  /*c290*/  BSYNC.RECONVERGENT B1 ;  /* 0x0000000000017941 */ /* 0x000fea0003800200 */
.L_x_3288:
        /* <DEDUP_REMOVED lines=31> */
.L_x_3292:
[----:B------:R-:W-:Y:S01]  /*c490*/  FMUL.FTZ R24, R16, R9 ;  /* 0x0000000910187220 */ /* 0x000fe20000410000 */
[----:B------:R-:W-:-:S03]  /*c4a0*/  FMUL.FTZ R2, R9, 0.5 ;  /* 0x3f00000009027820 */ /* 0x000fc60000410000 */
[----:B------:R-:W-:-:S04]  /*c4b0*/  FFMA R9, -R24, R24, R16 ;  /* 0x0000001818097223 */ /* 0x000fc80000000110 */
[----:B------:R-:W-:-:S07]  /*c4c0*/  FFMA R24, R9, R2, R24 ;  /* 0x0000000209187223 */ /* 0x000fce0000000018 */
.L_x_3293:
[----:B------:R-:W-:Y:S05]  /*c4d0*/  BSYNC.RECONVERGENT B1 ;  /* 0x0000000000017941 */ /* 0x000fea0003800200 */
.L_x_3291:
        /* <DEDUP_REMOVED lines=31> */
.L_x_3295:
[----:B------:R-:W-:Y:S01]  /*c6d0*/  FMUL.FTZ R24, R16, R3 ;  /* 0x0000000310187220 */ /* 0x000fe20000410000 */
[----:B------:R-:W-:-:S03]  /*c6e0*/  FMUL.FTZ R2, R3, 0.5 ;  /* 0x3f00000003027820 */ /* 0x000fc60000410000 */
[----:B------:R-:W-:-:S04]  /*c6f0*/  FFMA R3, -R24, R24, R16 ;  /* 0x0000001818037223 */ /* 0x000fc80000000110 */
[----:B------:R-:W-:-:S07]  /*c700*/  FFMA R24, R3, R2, R24 ;  /* 0x0000000203187223 */ /* 0x000fce0000000018 */
.L_x_3296:
[----:B------:R-:W-:Y:S05]  /*c710*/  BSYNC.RECONVERGENT B1 ;  /* 0x0000000000017941 */ /* 0x000fea0003800200 */
.L_x_3294:
        /* <DEDUP_REMOVED lines=32> */
.L_x_3298:
[----:B------:R-:W-:Y:S01]  /*c920*/  FMUL.FTZ R24, R16, R9 ;  /* 0x0000000910187220 */ /* 0x000fe20000410000 */
[----:B------:R-:W-:-:S03]  /*c930*/  FMUL.FTZ R2, R9, 0.5 ;  /* 0x3f00000009027820 */ /* 0x000fc60000410000 */
[----:B------:R-:W-:-:S04]  /*c940*/  FFMA R9, -R24, R24, R16 ;  /* 0x0000001818097223 */ /* 0x000fc80000000110 */
[----:B------:R-:W-:-:S07]  /*c950*/  FFMA R24, R9, R2, R24 ;  /* 0x0000000209187223 */ /* 0x000fce0000000018 */
.L_x_3299:
[----:B------:R-:W-:Y:S05]  /*c960*/  BSYNC.RECONVERGENT B1 ;  /* 0x0000000000017941 */ /* 0x000fea0003800200 */
.L_x_3297:
[----:B------:R-:W-:-:S13]  /*c970*/  FSETP.GTU.AND P0, PT, R24, 1, PT ;  /* 0x3f8000001800780b */ /* 0x000fda0003f0c000 */
[----:B------:R-:W-:Y:S01]  /*c980*/  @!P0 FADD R17, R17, 1 ;  /* 0x3f80000011118421 */ /* 0x000fe20000000000 */
[----:B------:R-:W-:Y:S06]  /*c990*/  @P1 BRA `(.L_x_3300) ;  /* 0xfffffff400b01947 */ /* 0x000fec000383ffff */
.L_x_3287:
        /* <DEDUP_REMOVED lines=31> */
.L_x_3303:
[----:B------:R-:W-:Y:S01]  /*cb90*/  FMUL.FTZ R24, R16, R7 ;  /* 0x0000000710187220 */ /* 0x000fe20000410000 */
[----:B------:R-:W-:-:S03]  /*cba0*/  FMUL.FTZ R2, R7, 0.5 ;  /* 0x3f00000007027820 */ /* 0x000fc60000410000 */
[----:B------:R-:W-:-:S04]  /*cbb0*/  FFMA R7, -R24, R24, R16 ;  /* 0x0000001818077223 */ /* 0x000fc80000000110 */
[----:B------:R-:W-:-:S07]  /*cbc0*/  FFMA R24, R7, R2, R24 ;  /* 0x0000000207187223 */ /* 0x000fce0000000018 */
.L_x_3304:
[----:B------:R-:W-:Y:S05]  /*cbd0*/  BSYNC.RECONVERGENT B1 ;  /* 0x0000000000017941 */ /* 0x000fea0003800200 */
.L_x_3302:
        /* <DEDUP_REMOVED lines=33> */
.L_x_3306:
[----:B------:R-:W-:Y:S01]  /*cdf0*/  FMUL.FTZ R24, R16, R7 ;  /* 0x0000000710187220 */ /* 0x000fe20000410000 */
[----:B------:R-:W-:-:S03]  /*ce00*/  FMUL.FTZ R2, R7, 0.5 ;  /* 0x3f00000007027820 */ /* 0x000fc60000410000 */
[----:B------:R-:W-:-:S04]  /*ce10*/  FFMA R7, -R24, R24, R16 ;  /* 0x0000001818077223 */ /* 0x000fc80000000110 */
[----:B------:R-:W-:-:S07]  /*ce20*/  FFMA R24, R7, R2, R24 ;  /* 0x0000000207187223 */ /* 0x000fce0000000018 */
.L_x_3307:
[----:B------:R-:W-:Y:S05]  /*ce30*/  BSYNC.RECONVERGENT B1 ;  /* 0x0000000000017941 */ /* 0x000fea0003800200 */
.L_x_3305:
        /* <DEDUP_REMOVED lines=33> */
.L_x_3309:
[----:B------:R-:W-:Y:S01]  /*d050*/  FMUL.FTZ R24, R16, R3 ;  /* 0x0000000310187220 */ /* 0x000fe20000410000 */
[----:B------:R-:W-:-:S03]  /*d060*/  FMUL.FTZ R2, R3, 0.5 ;  /* 0x3f00000003027820 */ /* 0x000fc60000410000 */
[----:B------:R-:W-:-:S04]  /*d070*/  FFMA R3, -R24, R24, R16 ;  /* 0x0000001818037223 */ /* 0x000fc80000000110 */
[----:B------:R-:W-:-:S07]  /*d080*/  FFMA R24, R3, R2, R24 ;  /* 0x0000000203187223 */ /* 0x000fce0000000018 */
.L_x_3310:
[----:B------:R-:W-:Y:S05]  /*d090*/  BSYNC.RECONVERGENT B1 ;  /* 0x0000000000017941 */ /* 0x000fea0003800200 */
.L_x_3308:
[----:B------:R-:W-:-:S13]  /*d0a0*/  FSETP.GTU.AND P0, PT, R24, 1, PT ;  /* 0x3f8000001800780b */ /* 0x000fda0003f0c000 */
[----:B------:R-:W-:-:S07]  /*d0b0*/  @!P0 FADD R17, R17, 1 ;  /* 0x3f80000011118421 */ /* 0x000fce0000000000 */
.L_x_3301:
        /* <DEDUP_REMOVED lines=14> */
[----:B------:R-:W-:Y:S01]  /*d1a0*/  IMAD.MOV.U32 R8, RZ, RZ, RZ ;  /* 0x000000ffff087224 */ /* 0x000fe200078e00ff */
[----:B------:R-:W-:Y:S01]  /*d1b0*/  MOV R6, 0xdcd8f87c ;  /* 0xdcd8f87c00067802 */ /* 0x000fe20000000f00 */
[----:B------:R-:W-:Y:S02]  /*d1c0*/  IMAD.MOV.U32 R4, RZ, RZ, -0x75bd8fc ;  /* 0xf8a42704ff047424 */ /* 0x000fe400078e00ff */
[----:B------:R-:W-:Y:S01]  /*d1d0*/  IMAD.MOV.U32 R15, RZ, RZ, RZ ;  /* 0x000000ffff0f7224 */ /* 0x000fe200078e00ff */
[----:B0-----:R-:W-:-:S07]  /*d1e0*/  LOP3.LUT R7, R7, 0x7ffffffc, RZ, 0xc0, !PT ;  /* 0x7ffffffc07077812 */ /* 0x001fce00078ec0ff */
.L_x_3324:
        /* <DEDUP_REMOVED lines=31> */
.L_x_3313:
[----:B------:R-:W-:Y:S01]  /*d3e0*/  FMUL.FTZ R24, R16, R9 ;  /* 0x0000000910187220 */ /* 0x000fe20000410000 */
[----:B------:R-:W-:-:S03]  /*d3f0*/  FMUL.FTZ R2, R9, 0.5 ;  /* 0x3f00000009027820 */ /* 0x000fc60000410000 */
[----:B------:R-:W-:-:S04]  /*d400*/  FFMA R9, -R24, R24, R16 ;  /* 0x0000001818097223 */ /* 0x000fc80000000110 */
[----:B------:R-:W-:-:S07]  /*d410*/  FFMA R24, R9, R2, R24 ;  /* 0x0000000209187223 */ /* 0x000fce0000000018 */
.L_x_3314:
[----:B------:R-:W-:Y:S05]  /*d420*/  BSYNC.RECONVERGENT B1 ;  /* 0x0000000000017941 */ /* 0x000fea0003800200 */
.L_x_3312:
        /* <DEDUP_REMOVED lines=31> */
.L_x_3316:
[----:B------:R-:W-:Y:S01]  /*d620*/  FMUL.FTZ R24, R16, R9 ;  /* 0x0000000910187220 */ /* 0x000fe20000410000 */
[----:B------:R-:W-:-:S03]  /*d630*/  FMUL.FTZ R2, R9, 0.5 ;  /* 0x3f00000009027820 */ /* 0x000fc60000410000 */
[----:B------:R-:W-:-:S04]  /*d640*/  FFMA R9, -R24, R24, R16 ;  /* 0x0000001818097223 */ /* 0x000fc80000000110 */
[----:B------:R-:W-:-:S07]  /*d650*/  FFMA R24, R9, R2, R24 ;  /* 0x0000000209187223 */ /* 0x000fce0000000018 */
.L_x_3317:
[----:B------:R-:W-:Y:S05]  /*d660*/  BSYNC.RECONVERGENT B1 ;  /* 0x0000000000017941 */ /* 0x000fea0003800200 */
.L_x_3315:
        /* <DEDUP_REMOVED lines=31> */
.L_x_3319:
[----:B------:R-:W-:Y:S01]  /*d860*/  FMUL.FTZ R24, R16, R3 ;  /* 0x0000000310187220 */ /* 0x000fe20000410000 */
[----:B------:R-:W-:-:S03]  /*d870*/  FMUL.FTZ R2, R3, 0.5 ;  /* 0x3f00000003027820 */ /* 0x000fc60000410000 */
[----:B------:R-:W-:-:S04]  /*d880*/  FFMA R3, -R24, R24, R16 ;  /* 0x0000001818037223 */ /* 0x000fc80000000110 */
[----:B------:R-:W-:-:S07]  /*d890*/  FFMA R24, R3, R2, R24 ;  /* 0x0000000203187223 */ /* 0x000fce0000000018 */
.L_x_3320:
[----:B------:R-:W-:Y:S05]  /*d8a0*/  BSYNC.RECONVERGENT B1 ;  /* 0x0000000000017941 */ /* 0x000fea0003800200 */
.L_x_3318:
        /* <DEDUP_REMOVED lines=32> */
.L_x_3322:
[----:B------:R-:W-:Y:S01]  /*dab0*/  FMUL.FTZ R24, R16, R9 ;  /* 0x0000000910187220 */ /* 0x000fe20000410000 */
[----:B------:R-:W-:-:S03]  /*dac0*/  FMUL.FTZ R2, R9, 0.5 ;  /* 0x3f00000009027820 */ /* 0x000fc60000410000 */
[----:B------:R-:W-:-:S04]  /*dad0*/  FFMA R9, -R24, R24, R16 ;  /* 0x0000001818097223 */ /* 0x000fc80000000110 */
[----:B------:R-:W-:-:S07]  /*dae0*/  FFMA R24, R9, R2, R24 ;  /* 0x0000000209187223 */ /* 0x000fce0000000018 */
.L_x_3323:
[----:B------:R-:W-:Y:S05]  /*daf0*/  BSYNC.RECONVERGENT B1 ;  /* 0x0000000000017941 */ /* 0x000fea0003800200 */
.L_x_3321:
[----:B------:R-:W-:-:S13]  /*db00*/  FSETP.GTU.AND P0, PT, R24, 1, PT ;  /* 0x3f8000001800780b */ /* 0x000fda0003f0c000 */
[----:B------:R-:W-:Y:S01]  /*db10*/  @!P0 FADD R15, R15, 1 ;  /* 0x3f8000000f0f8421 */ /* 0x000fe20000000000 */
[----:B------:R-:W-:Y:S06]  /*db20*/  @P1 BRA `(.L_x_3324) ;  /* 0xfffffff400b01947 */ /* 0x000fec000383ffff */
.L_x_3311:
        /* <DEDUP_REMOVED lines=31> */
.L_x_3327:
[----:B------:R-:W-:Y:S01]  /*dd20*/  FMUL.FTZ R24, R16, R7 ;  /* 0x0000000710187220 */ /* 0x000fe20000410000 */
[----:B------:R-:W-:-:S03]  /*dd30*/  FMUL.FTZ R2, R7, 0.5 ;  /* 0x3f00000007027820 */ /* 0x000fc60000410000 */
[----:B------:R-:W-:-:S04]  /*dd40*/  FFMA R7, -R24, R24, R16 ;  /* 0x0000001818077223 */ /* 0x000fc80000000110 */
[----:B------:R-:W-:-:S07]  /*dd50*/  FFMA R24, R7, R2, R24 ;  /* 0x0000000207187223 */ /* 0x000fce0000000018 */
.L_x_3328:
[----:B------:R-:W-:Y:S05]  /*dd60*/  BSYNC.RECONVERGENT B1 ;  /* 0x0000000000017941 */ /* 0x000fea0003800200 */
.L_x_3326:
        /* <DEDUP_REMOVED lines=33> */
.L_x_3330:
[----:B------:R-:W-:Y:S01]  /*df80*/  FMUL.FTZ R24, R16, R7 ;  /* 0x0000000710187220 */ /* 0x000fe20000410000 */
[----:B------:R-:W-:-:S03]  /*df90*/  FMUL.FTZ R2, R7, 0.5 ;  /* 0x3f00000007027820 */ /* 0x000fc60000410000 */
[----:B------:R-:W-:-:S04]  /*dfa0*/  FFMA R7, -R24, R24, R16 ;  /* 0x0000001818077223 */ /* 0x000fc80000000110 */
[----:B------:R-:W-:-:S07]  /*dfb0*/  FFMA R24, R7, R2, R24 ;  /* 0x0000000207187223 */ /* 0x000fce0000000018 */
.L_x_3331:
[----:B------:R-:W-:Y:S05]  /*dfc0*/  BSYNC.RECONVERGENT B1 ;  /* 0x0000000000017941 */ /* 0x000fea0003800200 */
.L_x_3329:
        /* <DEDUP_REMOVED lines=33> */
.L_x_3333:
[----:B------:R-:W-:Y:S01]  /*e1e0*/  FMUL.FTZ R24, R16, R3 ;  /* 0x0000000310187220 */ /* 0x000fe20000410000 */
[----:B------:R-:W-:-:S03]  /*e1f0*/  FMUL.FTZ R2, R3, 0.5 ;  /* 0x3f00000003027820 */ /* 0x000fc60000410000 */
[----:B------:R-:W-:-:S04]  /*e200*/  FFMA R3, -R24, R24, R16 ;  /* 0x0000001818037223 */ /* 0x000fc80000000110 */
[----:B------:R-:W-:-:S07]  /*e210*/  FFMA R24, R3, R2, R24 ;  /* 0x0000000203187223 */ /* 0x000fce0000000018 */
.L_x_3334:
[----:B------:R-:W-:Y:S05]  /*e220*/  BSYNC.RECONVERGENT B1 ;  /* 0x0000000000017941 */ /* 0x000fea0003800200 */
.L_x_3332:
[----:B------:R-:W-:-:S13]  /*e230*/  FSETP.GTU.AND P0, PT, R24, 1, PT ;  /* 0x3f8000001800780b */ /* 0x000fda0003f0c000 */
[----:B------:R-:W-:-:S07]  /*e240*/  @!P0 FADD R15, R15, 1 ;  /* 0x3f8000000f0f8421 */ /* 0x000fce0000000000 */
.L_x_3325:
        /* <DEDUP_REMOVED lines=18> */
.L_x_3348:
        /* <DEDUP_REMOVED lines=31> */
.L_x_3337:
[----:B------:R-:W-:Y:S01]  /*e560*/  FMUL.FTZ R24, R16, R7 ;  /* 0x0000000710187220 */ /* 0x000fe20000410000 */
[----:B------:R-:W-:-:S03]  /*e570*/  FMUL.FTZ R2, R7, 0.5 ;  /* 0x3f00000007027820 */ /* 0x000fc60000410000 */
[----:B------:R-:W-:-:S04]  /*e580*/  FFMA R7, -R24, R24, R16 ;  /* 0x0000001818077223 */ /* 0x000fc80000000110 */
[----:B------:R-:W-:-:S07]  /*e590*/  FFMA R24, R7, R2, R24 ;  /* 0x0000000207187223 */ /* 0x000fce0000000018 */
.L_x_3338:
[----:B------:R-:W-:Y:S05]  /*e5a0*/  BSYNC.RECONVERGENT B1 ;  /* 0x0000000000017941 */ /* 0x000fea0003800200 */
.L_x_3336:
        /* <DEDUP_REMOVED lines=31> */
.L_x_3340:
[----:B------:R-:W-:Y:S01]  /*e7a0*/  FMUL.FTZ R24, R16, R7 ;  /* 0x0000000710187220 */ /* 0x000fe20000410000 */
[----:B------:R-:W-:-:S03]  /*e7b0*/  FMUL.FTZ R2, R7, 0.5 ;  /* 0x3f00000007027820 */ /* 0x000fc60000410000 */
[----:B------:R-:W-:-:S04]  /*e7c0*/  FFMA R7, -R24, R24, R16 ;  /* 0x0000001818077223 */ /* 0x000fc80000000110 */
[----:B------:R-:W-:-:S07]  /*e7d0*/  FFMA R24, R7, R2, R24 ;  /* 0x0000000207187223 */ /* 0x000fce0000000018 */
.L_x_3341:
[----:B------:R-:W-:Y:S05]  /*e7e0*/  BSYNC.RECONVERGENT B1 ;  /* 0x0000000000017941 */ /* 0x000fea0003800200 */
.L_x_3339:
        /* <DEDUP_REMOVED lines=31> */
.L_x_3343:
[----:B------:R-:W-:Y:S01]  /*e9e0*/  FMUL.FTZ R24, R16, R7 ;  /* 0x0000000710187220 */ /* 0x000fe20000410000 */
[----:B------:R-:W-:-:S03]  /*e9f0*/  FMUL.FTZ R2, R7, 0.5 ;  /* 0x3f00000007027820 */ /* 0x000fc60000410000 */
[----:B------:R-:W-:-:S04]  /*ea00*/  FFMA R7, -R24, R24, R16 ;  /* 0x0000001818077223 */ /* 0x000fc80000000110 */
[----:B------:R-:W-:-:S07]  /*ea10*/  FFMA R24, R7, R2, R24 ;  /* 0x0000000207187223 */ /* 0x000fce0000000018 */
.L_x_3344:
[----:B------:R-:W-:Y:S05]  /*ea20*/  BSYNC.RECONVERGENT B1 ;  /* 0x0000000000017941 */ /* 0x000fea0003800200 */
.L_x_3342:
        /* <DEDUP_REMOVED lines=9> */
[----:B------:R-:W-:Y:S01]  /*eac0*/  LOP3.LUT R2, R6, R9, R2, 0x96, !PT ;  /* 0x0000000906027212 */ /* 0x000fe200078e9602 */
[----:B------:R-:W-:-:S03]  /*ead0*/  IMAD.MOV.U32 R9, RZ, RZ, 0x2f800000 ;  /* 0x2f800000ff097424 */ /* 0x000fc600078e00ff */
        /* <DEDUP_REMOVED lines=21> */
.L_x_3346:
[----:B------:R-:W-:Y:S01]  /*ec30*/  FMUL.FTZ R24, R16, R7 ;  /* 0x0000000710187220 */ /* 0x000fe20000410000 */
[----:B------:R-:W-:-:S03]  /*ec40*/  FMUL.FTZ R2, R7, 0.5 ;  /* 0x3f00000007027820 */ /* 0x000fc60000410000 */
[----:B------:R-:W-:-:S04]  /*ec50*/  FFMA R7, -R24, R24, R16 ;  /* 0x0000001818077223 */ /* 0x000fc80000000110 */
[----:B------:R-:W-:-:S07]  /*ec60*/  FFMA R24, R7, R2, R24 ;  /* 0x0000000207187223 */ /* 0x000fce0000000018 */
.L_x_3347:
[----:B------:R-:W-:Y:S05]  /*ec70*/  BSYNC.RECONVERGENT B1 ;  /* 0x0000000000017941 */ /* 0x000fea0003800200 */
.L_x_3345:
[----:B------:R-:W-:-:S13]  /*ec80*/  FSETP.GTU.AND P0, PT, R24, 1, PT ;  /* 0x3f8000001800780b */ /* 0x000fda0003f0c000 */
[----:B------:R-:W-:Y:S01]  /*ec90*/  @!P0 FADD R11, R11, 1 ;  /* 0x3f8000000b0b8421 */ /* 0x000fe20000000000 */
[----:B------:R-:W-:Y:S06]  /*eca0*/  @P1 BRA `(.L_x_3348) ;  /* 0xfffffff400b01947 */ /* 0x000fec000383ffff */
.L_x_3335:
        /* <DEDUP_REMOVED lines=31> */
.L_x_3351:
[----:B------:R-:W-:Y:S01]  /*eea0*/  FMUL.FTZ R24, R16, R5 ;  /* 0x0000000510187220 */ /* 0x000fe20000410000 */
[----:B------:R-:W-:-:S03]  /*eeb0*/  FMUL.FTZ R2, R5, 0.5 ;  /* 0x3f00000005027820 */ /* 0x000fc60000410000 */
[----:B------:R-:W-:-:S04]  /*eec0*/  FFMA R5, -R24, R24, R16 ;  /* 0x0000001818057223 */ /* 0x000fc80000000110 */
[----:B------:R-:W-:-:S07]  /*eed0*/  FFMA R24, R5, R2, R24 ;  /* 0x0000000205187223 */ /* 0x000fce0000000018 */
.L_x_3352:
[----:B------:R-:W-:Y:S05]  /*eee0*/  BSYNC.RECONVERGENT B1 ;  /* 0x0000000000017941 */ /* 0x000fea0003800200 */
.L_x_3350:
        /* <DEDUP_REMOVED lines=33> */
.L_x_3354:
[----:B------:R-:W-:Y:S01]  /*f100*/  FMUL.FTZ R24, R16, R5 ;  /* 0x0000000510187220 */ /* 0x000fe20000410000 */
[----:B------:R-:W-:-:S03]  /*f110*/  FMUL.FTZ R2, R5, 0.5 ;  /* 0x3f00000005027820 */ /* 0x000fc60000410000 */
[----:B------:R-:W-:-:S04]  /*f120*/  FFMA R5, -R24, R24, R16 ;  /* 0x0000001818057223 */ /* 0x000fc80000000110 */
[----:B------:R-:W-:-:S07]  /*f130*/  FFMA R24, R5, R2, R24 ;  /* 0x0000000205187223 */ /* 0x000fce0000000018 */
.L_x_3355:
[----:B------:R-:W-:Y:S05]  /*f140*/  BSYNC.RECONVERGENT B1 ;  /* 0x0000000000017941 */ /* 0x000fea0003800200 */
.L_x_3353:
        /* <DEDUP_REMOVED lines=33> */
.L_x_3357:
[----:B------:R-:W-:Y:S01]  /*f360*/  FMUL.FTZ R24, R16, R3 ;  /* 0x0000000310187220 */ /* 0x000fe20000410000 */
[----:B------:R-:W-:-:S03]  /*f370*/  FMUL.FTZ R2, R3, 0.5 ;  /* 0x3f00000003027820 */ /* 0x000fc60000410000 */
[----:B------:R-:W-:-:S04]  /*f380*/  FFMA R3, -R24, R24, R16 ;  /* 0x0000001818037223 */ /* 0x000fc80000000110 */
[----:B------:R-:W-:-:S07]  /*f390*/  FFMA R24, R3, R2, R24 ;  /* 0x0000000203187223 */ /* 0x000fce0000000018 */
.L_x_3358:
[----:B------:R-:W-:Y:S05]  /*f3a0*/  BSYNC.RECONVERGENT B1 ;  /* 0x0000000000017941 */ /* 0x000fea0003800200 */
.L_x_3356:
[----:B------:R-:W-:-:S13]  /*f3b0*/  FSETP.GTU.AND P0, PT, R24, 1, PT ;  /* 0x3f8000001800780b */ /* 0x000fda0003f0c000 */
[----:B------:R-:W-:-:S07]  /*f3c0*/  @!P0 FADD R11, R11, 1 ;  /* 0x3f8000000b0b8421 */ /* 0x000fce0000000000 */
.L_x_3349:
        /* <DEDUP_REMOVED lines=19> */
.L_x_3372:
        /* <DEDUP_REMOVED lines=31> */
.L_x_3361:
[----:B------:R-:W-:Y:S01]  /*f6f0*/  FMUL.FTZ R24, R16, R7 ;  /* 0x0000000710187220 */ /* 0x000fe20000410000 */
[----:B------:R-:W-:-:S03]  /*f700*/  FMUL.FTZ R2, R7, 0.5 ;  /* 0x3f00000007027820 */ /* 0x000fc60000410000 */
[----:B------:R-:W-:-:S04]  /*f710*/  FFMA R7, -R24, R24, R16 ;  /* 0x0000001818077223 */ /* 0x000fc80000000110 */
[----:B------:R-:W-:-:S07]  /*f720*/  FFMA R24, R7, R2, R24 ;  /* 0x0000000207187223 */ /* 0x000fce0000000018 */
.L_x_3362:
[----:B------:R-:W-:Y:S05]  /*f730*/  BSYNC.RECONVERGENT B1 ;  /* 0x0000000000017941 */ /* 0x000fea0003800200 */
.L_x_3360:
        /* <DEDUP_REMOVED lines=31> */
.L_x_3364:
[----:B------:R-:W-:Y:S01]  /*f930*/  FMUL.FTZ R24, R16, R7 ;  /* 0x0000000710187220 */ /* 0x000fe20000410000 */
[----:B------:R-:W-:-:S03]  /*f940*/  FMUL.FTZ R2, R7, 0.5 ;  /* 0x3f00000007027820 */ /* 0x000fc60000410000 */
[----:B------:R-:W-:-:S04]  /*f950*/  FFMA R7, -R24, R24, R16 ;  /* 0x0000001818077223 */ /* 0x000fc80000000110 */
[----:B------:R-:W-:-:S07]  /*f960*/  FFMA R24, R7, R2, R24 ;  /* 0x0000000207187223 */ /* 0x000fce0000000018 */
.L_x_3365:
[----:B------:R-:W-:Y:S05]  /*f970*/  BSYNC.RECONVERGENT B1 ;  /* 0x0000000000017941 */ /* 0x000fea0003800200 */
.L_x_3363:
        /* <DEDUP_REMOVED lines=31> */
.L_x_3367:
[----:B------:R-:W-:Y:S01]  /*fb70*/  FMUL.FTZ R24, R16, R7 ;  /* 0x0000000710187220 */ /* 0x000fe20000410000 */
[----:B------:R-:W-:-:S03]  /*fb80*/  FMUL.FTZ R2, R7, 0.5 ;  /* 0x3f00000007027820 */ /* 0x000fc60000410000 */
[----:B------:R-:W-:-:S04]  /*fb90*/  FFMA R7, -R24, R24, R16 ;  /* 0x0000001818077223 */ /* 0x000fc80000000110 */
[----:B------:R-:W-:-:S07]  /*fba0*/  FFMA R24, R7, R2, R24 ;  /* 0x0000000207187223 */ /* 0x000fce0000000018 */
.L_x_3368:
[----:B------:R-:W-:Y:S05]  /*fbb0*/  BSYNC.RECONVERGENT B1 ;  /* 0x0000000000017941 */ /* 0x000fea0003800200 */
.L_x_3366:
[----:B------:R-:W-:Y:S01]  /*fbc0*/  SHF.R.U32.HI R7, RZ, 0x2, R28 ;  /* 0x00000002ff077819 */ /* 0x000fe2000001161c */
[----:B------:R-:W-:Y:S01]  /*fbd0*/  BSSY.RECONVERGENT B1, `(.L_x_3369) ;  /* 0x0000023000017945 */ /* 0x000fe20003800200 */
[----:B------:R-:W-:Y:S02]  /*fbe0*/  SHF.L.U32 R35, R6, 0x4, RZ ;  /* 0x0000000406237819 */ /* 0x000fe400000006ff */
[----:B------:R-:W-:Y:S02]  /*fbf0*/  LOP3.LUT R7, R7, R28, RZ, 0x3c, !PT ;  /* 0x0000001c07077212 */ /* 0x000fe400078e3cff */
[----:B------:R-:W-:Y:S02]  /*fc00*/  SHF.R.U32.HI R37, RZ, 0x2, R8 ;  /* 0x00000002ff257819 */ /* 0x000fe40000011608 */
[----:B------:R-:W-:Y:S01]  /*fc10*/  MOV R16, 0x2f800000 ;  /* 0x2f80000000107802 */ /* 0x000fe20000000f00 */
[----:B------:R-:W-:Y:S01]  /*fc20*/  IMAD.SHL.U32 R2, R7, 0x2, RZ ;  /* 0x0000000207027824 */ /* 0x000fe200078e00ff */
[----:B------:R-:W-:-:S02]  /*fc30*/  LOP3.LUT R37, R37, R8, RZ, 0x3c, !PT ;  /* 0x0000000825257212 */ /* 0x000fc400078e3cff */
[----:B------:R-:W-:Y:S02]  /*fc40*/  FSETP.GTU.AND P0, PT, R24, 1, PT ;  /* 0x3f8000001800780b */ /* 0x000fe40003f0c000 */
        /* <DEDUP_REMOVED lines=23> */
.L_x_3370:
[----:B------:R-:W-:Y:S01]  /*fdc0*/  FMUL.FTZ R24, R16, R7 ;  /* 0x0000000710187220 */ /* 0x000fe20000410000 */
[----:B------:R-:W-:-:S03]  /*fdd0*/  FMUL.FTZ R2, R7, 0.5 ;  /* 0x3f00000007027820 */ /* 0x000fc60000410000 */
[----:B------:R-:W-:-:S04]  /*fde0*/  FFMA R7, -R24, R24, R16 ;  /* 0x0000001818077223 */ /* 0x000fc80000000110 */
[----:B------:R-:W-:-:S07]  /*fdf0*/  FFMA R24, R7, R2, R24 ;  /* 0x0000000207187223 */ /* 0x000fce0000000018 */
.L_x_3371:
[----:B------:R-:W-:Y:S05]  /*fe00*/  BSYNC.RECONVERGENT B1 ;  /* 0x0000000000017941 */ /* 0x000fea0003800200 */
.L_x_3369:
[----:B------:R-:W-:-:S13]  /*fe10*/  FSETP.GTU.AND P0, PT, R24, 1, PT ;  /* 0x3f8000001800780b */ /* 0x000fda0003f0c000 */
[----:B------:R-:W-:Y:S01]  /*fe20*/  @!P0 FADD R9, R9, 1 ;  /* 0x3f80000009098421 */ /* 0x000fe20000000000 */
[----:B------:R-:W-:Y:S06]  /*fe30*/  @P1 BRA `(.L_x_3372) ;  /* 0xfffffff400b01947 */ /* 0x000fec000383ffff */
.L_x_3359:
        /* <DEDUP_REMOVED lines=31> */
.L_x_3375:
[----:B------:R-:W-:Y:S01]  /*10030*/  FMUL.FTZ R24, R16, R5 ;  /* 0x0000000510187220 */ /* 0x000fe20000410000 */
[----:B------:R-:W-:-:S03]  /*10040*/  FMUL.FTZ R2, R5, 0.5 ;  /* 0x3f00000005027820 */ /* 0x000fc60000410000 */
[----:B------:R-:W-:-:S04]  /*10050*/  FFMA R5, -R24, R24, R16 ;  /* 0x0000001818057223 */ /* 0x000fc80000000110 */
[----:B------:R-:W-:-:S07]  /*10060*/  FFMA R24, R5, R2, R24 ;  /* 0x0000000205187223 */ /* 0x000fce0000000018 */
.L_x_3376:
[----:B------:R-:W-:Y:S05]  /*10070*/  BSYNC.RECONVERGENT B1 ;  /* 0x0000000000017941 */ /* 0x000fea0003800200 */
.L_x_3374:
        /* <DEDUP_REMOVED lines=33> */
.L_x_3378:
[----:B------:R-:W-:Y:S01]  /*10290*/  FMUL.FTZ R24, R16, R5 ;  /* 0x0000000510187220 */ /* 0x000fe20000410000 */
[----:B------:R-:W-:-:S03]  /*102a0*/  FMUL.FTZ R2, R5, 0.5 ;  /* 0x3f00000005027820 */ /* 0x000fc60000410000 */
[----:B------:R-:W-:-:S04]  /*102b0*/  FFMA R5, -R24, R24, R16 ;  /* 0x0000001818057223 */ /* 0x000fc80000000110 */
[----:B------:R-:W-:-:S07]  /*102c0*/  FFMA R24, R5, R2, R24 ;  /* 0x0000000205187223 */ /* 0x000fce0000000018 */
.L_x_3379:
[----:B------:R-:W-:Y:S05]  /*102d0*/  BSYNC.RECONVERGENT B1 ;  /* 0x0000000000017941 */ /* 0x000fea0003800200 */
.L_x_3377:
        /* <DEDUP_REMOVED lines=33> */
.L_x_3381:
[----:B------:R-:W-:Y:S01]  /*104f0*/  FMUL.FTZ R24, R16, R3 ;  /* 0x0000000310187220 */ /* 0x000fe20000410000 */
[----:B------:R-:W-:-:S03]  /*10500*/  FMUL.FTZ R2, R3, 0.5 ;  /* 0x3f00000003027820 */ /* 0x000fc60000410000 */
[----:B------:R-:W-:-:S04]  /*10510*/  FFMA R3, -R24, R24, R16 ;  /* 0x0000001818037223 */ /* 0x000fc80000000110 */
[----:B------:R-:W-:-:S07]  /*10520*/  FFMA R24, R3, R2, R24 ;  /* 0x0000000203187223 */ /* 0x000fce0000000018 */
.L_x_3382:
[----:B------:R-:W-:Y:S05]  /*10530*/  BSYNC.RECONVERGENT B1 ;  /* 0x0000000000017941 */ /* 0x000fea0003800200 */
.L_x_3380:
[----:B------:R-:W-:-:S13]  /*10540*/  FSETP.GTU.AND P0, PT, R24, 1, PT ;  /* 0x3f8000001800780b */ /* 0x000fda0003f0c000 */
[----:B------:R-:W-:-:S07]  /*10550*/  @!P0 FADD R9, R9, 1 ;  /* 0x3f80000009098421 */ /* 0x000fce0000000000 */
.L_x_3373:
        /* <DEDUP_REMOVED lines=19> */
.L_x_3396:
[----:B------:R-:W-:Y:S01]  /*10690*/  SHF.R.U32.HI R35, RZ, 0x2, R8 ;  /* 0x00000002ff237819 */ /* 0x000fe20000011608 */
[----:B------:R-:W-:Y:S01]  /*106a0*/  IMAD.SHL.U32 R37, R4, 0x10, RZ ;  /* 0x0000001004257824 */ /* 0x000fe200078e00ff */
[----:B------:R-:W-:Y:S01]  /*106b0*/  SHF.R.U32.HI R39, RZ, 0x2, R26 ;  /* 0x00000002ff277819 */ /* 0x000fe2000001161a */
[----:B------:R-:W-:Y:S01]  /*106c0*/  BSSY.RECONVERGENT B1, `(.L_x_3384) ;  /* 0x0000020000017945 */ /* 0x000fe20003800200 */
[----:B------:R-:W-:Y:S02]  /*106d0*/  LOP3.LUT R35, R35, R8, RZ, 0x3c, !PT ;  /* 0x0000000823237212 */ /* 0x000fe400078e3cff */
[----:B------:R-:W-:Y:S02]  /*106e0*/  LOP3.LUT R39, R39, R26, RZ, 0x3c, !PT ;  /* 0x0000001a27277212 */ /* 0x000fe400078e3cff */
[----:B------:R-:W-:Y:S01]  /*106f0*/  IADD3 R12, PT, PT, R12, 0x4, RZ ;  /* 0x000000040c0c7810 */ /* 0x000fe20007ffe0ff */
[----:B------:R-:W-:Y:S02]  /*10700*/  IMAD.SHL.U32 R2, R35, 0x2, RZ ;  /* 0x0000000223027824 */ /* 0x000fe400078e00ff */
[----:B------:R-:W-:Y:S01]  /*10710*/  IMAD.SHL.U32 R8, R39, 0x2, RZ ;  /* 0x0000000227087824 */ /* 0x000fe200078e00ff */
[----:B------:R-:W-:-:S02]  /*10720*/  ISETP.NE.AND P1, PT, R12, R5, PT ;  /* 0x000000050c00720c */ /* 0x000fc40003f25270 */
        /* <DEDUP_REMOVED lines=21> */
.L_x_3385:
[----:B------:R-:W-:Y:S01]  /*10880*/  FMUL.FTZ R24, R16, R35 ;  /* 0x0000002310187220 */ /* 0x000fe20000410000 */
[----:B------:R-:W-:-:S03]  /*10890*/  FMUL.FTZ R2, R35, 0.5 ;  /* 0x3f00000023027820 */ /* 0x000fc60000410000 */
[----:B------:R-:W-:-:S04]  /*108a0*/  FFMA R35, -R24, R24, R16 ;  /* 0x0000001818237223 */ /* 0x000fc80000000110 */
[----:B------:R-:W-:-:S07]  /*108b0*/  FFMA R24, R35, R2, R24 ;  /* 0x0000000223187223 */ /* 0x000fce0000000018 */
.L_x_3386:
[----:B------:R-:W-:Y:S05]  /*108c0*/  BSYNC.RECONVERGENT B1 ;  /* 0x0000000000017941 */ /* 0x000fea0003800200 */
.L_x_3384:
        /* <DEDUP_REMOVED lines=31> */
.L_x_3388:
[----:B------:R-:W-:Y:S01]  /*10ac0*/  FMUL.FTZ R24, R16, R35 ;  /* 0x0000002310187220 */ /* 0x000fe20000410000 */
[----:B------:R-:W-:-:S03]  /*10ad0*/  FMUL.FTZ R2, R35, 0.5 ;  /* 0x3f00000023027820 */ /* 0x000fc60000410000 */
[----:B------:R-:W-:-:S04]  /*10ae0*/  FFMA R35, -R24, R24, R16 ;  /* 0x0000001818237223 */ /* 0x000fc80000000110 */
[----:B------:R-:W-:-:S07]  /*10af0*/  FFMA R24, R35, R2, R24 ;  /* 0x0000000223187223 */ /* 0x000fce0000000018 */
.L_x_3389:
[----:B------:R-:W-:Y:S05]  /*10b00*/  BSYNC.RECONVERGENT B1 ;  /* 0x0000000000017941 */ /* 0x000fea0003800200 */
.L_x_3387:
        /* <DEDUP_REMOVED lines=31> */
.L_x_3391:
[----:B------:R-:W-:Y:S01]  /*10d00*/  FMUL.FTZ R24, R16, R35 ;  /* 0x0000002310187220 */ /* 0x000fe20000410000 */
[----:B------:R-:W-:-:S03]  /*10d10*/  FMUL.FTZ R2, R35, 0.5 ;  /* 0x3f00000023027820 */ /* 0x000fc60000410000 */
[----:B------:R-:W-:-:S04]  /*10d20*/  FFMA R35, -R24, R24, R16 ;  /* 0x0000001818237223 */ /* 0x000fc80000000110 */
[----:B------:R-:W-:-:S07]  /*10d30*/  FFMA R24, R35, R2, R24 ;  /* 0x0000000223187223 */ /* 0x000fce0000000018 */
.L_x_3392:
[----:B------:R-:W-:Y:S05]  /*10d40*/  BSYNC.RECONVERGENT B1 ;  /* 0x0000000000017941 */ /* 0x000fea0003800200 */
.L_x_3390:
        /* <DEDUP_REMOVED lines=32> */
.L_x_3394:
[----:B------:R-:W-:Y:S01]  /*10f50*/  FMUL.FTZ R24, R16, R35 ;  /* 0x0000002310187220 */ /* 0x000fe20000410000 */
[----:B------:R-:W-:-:S03]  /*10f60*/  FMUL.FTZ R2, R35, 0.5 ;  /* 0x3f00000023027820 */ /* 0x000fc60000410000 */
[----:B------:R-:W-:-:S04]  /*10f70*/  FFMA R35, -R24, R24, R16 ;  /* 0x0000001818237223 */ /* 0x000fc80000000110 */
[----:B------:R-:W-:-:S07]  /*10f80*/  FFMA R24, R35, R2, R24 ;  /* 0x0000000223187223 */ /* 0x000fce0000000018 */
.L_x_3395:
[----:B------:R-:W-:Y:S05]  /*10f90*/  BSYNC.RECONVERGENT B1 ;  /* 0x0000000000017941 */ /* 0x000fea0003800200 */
.L_x_3393:
[----:B------:R-:W-:-:S13]  /*10fa0*/  FSETP.GTU.AND P0, PT, R24, 1, PT ;  /* 0x3f8000001800780b */ /* 0x000fda0003f0c000 */
[----:B------:R-:W-:Y:S01]  /*10fb0*/  @!P0 FADD R7, R7, 1 ;  /* 0x3f80000007078421 */ /* 0x000fe20000000000 */
[----:B------:R-:W-:Y:S06]  /*10fc0*/  @P1 BRA `(.L_x_3396) ;  /* 0xfffffff400b01947 */ /* 0x000fec000383ffff */
.L_x_3383:
        /* <DEDUP_REMOVED lines=31> */
.L_x_3399:
[----:B------:R-:W-:Y:S01]  /*111c0*/  FMUL.FTZ R24, R16, R5 ;  /* 0x0000000510187220 */ /* 0x000fe20000410000 */
[----:B------:R-:W-:-:S03]  /*111d0*/  FMUL.FTZ R2, R5, 0.5 ;  /* 0x3f00000005027820 */ /* 0x000fc60000410000 */
[----:B------:R-:W-:-:S04]  /*111e0*/  FFMA R5, -R24, R24, R16 ;  /* 0x0000001818057223 */ /* 0x000fc80000000110 */
[----:B------:R-:W-:-:S07]  /*111f0*/  FFMA R24, R5, R2, R24 ;  /* 0x0000000205187223 */ /* 0x000fce0000000018 */
.L_x_3400:
[----:B------:R-:W-:Y:S05]  /*11200*/  BSYNC.RECONVERGENT B1 ;  /* 0x0000000000017941 */ /* 0x000fea0003800200 */
.L_x_3398:
        /* <DEDUP_REMOVED lines=33> */
.L_x_3402:
[----:B------:R-:W-:Y:S01]  /*11420*/  FMUL.FTZ R24, R16, R5 ;  /* 0x0000000510187220 */ /* 0x000fe20000410000 */
[----:B------:R-:W-:-:S03]  /*11430*/  FMUL.FTZ R2, R5, 0.5 ;  /* 0x3f00000005027820 */ /* 0x000fc60000410000 */
[----:B------:R-:W-:-:S04]  /*11440*/  FFMA R5, -R24, R24, R16 ;  /* 0x0000001818057223 */ /* 0x000fc80000000110 */
[----:B------:R-:W-:-:S07]  /*11450*/  FFMA R24, R5, R2, R24 ;  /* 0x0000000205187223 */ /* 0x000fce0000000018 */
.L_x_3403:
[----:B------:R-:W-:Y:S05]  /*11460*/  BSYNC.RECONVERGENT B1 ;  /* 0x0000000000017941 */ /* 0x000fea0003800200 */
.L_x_3401:
        /* <DEDUP_REMOVED lines=33> */
.L_x_3405:
[----:B------:R-:W-:Y:S01]  /*11680*/  FMUL.FTZ R24, R16, R3 ;  /* 0x0000000310187220 */ /* 0x000fe20000410000 */
[----:B------:R-:W-:-:S03]  /*11690*/  FMUL.FTZ R2, R3, 0.5 ;  /* 0x3f00000003027820 */ /* 0x000fc60000410000 */
[----:B------:R-:W-:-:S04]  /*116a0*/  FFMA R3, -R24, R24, R16 ;  /* 0x0000001818037223 */ /* 0x000fc80000000110 */
[----:B------:R-:W-:-:S07]  /*116b0*/  FFMA R24, R3, R2, R24 ;  /* 0x0000000203187223 */ /* 0x000fce0000000018 */
.L_x_3406:
[----:B------:R-:W-:Y:S05]  /*116c0*/  BSYNC.RECONVERGENT B1 ;  /* 0x0000000000017941 */ /* 0x000fea0003800200 */
.L_x_3404:
[----:B------:R-:W-:-:S13]  /*116d0*/  FSETP.GTU.AND P0, PT, R24, 1, PT ;  /* 0x3f8000001800780b */ /* 0x000fda0003f0c000 */
[----:B------:R-:W-:-:S07]  /*116e0*/  @!P0 FADD R7, R7, 1 ;  /* 0x3f80000007078421 */ /* 0x000fce0000000000 */
.L_x_3397:
        /* <DEDUP_REMOVED lines=19> */
.L_x_3420:
[----:B------:R-:W-:Y:S01]  /*11820*/  SHF.R.U32.HI R2, RZ, 0x2, R35 ;  /* 0x00000002ff027819 */ /* 0x000fe20000011623 */
[----:B------:R-:W-:Y:S01]  /*11830*/  IMAD.SHL.U32 R12, R37, 0x10, RZ ;  /* 0x00000010250c7824 */ /* 0x000fe200078e00ff */
[----:B------:R-:W-:Y:S01]  /*11840*/  BSSY.RECONVERGENT B1, `(.L_x_3408) ;  /* 0x0000021000017945 */ /* 0x000fe20003800200 */
[----:B------:R-:W-:Y:S01]  /*11850*/  VIADD R5, R5, 0x4 ;  /* 0x0000000405057836 */ /* 0x000fe20000000000 */
[----:B------:R-:W-:Y:S02]  /*11860*/  LOP3.LUT R2, R2, R35, RZ, 0x3c, !PT ;  /* 0x0000002302027212 */ /* 0x000fe400078e3cff */
[----:B------:R-:W-:Y:S02]  /*11870*/  SHF.R.U32.HI R35, RZ, 0x2, R8 ;  /* 0x00000002ff237819 */ /* 0x000fe40000011608 */
[----:B------:R-:W-:Y:S01]  /*11880*/  ISETP.NE.AND P1, PT, R5, R4, PT ;  /* 0x000000040500720c */ /* 0x000fe20003f25270 */
[----:B------:R-:W-:Y:S01]  /*11890*/  IMAD.SHL.U32 R3, R2, 0x2, RZ ;  /* 0x0000000202037824 */ /* 0x000fe200078e00ff */
[----:B------:R-:W-:-:S04]  /*118a0*/  LOP3.LUT R35, R35, R8, RZ, 0x3c, !PT ;  /* 0x0000000823237212 */ /* 0x000fc800078e3cff */
[----:B------:R-:W-:-:S04]  /*118b0*/  LOP3.LUT R3, R37, R12, R3, 0x96, !PT ;  /* 0x0000000c25037212 */ /* 0x000fc800078e9603 */
[----:B------:R-:W-:Y:S01]  /*118c0*/  LOP3.LUT R8, R3, R2, RZ, 0x3c, !PT ;  /* 0x0000000203087212 */ /* 0x000fe200078e3cff */
[----:B------:R-:W-:-:S03]  /*118d0*/  IMAD.SHL.U32 R3, R35, 0x2, RZ ;  /* 0x0000000223037824 */ /* 0x000fc600078e00ff */
[----:B------:R-:W-:-:S04]  /*118e0*/  SHF.L.U32 R2, R8, 0x4, RZ ;  /* 0x0000000408027819 */ /* 0x000fc800000006ff */
        /* <DEDUP_REMOVED lines=18> */
.L_x_3409:
[----:B------:R-:W-:Y:S01]  /*11a10*/  FMUL.FTZ R24, R16, R35 ;  /* 0x0000002310187220 */ /* 0x000fe20000410000 */
[----:B------:R-:W-:-:S03]  /*11a20*/  FMUL.FTZ R2, R35, 0.5 ;  /* 0x3f00000023027820 */ /* 0x000fc60000410000 */
[----:B------:R-:W-:-:S04]  /*11a30*/  FFMA R35, -R24, R24, R16 ;  /* 0x0000001818237223 */ /* 0x000fc80000000110 */
[----:B------:R-:W-:-:S07]  /*11a40*/  FFMA R24, R35, R2, R24 ;  /* 0x0000000223187223 */ /* 0x000fce0000000018 */
.L_x_3410:
[----:B------:R-:W-:Y:S05]  /*11a50*/  BSYNC.RECONVERGENT B1 ;  /* 0x0000000000017941 */ /* 0x000fea0003800200 */
.L_x_3408:
        /* <DEDUP_REMOVED lines=31> */
.L_x_3412:
[----:B------:R-:W-:Y:S01]  /*11c50*/  FMUL.FTZ R24, R16, R39 ;  /* 0x0000002710187220 */ /* 0x000fe20000410000 */
[----:B------:R-:W-:-:S03]  /*11c60*/  FMUL.FTZ R2, R39, 0.5 ;  /* 0x3f00000027027820 */ /* 0x000fc60000410000 */
[----:B------:R-:W-:-:S04]  /*11c70*/  FFMA R39, -R24, R24, R16 ;  /* 0x0000001818277223 */ /* 0x000fc80000000110 */
[----:B------:R-:W-:-:S07]  /*11c80*/  FFMA R24, R39, R2, R24 ;  /* 0x0000000227187223 */ /* 0x000fce0000000018 */
.L_x_3413:
[----:B------:R-:W-:Y:S05]  /*11c90*/  BSYNC.RECONVERGENT B1 ;  /* 0x0000000000017941 */ /* 0x000fea0003800200 */
.L_x_3411:
        /* <DEDUP_REMOVED lines=31> */
.L_x_3415:
[----:B------:R-:W-:Y:S01]  /*11e90*/  FMUL.FTZ R24, R16, R37 ;  /* 0x0000002510187220 */ /* 0x000fe20000410000 */
[----:B------:R-:W-:-:S03]  /*11ea0*/  FMUL.FTZ R2, R37, 0.5 ;  /* 0x3f00000025027820 */ /* 0x000fc60000410000 */
[----:B------:R-:W-:-:S04]  /*11eb0*/  FFMA R37, -R24, R24, R16 ;  /* 0x0000001818257223 */ /* 0x000fc80000000110 */
[----:B------:R-:W-:-:S07]  /*11ec0*/  FFMA R24, R37, R2, R24 ;  /* 0x0000000225187223 */ /* 0x000fce0000000018 */
.L_x_3416:
[----:B------:R-:W-:Y:S05]  /*11ed0*/  BSYNC.RECONVERGENT B1 ;  /* 0x0000000000017941 */ /* 0x000fea0003800200 */
.L_x_3414:
        /* <DEDUP_REMOVED lines=32> */
.L_x_3418:
[----:B------:R-:W-:Y:S01]  /*120e0*/  FMUL.FTZ R24, R16, R3 ;  /* 0x0000000310187220 */ /* 0x000fe20000410000 */
[----:B------:R-:W-:-:S03]  /*120f0*/  FMUL.FTZ R2, R3, 0.5 ;  /* 0x3f00000003027820 */ /* 0x000fc60000410000 */
[----:B------:R-:W-:-:S04]  /*12100*/  FFMA R3, -R24, R24, R16 ;  /* 0x0000001818037223 */ /* 0x000fc80000000110 */
[----:B------:R-:W-:-:S07]  /*12110*/  FFMA R24, R3, R2, R24 ;  /* 0x0000000203187223 */ /* 0x000fce0000000018 */
.L_x_3419:
[----:B------:R-:W-:Y:S05]  /*12120*/  BSYNC.RECONVERGENT B1 ;  /* 0x0000000000017941 */ /* 0x000fea0003800200 */
.L_x_3417:
[----:B------:R-:W-:-:S13]  /*12130*/  FSETP.GTU.AND P0, PT, R24, 1, PT ;  /* 0x3f8000001800780b */ /* 0x000fda0003f0c000 */
[----:B------:R-:W-:Y:S01]  /*12140*/  @!P0 FADD R10, R10, 1 ;  /* 0x3f8000000a0a8421 */ /* 0x000fe20000000000 */
[----:B------:R-:W-:Y:S06]  /*12150*/  @P1 BRA `(.L_x_3420) ;  /* 0xfffffff400b01947 */ /* 0x000fec000383ffff */
.L_x_3407:
[----:B------:R-:W-:-:S13]  /*12160*/  ISETP.NE.AND P0, PT, RZ, UR9, PT ;  /* 0x00000009ff007c0c */ /* 0x000fda000bf05270 */
        /* <DEDUP_REMOVED lines=30> */
.L_x_3423:
[----:B------:R-:W-:Y:S01]  /*12350*/  FMUL.FTZ R24, R16, R35 ;  /* 0x0000002310187220 */ /* 0x000fe20000410000 */
[----:B------:R-:W-:-:S03]  /*12360*/  FMUL.FTZ R2, R35, 0.5 ;  /* 0x3f00000023027820 */ /* 0x000fc60000410000 */
[----:B------:R-:W-:-:S04]  /*12370*/  FFMA R35, -R24, R24, R16 ;  /* 0x0000001818237223 */ /* 0x000fc80000000110 */
[----:B------:R-:W-:-:S07]  /*12380*/  FFMA R24, R35, R2, R24 ;  /* 0x0000000223187223 */ /* 0x000fce0000000018 */
.L_x_3424:
[----:B------:R-:W-:Y:S05]  /*12390*/  BSYNC.RECONVERGENT B1 ;  /* 0x0000000000017941 */ /* 0x000fea0003800200 */
.L_x_3422:
        /* <DEDUP_REMOVED lines=33> */
.L_x_3426:
[----:B------:R-:W-:Y:S01]  /*125b0*/  FMUL.FTZ R24, R16, R35 ;  /* 0x0000002310187220 */ /* 0x000fe20000410000 */
[----:B------:R-:W-:-:S03]  /*125c0*/  FMUL.FTZ R2, R35, 0.5 ;  /* 0x3f00000023027820 */ /* 0x000fc60000410000 */
[----:B------:R-:W-:-:S04]  /*125d0*/  FFMA R35, -R24, R24, R16 ;  /* 0x0000001818237223 */ /* 0x000fc80000000110 */
[----:B------:R-:W-:-:S07]  /*125e0*/  FFMA R24, R35, R2, R24 ;  /* 0x0000000223187223 */ /* 0x000fce0000000018 */
.L_x_3427:
[----:B------:R-:W-:Y:S05]  /*125f0*/  BSYNC.RECONVERGENT B1 ;  /* 0x0000000000017941 */ /* 0x000fea0003800200 */
.L_x_3425:
        /* <DEDUP_REMOVED lines=33> */
.L_x_3429:
[----:B------:R-:W-:Y:S01]  /*12810*/  FMUL.FTZ R24, R16, R3 ;  /* 0x0000000310187220 */ /* 0x000fe20000410000 */
[----:B------:R-:W-:-:S03]  /*12820*/  FMUL.FTZ R2, R3, 0.5 ;  /* 0x3f00000003027820 */ /* 0x000fc60000410000 */
[----:B------:R-:W-:-:S04]  /*12830*/  FFMA R3, -R24, R24, R16 ;  /* 0x0000001818037223 */ /* 0x000fc80000000110 */
[----:B------:R-:W-:-:S07]  /*12840*/  FFMA R24, R3, R2, R24 ;  /* 0x0000000203187223 */ /* 0x000fce0000000018 */
.L_x_3430:
[----:B------:R-:W-:Y:S05]  /*12850*/  BSYNC.RECONVERGENT B1 ;  /* 0x0000000000017941 */ /* 0x000fea0003800200 */
.L_x_3428:
[----:B------:R-:W-:-:S13]  /*12860*/  FSETP.GTU.AND P0, PT, R24, 1, PT ;  /* 0x3f8000001800780b */ /* 0x000fda0003f0c000 */
[----:B------:R-:W-:-:S07]  /*12870*/  @!P0 FADD R10, R10, 1 ;  /* 0x3f8000000a0a8421 */ /* 0x000fce0000000000 */
.L_x_3421:
        /* <DEDUP_REMOVED lines=19> */
.L_x_3444:
[----:B------:R-:W-:Y:S01]  /*129b0*/  SHF.R.U32.HI R2, RZ, 0x2, R37 ;  /* 0x00000002ff027819 */ /* 0x000fe20000011625 */
[----:B------:R-:W-:Y:S01]  /*129c0*/  IMAD.SHL.U32 R16, R41, 0x10, RZ ;  /* 0x0000001029107824 */ /* 0x000fe200078e00ff */
[----:B------:R-:W-:Y:S01]  /*129d0*/  BSSY.RECONVERGENT B1, `(.L_x_3432) ;  /* 0x0000021000017945 */ /* 0x000fe20003800200 */
[----:B------:R-:W-:Y:S01]  /*129e0*/  VIADD R35, R35, 0x4 ;  /* 0x0000000423237836 */ /* 0x000fe20000000000 */
[----:B------:R-:W-:Y:S02]  /*129f0*/  LOP3.LUT R2, R2, R37, RZ, 0x3c, !PT ;  /* 0x0000002502027212 */ /* 0x000fe400078e3cff */
[----:B------:R-:W-:Y:S02]  /*12a00*/  SHF.R.U32.HI R37, RZ, 0x2, R8 ;  /* 0x00000002ff257819 */ /* 0x000fe40000011608 */
[----:B------:R-:W-:Y:S02]  /*12a10*/  SHF.L.U32 R3, R2, 0x1, RZ ;  /* 0x0000000102037819 */ /* 0x000fe400000006ff */
[----:B------:R-:W-:-:S02]  /*12a20*/  LOP3.LUT R37, R37, R8, RZ, 0x3c, !PT ;  /* 0x0000000825257212 */ /* 0x000fc400078e3cff */
[----:B------:R-:W-:Y:S02]  /*12a30*/  LOP3.LUT R3, R41, R16, R3, 0x96, !PT ;  /* 0x0000001029037212 */ /* 0x000fe400078e9603 */
[----:B------:R-:W-:Y:S02]  /*12a40*/  ISETP.NE.AND P1, PT, R35, R4, PT ;  /* 0x000000042300720c */ /* 0x000fe40003f25270 */
[----:B------:R-:W-:Y:S01]  /*12a50*/  LOP3.LUT R8, R3, R2, RZ, 0x3c, !PT ;  /* 0x0000000203087212 */ /* 0x000fe200078e3cff */
[----:B------:R-:W-:-:S04]  /*12a60*/  IMAD.SHL.U32 R3, R37, 0x2, RZ ;  /* 0x0000000225037824 */ /* 0x000fc800078e00ff */
        /* <DEDUP_REMOVED lines=19> */
.L_x_3433:
[----:B------:R-:W-:Y:S01]  /*12ba0*/  FMUL.FTZ R24, R16, R37 ;  /* 0x0000002510187220 */ /* 0x000fe20000410000 */
[----:B------:R-:W-:-:S03]  /*12bb0*/  FMUL.FTZ R2, R37, 0.5 ;  /* 0x3f00000025027820 */ /* 0x000fc60000410000 */
[----:B------:R-:W-:-:S04]  /*12bc0*/  FFMA R37, -R24, R24, R16 ;  /* 0x0000001818257223 */ /* 0x000fc80000000110 */
[----:B------:R-:W-:-:S07]  /*12bd0*/  FFMA R24, R37, R2, R24 ;  /* 0x0000000225187223 */ /* 0x000fce0000000018 */
.L_x_3434:
[----:B------:R-:W-:Y:S05]  /*12be0*/  BSYNC.RECONVERGENT B1 ;  /* 0x0000000000017941 */ /* 0x000fea0003800200 */
.L_x_3432:
        /* <DEDUP_REMOVED lines=31> */
.L_x_3436:
[----:B------:R-:W-:Y:S01]  /*12de0*/  FMUL.FTZ R24, R16, R39 ;  /* 0x0000002710187220 */ /* 0x000fe20000410000 */
[----:B------:R-:W-:-:S03]  /*12df0*/  FMUL.FTZ R2, R39, 0.5 ;  /* 0x3f00000027027820 */ /* 0x000fc60000410000 */
[----:B------:R-:W-:-:S04]  /*12e00*/  FFMA R39, -R24, R24, R16 ;  /* 0x0000001818277223 */ /* 0x000fc80000000110 */
[----:B------:R-:W-:-:S07]  /*12e10*/  FFMA R24, R39, R2, R24 ;  /* 0x0000000227187223 */ /* 0x000fce0000000018 */
.L_x_3437:
[----:B------:R-:W-:Y:S05]  /*12e20*/  BSYNC.RECONVERGENT B1 ;  /* 0x0000000000017941 */ /* 0x000fea0003800200 */
.L_x_3435:
        /* <DEDUP_REMOVED lines=31> */
.L_x_3439:
[----:B------:R-:W-:Y:S01]  /*13020*/  FMUL.FTZ R24, R16, R39 ;  /* 0x0000002710187220 */ /* 0x000fe20000410000 */
[----:B------:R-:W-:-:S03]  /*13030*/  FMUL.FTZ R2, R39, 0.5 ;  /* 0x3f00000027027820 */ /* 0x000fc60000410000 */
[----:B------:R-:W-:-:S04]  /*13040*/  FFMA R39, -R24, R24, R16 ;  /* 0x0000001818277223 */ /* 0x000fc80000000110 */
[----:B------:R-:W-:-:S07]  /*13050*/  FFMA R24, R39, R2, R24 ;  /* 0x0000000227187223 */ /* 0x000fce0000000018 */
.L_x_3440:
[----:B------:R-:W-:Y:S05]  /*13060*/  BSYNC.RECONVERGENT B1 ;  /* 0x0000000000017941 */ /* 0x000fea0003800200 */
.L_x_3438:
        /* <DEDUP_REMOVED lines=32> */
.L_x_3442:
[----:B------:R-:W-:Y:S01]  /*13270*/  FMUL.FTZ R24, R16, R3 ;  /* 0x0000000310187220 */ /* 0x000fe20000410000 */
[----:B------:R-:W-:-:S03]  /*13280*/  FMUL.FTZ R2, R3, 0.5 ;  /* 0x3f00000003027820 */ /* 0x000fc60000410000 */
[----:B------:R-:W-:-:S04]  /*13290*/  FFMA R3, -R24, R24, R16 ;  /* 0x0000001818037223 */ /* 0x000fc80000000110 */
[----:B------:R-:W-:-:S07]  /*132a0*/  FFMA R24, R3, R2, R24 ;  /* 0x0000000203187223 */ /* 0x000fce0000000018 */
.L_x_3443:
[----:B------:R-:W-:Y:S05]  /*132b0*/  BSYNC.RECONVERGENT B1 ;  /* 0x0000000000017941 */ /* 0x000fea0003800200 */
.L_x_3441:
[----:B------:R-:W-:-:S13]  /*132c0*/  FSETP.GTU.AND P0, PT, R24, 1, PT ;  /* 0x3f8000001800780b */ /* 0x000fda0003f0c000 */
[----:B------:R-:W-:Y:S01]  /*132d0*/  @!P0 FADD R12, R12, 1 ;  /* 0x3f8000000c0c8421 */ /* 0x000fe20000000000 */
[----:B------:R-:W-:Y:S06]  /*132e0*/  @P1 BRA `(.L_x_3444) ;  /* 0xfffffff400b01947 */ /* 0x000fec000383ffff */
.L_x_3431:
        /* <DEDUP_REMOVED lines=31> */
.L_x_3447:
[----:B------:R-:W-:Y:S01]  /*134e0*/  FMUL.FTZ R24, R16, R37 ;  /* 0x0000002510187220 */ /* 0x000fe20000410000 */
[----:B------:R-:W-:-:S03]  /*134f0*/  FMUL.FTZ R2, R37, 0.5 ;  /* 0x3f00000025027820 */ /* 0x000fc60000410000 */
[----:B------:R-:W-:-:S04]  /*13500*/  FFMA R37, -R24, R24, R16 ;  /* 0x0000001818257223 */ /* 0x000fc80000000110 */
[----:B------:R-:W-:-:S07]  /*13510*/  FFMA R24, R37, R2, R24 ;  /* 0x0000000225187223 */ /* 0x000fce0000000018 */
.L_x_3448:
[----:B------:R-:W-:Y:S05]  /*13520*/  BSYNC.RECONVERGENT B1 ;  /* 0x0000000000017941 */ /* 0x000fea0003800200 */
.L_x_3446:
        /* <DEDUP_REMOVED lines=33> */
.L_x_3450:
[----:B------:R-:W-:Y:S01]  /*13740*/  FMUL.FTZ R24, R16, R37 ;  /* 0x0000002510187220 */ /* 0x000fe20000410000 */
[----:B------:R-:W-:-:S03]  /*13750*/  FMUL.FTZ R2, R37, 0.5 ;  /* 0x3f00000025027820 */ /* 0x000fc60000410000 */
[----:B------:R-:W-:-:S04]  /*13760*/  FFMA R37, -R24, R24, R16 ;  /* 0x0000001818257223 */ /* 0x000fc80000000110 */
[----:B------:R-:W-:-:S07]  /*13770*/  FFMA R24, R37, R2, R24 ;  /* 0x0000000225187223 */ /* 0x000fce0000000018 */
.L_x_3451:
[----:B------:R-:W-:Y:S05]  /*13780*/  BSYNC.RECONVERGENT B1 ;  /* 0x0000000000017941 */ /* 0x000fea0003800200 */
.L_x_3449:
        /* <DEDUP_REMOVED lines=33> */
.L_x_3453:
[----:B------:R-:W-:Y:S01]  /*139a0*/  FMUL.FTZ R24, R16, R3 ;  /* 0x0000000310187220 */ /* 0x000fe20000410000 */
[----:B------:R-:W-:-:S03]  /*139b0*/  FMUL.FTZ R2, R3, 0.5 ;  /* 0x3f00000003027820 */ /* 0x000fc60000410000 */
[----:B------:R-:W-:-:S04]  /*139c0*/  FFMA R3, -R24, R24, R16 ;  /* 0x0000001818037223 */ /* 0x000fc80000000110 */
[----:B------:R-:W-:-:S07]  /*139d0*/  FFMA R24, R3, R2, R24 ;  /* 0x0000000203187223 */ /* 0x000fce0000000018 */
.L_x_3454:
[----:B------:R-:W-:Y:S05]  /*139e0*/  BSYNC.RECONVERGENT B1 ;  /* 0x0000000000017941 */ /* 0x000fea0003800200 */
.L_x_3452:
[----:B------:R-:W-:-:S13]  /*139f0*/  FSETP.GTU.AND P0, PT, R24, 1, PT ;  /* 0x3f8000001800780b */ /* 0x000fda0003f0c000 */
[----:B------:R-:W-:-:S07]  /*13a00*/  @!P0 FADD R12, R12, 1 ;  /* 0x3f8000000c0c8421 */ /* 0x000fce0000000000 */
.L_x_3445:
        /* <DEDUP_REMOVED lines=19> */
.L_x_3468:
        /* <DEDUP_REMOVED lines=31> */
.L_x_3457:
[----:B------:R-:W-:Y:S01]  /*13d30*/  FMUL.FTZ R24, R16, R39 ;  /* 0x0000002710187220 */ /* 0x000fe20000410000 */
[----:B------:R-:W-:-:S03]  /*13d40*/  FMUL.FTZ R2, R39, 0.5 ;  /* 0x3f00000027027820 */ /* 0x000fc60000410000 */
[----:B------:R-:W-:-:S04]  /*13d50*/  FFMA R39, -R24, R24, R16 ;  /* 0x0000001818277223 */ /* 0x000fc80000000110 */
[----:B------:R-:W-:-:S07]  /*13d60*/  FFMA R24, R39, R2, R24 ;  /* 0x0000000227187223 */ /* 0x000fce0000000018 */
.L_x_3458:
[----:B------:R-:W-:Y:S05]  /*13d70*/  BSYNC.RECONVERGENT B1 ;  /* 0x0000000000017941 */ /* 0x000fea0003800200 */
.L_x_3456:
        /* <DEDUP_REMOVED lines=31> */
.L_x_3460:
[----:B------:R-:W-:Y:S01]  /*13f70*/  FMUL.FTZ R24, R16, R39 ;  /* 0x0000002710187220 */ /* 0x000fe20000410000 */
[----:B------:R-:W-:-:S03]  /*13f80*/  FMUL.FTZ R2, R39, 0.5 ;  /* 0x3f00000027027820 */ /* 0x000fc60000410000 */
[----:B------:R-:W-:-:S04]  /*13f90*/  FFMA R39, -R24, R24, R16 ;  /* 0x0000001818277223 */ /* 0x000fc80000000110 */
[----:B------:R-:W-:-:S07]  /*13fa0*/  FFMA R24, R39, R2, R24 ;  /* 0x0000000227187223 */ /* 0x000fce0000000018 */
.L_x_3461:
[----:B------:R-:W-:Y:S05]  /*13fb0*/  BSYNC.RECONVERGENT B1 ;  /* 0x0000000000017941 */ /* 0x000fea0003800200 */
.L_x_3459:
        /* <DEDUP_REMOVED lines=31> */
.L_x_3463:
[----:B------:R-:W-:Y:S01]  /*141b0*/  FMUL.FTZ R24, R16, R39 ;  /* 0x0000002710187220 */ /* 0x000fe20000410000 */
[----:B------:R-:W-:-:S03]  /*141c0*/  FMUL.FTZ R2, R39, 0.5 ;  /* 0x3f00000027027820 */ /* 0x000fc60000410000 */
[----:B------:R-:W-:-:S04]  /*141d0*/  FFMA R39, -R24, R24, R16 ;  /* 0x0000001818277223 */ /* 0x000fc80000000110 */
[----:B------:R-:W-:-:S07]  /*141e0*/  FFMA R24, R39, R2, R24 ;  /* 0x0000000227187223 */ /* 0x000fce0000000018 */
.L_x_3464:
[----:B------:R-:W-:Y:S05]  /*141f0*/  BSYNC.RECONVERGENT B1 ;  /* 0x0000000000017941 */ /* 0x000fea0003800200 */
.L_x_3462:
        /* <DEDUP_REMOVED lines=32> */
.L_x_3466:
[----:B------:R-:W-:Y:S01]  /*14400*/  FMUL.FTZ R24, R16, R39 ;  /* 0x0000002710187220 */ /* 0x000fe20000410000 */
[----:B------:R-:W-:-:S03]  /*14410*/  FMUL.FTZ R2, R39, 0.5 ;  /* 0x3f00000027027820 */ /* 0x000fc60000410000 */
[----:B------:R-:W-:-:S04]  /*14420*/  FFMA R39, -R24, R24, R16 ;  /* 0x0000001818277223 */ /* 0x000fc80000000110 */
[----:B------:R-:W-:-:S07]  /*14430*/  FFMA R24, R39, R2, R24 ;  /* 0x0000000227187223 */ /* 0x000fce0000000018 */
.L_x_3467:
[----:B------:R-:W-:Y:S05]  /*14440*/  BSYNC.RECONVERGENT B1 ;  /* 0x0000000000017941 */ /* 0x000fea0003800200 */
.L_x_3465:
[----:B------:R-:W-:-:S13]  /*14450*/  FSETP.GTU.AND P0, PT, R24, 1, PT ;  /* 0x3f8000001800780b */ /* 0x000fda0003f0c000 */
[----:B------:R-:W-:Y:S01]  /*14460*/  @!P0 FADD R30, R30, 1 ;  /* 0x3f8000001e1e8421 */ /* 0x000fe20000000000 */
[----:B------:R-:W-:Y:S06]  /*14470*/  @P1 BRA `(.L_x_3468) ;  /* 0xfffffff400b01947 */ /* 0x000fec000383ffff */
.L_x_3455:
        /* <DEDUP_REMOVED lines=31> */
.L_x_3471:
[----:B------:R-:W-:Y:S01]  /*14670*/  FMUL.FTZ R24, R16, R35 ;  /* 0x0000002310187220 */ /* 0x000fe20000410000 */
[----:B------:R-:W-:-:S03]  /*14680*/  FMUL.FTZ R2, R35, 0.5 ;  /* 0x3f00000023027820 */ /* 0x000fc60000410000 */
[----:B------:R-:W-:-:S04]  /*14690*/  FFMA R35, -R24, R24, R16 ;  /* 0x0000001818237223 */ /* 0x000fc80000000110 */
[----:B------:R-:W-:-:S07]  /*146a0*/  FFMA R24, R35, R2, R24 ;  /* 0x0000000223187223 */ /* 0x000fce0000000018 */
.L_x_3472:
[----:B------:R-:W-:Y:S05]  /*146b0*/  BSYNC.RECONVERGENT B1 ;  /* 0x0000000000017941 */ /* 0x000fea0003800200 */
.L_x_3470:
        /* <DEDUP_REMOVED lines=32> */
[----:B------:R-:W-:Y:S05]  /*148c0*/  CALL.REL.NOINC `($__internal_6_$__cuda_sm20_sqrt_rn_f32_slowpath) ;  /* 0x0000015c00f07944 */ /* 0x000fea0003c00000 */
[----:B------:R-:W-:Y:S05]  /*148d0*/  BSYNC.RECONVERGENT B2 ;  /* 0x0000000000027941 */ /* 0x000fea0003800200 */
.L_x_3475:
[----:B------:R-:W-:Y:S05]  /*148e0*/  BRA `(.L_x_3476) ;  /* 0x0000000000107947 */ /* 0x000fea0003800000 */
.L_x_3474:
[----:B------:R-:W-:Y:S01]  /*148f0*/  FMUL.FTZ R24, R16, R35 ;  /* 0x0000002310187220 */ /* 0x000fe20000410000 */
[----:B------:R-:W-:-:S03]  /*14900*/  FMUL.FTZ R2, R35, 0.5 ;  /* 0x3f00000023027820 */ /* 0x000fc60000410000 */
[----:B------:R-:W-:-:S04]  /*14910*/  FFMA R35, -R24, R24, R16 ;  /* 0x0000001818237223 */ /* 0x000fc80000000110 */
[----:B------:R-:W-:-:S07]  /*14920*/  FFMA R24, R35, R2, R24 ;  /* 0x0000000223187223 */ /* 0x000fce0000000018 */
.L_x_3476:
[----:B------:R-:W-:Y:S05]  /*14930*/  BSYNC.RECONVERGENT B1 ;  /* 0x0000000000017941 */ /* 0x000fea0003800200 */
.L_x_3473:
        /* <DEDUP_REMOVED lines=33> */
.L_x_3478:
[----:B------:R-:W-:Y:S01]  /*14b50*/  FMUL.FTZ R24, R16, R35 ;  /* 0x0000002310187220 */ /* 0x000fe20000410000 */
[----:B------:R-:W-:-:S03]  /*14b60*/  FMUL.FTZ R2, R35, 0.5 ;  /* 0x3f00000023027820 */ /* 0x000fc60000410000 */
[----:B------:R-:W-:-:S04]  /*14b70*/  FFMA R35, -R24, R24, R16 ;  /* 0x0000001818237223 */ /* 0x000fc80000000110 */
[----:B------:R-:W-:-:S07]  /*14b80*/  FFMA R24, R35, R2, R24 ;  /* 0x0000000223187223 */ /* 0x000fce0000000018 */
.L_x_3479:
[----:B------:R-:W-:Y:S05]  /*14b90*/  BSYNC.RECONVERGENT B1 ;  /* 0x0000000000017941 */ /* 0x000fea0003800200 */
.L_x_3477:
[----:B------:R-:W-:-:S13]  /*14ba0*/  FSETP.GTU.AND P0, PT, R24, 1, PT ;  /* 0x3f8000001800780b */ /* 0x000fda0003f0c000 */
[----:B------:R-:W-:-:S07]  /*14bb0*/  @!P0 FADD R30, R30, 1 ;  /* 0x3f8000001e1e8421 */ /* 0x000fce0000000000 */
.L_x_3469:
        /* <DEDUP_REMOVED lines=14> */
.L_x_3481:
[----:B------:R-:W-:Y:S05]  /*14ca0*/  BSYNC.RECONVERGENT B1 ;  /* 0x0000000000017941 */ /* 0x000fea0003800200 */
.L_x_3480:
        /* <DEDUP_REMOVED lines=12> */
[----:B------:R-:W-:-:S07]  /*14d70*/  MOV R6, R2 ;  /* 0x0000000200067202 */ /* 0x000fce0000000f00 */
.L_x_3483:
[----:B------:R-:W-:Y:S05]  /*14d80*/  BSYNC.RECONVERGENT B1 ;  /* 0x0000000000017941 */ /* 0x000fea0003800200 */
.L_x_3482:
        /* <DEDUP_REMOVED lines=13> */
.L_x_3485:
[----:B------:R-:W-:Y:S05]  /*14e60*/  BSYNC.RECONVERGENT B1 ;  /* 0x0000000000017941 */ /* 0x000fea0003800200 */
.L_x_3484:
        /* <DEDUP_REMOVED lines=14> */
.L_x_3487:
[----:B------:R-:W-:Y:S05]  /*14f50*/  BSYNC.RECONVERGENT B1 ;  /* 0x0000000000017941 */ /* 0x000fea0003800200 */
.L_x_3486:
        /* <DEDUP_REMOVED lines=13> */
.L_x_3489:
[----:B------:R-:W-:Y:S05]  /*15030*/  BSYNC.RECONVERGENT B1 ;  /* 0x0000000000017941 */ /* 0x000fea0003800200 */
.L_x_3488:
        /* <DEDUP_REMOVED lines=14> */
.L_x_3491:
[----:B------:R-:W-:Y:S05]  /*15120*/  BSYNC.RECONVERGENT B1 ;  /* 0x0000000000017941 */ /* 0x000fea0003800200 */
.L_x_3490:
        /* <DEDUP_REMOVED lines=13> */
.L_x_3493:
[----:B------:R-:W-:Y:S05]  /*15200*/  BSYNC.RECONVERGENT B1 ;  /* 0x0000000000017941 */ /* 0x000fea0003800200 */
.L_x_3492:
        /* <DEDUP_REMOVED lines=14> */
.L_x_3495:
[----:B------:R-:W-:Y:S05]  /*152f0*/  BSYNC.RECONVERGENT B1 ;  /* 0x0000000000017941 */ /* 0x000fea0003800200 */
.L_x_3494:
        /* <DEDUP_REMOVED lines=13> */
.L_x_3497:
[----:B------:R-:W-:Y:S05]  /*153d0*/  BSYNC.RECONVERGENT B1 ;  /* 0x0000000000017941 */ /* 0x000fea0003800200 */
.L_x_3496:
        /* <DEDUP_REMOVED lines=14> */
.L_x_3499:
[----:B------:R-:W-:Y:S05]  /*154c0*/  BSYNC.RECONVERGENT B1 ;  /* 0x0000000000017941 */ /* 0x000fea0003800200 */
.L_x_3498:
        /* <DEDUP_REMOVED lines=14> */
.L_x_3501:
[----:B------:R-:W-:Y:S05]  /*155b0*/  BSYNC.RECONVERGENT B1 ;  /* 0x0000000000017941 */ /* 0x000fea0003800200 */
.L_x_3500:
        /* <DEDUP_REMOVED lines=13> */
.L_x_3503:
[----:B------:R-:W-:Y:S05]  /*15690*/  BSYNC.RECONVERGENT B1 ;  /* 0x0000000000017941 */ /* 0x000fea0003800200 */
.L_x_3502:
        /* <DEDUP_REMOVED lines=14> */
.L_x_3505:
[----:B------:R-:W-:Y:S05]  /*15780*/  BSYNC.RECONVERGENT B1 ;  /* 0x0000000000017941 */ /* 0x000fea0003800200 */
.L_x_3504:
        /* <DEDUP_REMOVED lines=13> */
.L_x_3507:
[----:B------:R-:W-:Y:S05]  /*15860*/  BSYNC.RECONVERGENT B1 ;  /* 0x0000000000017941 */ /* 0x000fea0003800200 */
.L_x_3506:
        /* <DEDUP_REMOVED lines=14> */
.L_x_3509:
[----:B------:R-:W-:Y:S05]  /*15950*/  BSYNC.RECONVERGENT B1 ;  /* 0x0000000000017941 */ /* 0x000fea0003800200 */
.L_x_3508:
        /* <DEDUP_REMOVED lines=12> */
.L_x_3511:
[----:B------:R-:W-:Y:S05]  /*15a20*/  BSYNC.RECONVERGENT B1 ;  /* 0x0000000000017941 */ /* 0x000fea0003800200 */
.L_x_3510:
[----:B------:R-:W-:Y:S01]  /*15a30*/  MOV R3, R2 ;  /* 0x0000000200037202 */ /* 0x000fe20000000f00 */
[----:B------:R-:W-:Y:S06]  /*15a40*/  BRA `(.L_x_3512) ;  /* 0x00000000006c7947 */ /* 0x000fec0003800000 */
.L_x_3088:
        /* <DEDUP_REMOVED lines=10> */
[----:B------:R-:W-:Y:S05]  /*15af0*/  CALL.REL.NOINC `($__internal_7_$__cuda_sm3x_div_rn_noftz_f32_slowpath) ;  /* 0x0000014c00bc7944 */ /* 0x000fea0003c00000 */
.L_x_3513:
        /* <DEDUP_REMOVED lines=14> */
[----:B------:R-:W-:-:S02]  /*15be0*/  IMAD.MOV.U32 R31, RZ, RZ, R2 ;  /* 0x000000ffff1f7224 */ /* 0x000fc400078e0002 */
[----:B------:R-:W-:-:S07]  /*15bf0*/  IMAD.MOV.U32 R6, RZ, RZ, R2 ;  /* 0x000000ffff067224 */ /* 0x000fce00078e0002 */
.L_x_3512:
        /* <DEDUP_REMOVED lines=16> */
[----:B------:R-:W-:-:S04]  /*15d00*/  FADD R17, R17, R4 ;  /* 0x0000000411117221 */ /* 0x000fc80000000000 */
[----:B------:R-:W-:Y:S01]  /*15d10*/  FADD R10, R6, R17 ;  /* 0x00000011060a7221 */ /* 0x000fe20000000000 */
[----:B0-----:R-:W-:-:S05]  /*15d20*/  VIADD R12, R2, 0xffffe000 ;  /* 0xffffe000020c7836 */ /* 0x001fca0000000000 */
[----:B------:R-:W-:-:S13]  /*15d30*/  ISETP.GE.U32.AND P0, PT, R12, 0x2000, PT ;  /* 0x000020000c00780c */ /* 0x000fda0003f06070 */
        /* <DEDUP_REMOVED lines=13> */
.L_x_3516:
[----:B------:R-:W0:Y:S01]  /*15e10*/  LDC R6, c[0x0][0x39c] ;  /* 0x0000e700ff067b82 */ /* 0x000e220000000800 */
[----:B------:R-:W-:Y:S01]  /*15e20*/  IMAD.MOV.U32 R11, RZ, RZ, 0x2000 ;  /* 0x00002000ff0b7424 */ /* 0x000fe200078e00ff */
[C---:B0-----:R-:W-:Y:S02]  /*15e30*/  LOP3.LUT R8, R6.reuse, 0x3, RZ, 0xc0, !PT ;  /* 0x0000000306087812 */ /* 0x041fe400078ec0ff */
[C---:B------:R-:W-:Y:S01]  /*15e40*/  LOP3.LUT R7, R6.reuse, 0x7ffffffc, RZ, 0xc0, !PT ;  /* 0x7ffffffc06077812 */ /* 0x040fe200078ec0ff */
[----:B------:R-:W-:-:S07]  /*15e50*/  VIADD R6, R6, 0xffffffff ;  /* 0xffffffff06067836 */ /* 0x000fce0000000000 */
.L_x_3934:
        /* <DEDUP_REMOVED lines=19> */
[----:B------:R-:W-:Y:S01]  /*15f90*/  ISETP.GE.U32.AND P0, PT, R6, 0x3, PT ;  /* 0x000000030600780c */ /* 0x000fe20003f06070 */
[----:B------:R-:W-:Y:S01]  /*15fa0*/  IMAD.MOV.U32 R4, RZ, RZ, -0x75bd8fc ;  /* 0xf8a42704ff047424 */ /* 0x000fe200078e00ff */
[----:B------:R-:W-:Y:S01]  /*15fb0*/  IADD3 R15, PT, PT, R14, R11, RZ ;  /* 0x0000000b0e0f7210 */ /* 0x000fe20007ffe0ff */
[----:B------:R-:W-:Y:S02]  /*15fc0*/  IMAD.MOV.U32 R26, RZ, RZ, -0x23270784 ;  /* 0xdcd8f87cff1a7424 */ /* 0x000fe400078e00ff */
[----:B------:R-:W-:Y:S01]  /*15fd0*/  IMAD.MOV.U32 R17, RZ, RZ, RZ ;  /* 0x000000ffff117224 */ /* 0x000fe200078e00ff */
[----:B------:R-:W-:-:S05]  /*15fe0*/  LOP3.LUT R2, R15, 0xaad26b49, RZ, 0x3c, !PT ;  /* 0xaad26b490f027812 */ /* 0x000fca00078e3cff */
[----:B------:R-:W-:-:S04]  /*15ff0*/  IMAD R2, R2, 0x4182bed5, RZ ;  /* 0x4182bed502027824 */ /* 0x000fc800078e02ff */
[C---:B------:R-:W-:Y:S01]  /*16000*/  VIADD R3, R2.reuse, 0x583f19 ;  /* 0x00583f1902037836 */ /* 0x040fe20000000000 */
[C---:B------:R-:W-:Y:S01]  /*16010*/  LOP3.LUT R30, R2.reuse, 0x159a55e5, RZ, 0x3c, !PT ;  /* 0x159a55e5021e7812 */ /* 0x040fe200078e3cff */
[C---:B------:R-:W-:Y:S01]  /*16020*/  VIADD R5, R2.reuse, 0xd9f6dc18 ;  /* 0xd9f6dc1802057836 */ /* 0x040fe20000000000 */
[----:B------:R-:W-:Y:S01]  /*16030*/  IADD3 R34, PT, PT, R2, 0x75bcd15, RZ ;  /* 0x075bcd1502227810 */ /* 0x000fe20007ffe0ff */
[----:B------:R-:W-:Y:S06]  /*16040*/  @!P0 BRA `(.L_x_3518) ;  /* 0x0000000800608947 */ /* 0x000fec0003800000 */
[----:B------:R-:W-:Y:S02]  /*16050*/  HFMA2 R17, -RZ, RZ, 0, 0 ;  /* 0x00000000ff117431 */ /* 0x000fe400000001ff */
[----:B------:R-:W-:Y:S02]  /*16060*/  IMAD.MOV.U32 R28, RZ, RZ, RZ ;  /* 0x000000ffff1c7224 */ /* 0x000fe400078e00ff */
[----:B------:R-:W-:Y:S02]  /*16070*/  IMAD.MOV.U32 R4, RZ, RZ, -0x75bd8fc ;  /* 0xf8a42704ff047424 */ /* 0x000fe400078e00ff */
[----:B------:R-:W-:-:S07]  /*16080*/  IMAD.MOV.U32 R26, RZ, RZ, -0x23270784 ;  /* 0xdcd8f87cff1a7424 */ /* 0x000fce00078e00ff */
.L_x_3531:
        /* <DEDUP_REMOVED lines=31> */
.L_x_3520:
[----:B------:R-:W-:Y:S01]  /*16280*/  FMUL.FTZ R24, R16, R19 ;  /* 0x0000001310187220 */ /* 0x000fe20000410000 */
[----:B------:R-:W-:-:S03]  /*16290*/  FMUL.FTZ R2, R19, 0.5 ;  /* 0x3f00000013027820 */ /* 0x000fc60000410000 */
[----:B------:R-:W-:-:S04]  /*162a0*/  FFMA R19, -R24, R24, R16 ;  /* 0x0000001818137223 */ /* 0x000fc80000000110 */
[----:B------:R-:W-:-:S07]  /*162b0*/  FFMA R24, R19, R2, R24 ;  /* 0x0000000213187223 */ /* 0x000fce0000000018 */
.L_x_3521:
[----:B------:R-:W-:Y:S05]  /*162c0*/  BSYNC.RECONVERGENT B2 ;  /* 0x0000000000027941 */ /* 0x000fea0003800200 */
.L_x_3519:
        /* <DEDUP_REMOVED lines=31> */
.L_x_3523:
[----:B------:R-:W-:Y:S01]  /*164c0*/  FMUL.FTZ R24, R16, R19 ;  /* 0x0000001310187220 */ /* 0x000fe20000410000 */
[----:B------:R-:W-:-:S03]  /*164d0*/  FMUL.FTZ R2, R19, 0.5 ;  /* 0x3f00000013027820 */ /* 0x000fc60000410000 */
[----:B------:R-:W-:-:S04]  /*164e0*/  FFMA R19, -R24, R24, R16 ;  /* 0x0000001818137223 */ /* 0x000fc80000000110 */
[----:B------:R-:W-:-:S07]  /*164f0*/  FFMA R24, R19, R2, R24 ;  /* 0x0000000213187223 */ /* 0x000fce0000000018 */
.L_x_3524:
[----:B------:R-:W-:Y:S05]  /*16500*/  BSYNC.RECONVERGENT B2 ;  /* 0x0000000000027941 */ /* 0x000fea0003800200 */
.L_x_3522:
[----:B------:R-:W-:Y:S01]  /*16510*/  SHF.R.U32.HI R2, RZ, 0x2, R3 ;  /* 0x00000002ff027819 */ /* 0x000fe20000011603 */
[----:B------:R-:W-:Y:S01]  /*16520*/  IMAD.MOV.U32 R16, RZ, RZ, 0x2f800000 ;  /* 0x2f800000ff107424 */ /* 0x000fe200078e00ff */
[----:B------:R-:W-:Y:S01]  /*16530*/  SHF.R.U32.HI R19, RZ, 0x2, R30 ;  /* 0x00000002ff137819 */ /* 0x000fe2000001161e */
[----:B------:R-:W-:Y:S01]  /*16540*/  BSSY.RECONVERGENT B2, `(.L_x_3525) ;  /* 0x0000020000027945 */ /* 0x000fe20003800200 */
        /* <DEDUP_REMOVED lines=27> */
.L_x_3526:
[----:B------:R-:W-:Y:S01]  /*16700*/  FMUL.FTZ R24, R16, R3 ;  /* 0x0000000310187220 */ /* 0x000fe20000410000 */
[----:B------:R-:W-:-:S03]  /*16710*/  FMUL.FTZ R2, R3, 0.5 ;  /* 0x3f00000003027820 */ /* 0x000fc60000410000 */
[----:B------:R-:W-:-:S04]  /*16720*/  FFMA R3, -R24, R24, R16 ;  /* 0x0000001818037223 */ /* 0x000fc80000000110 */
[----:B------:R-:W-:-:S07]  /*16730*/  FFMA R24, R3, R2, R24 ;  /* 0x0000000203187223 */ /* 0x000fce0000000018 */
.L_x_3527:
[----:B------:R-:W-:Y:S05]  /*16740*/  BSYNC.RECONVERGENT B2 ;  /* 0x0000000000027941 */ /* 0x000fea0003800200 */
.L_x_3525:
        /* <DEDUP_REMOVED lines=32> */
.L_x_3529:
[----:B------:R-:W-:Y:S01]  /*16950*/  FMUL.FTZ R24, R16, R19 ;  /* 0x0000001310187220 */ /* 0x000fe20000410000 */
[----:B------:R-:W-:-:S03]  /*16960*/  FMUL.FTZ R2, R19, 0.5 ;  /* 0x3f00000013027820 */ /* 0x000fc60000410000 */
[----:B------:R-:W-:-:S04]  /*16970*/  FFMA R19, -R24, R24, R16 ;  /* 0x0000001818137223 */ /* 0x000fc80000000110 */
[----:B------:R-:W-:-:S07]  /*16980*/  FFMA R24, R19, R2, R24 ;  /* 0x0000000213187223 */ /* 0x000fce0000000018 */
.L_x_3530:
[----:B------:R-:W-:Y:S05]  /*16990*/  BSYNC.RECONVERGENT B2 ;  /* 0x0000000000027941 */ /* 0x000fea0003800200 */
.L_x_3528:
[----:B------:R-:W-:-:S13]  /*169a0*/  FSETP.GTU.AND P0, PT, R24, 1, PT ;  /* 0x3f8000001800780b */ /* 0x000fda0003f0c000 */
[----:B------:R-:W-:Y:S01]  /*169b0*/  @!P0 FADD R17, R17, 1 ;  /* 0x3f80000011118421 */ /* 0x000fe20000000000 */
[----:B------:R-:W-:Y:S06]  /*169c0*/  @P1 BRA `(.L_x_3531) ;  /* 0xfffffff400b01947 */ /* 0x000fec000383ffff */
.L_x_3518:
        /* <DEDUP_REMOVED lines=32> */
.L_x_3534:
[----:B------:R-:W-:Y:S01]  /*16bd0*/  FMUL.FTZ R24, R16, R19 ;  /* 0x0000001310187220 */ /* 0x000fe20000410000 */
[----:B------:R-:W-:-:S03]  /*16be0*/  FMUL.FTZ R2, R19, 0.5 ;  /* 0x3f00000013027820 */ /* 0x000fc60000410000 */
[----:B------:R-:W-:-:S04]  /*16bf0*/  FFMA R19, -R24, R24, R16 ;  /* 0x0000001818137223 */ /* 0x000fc80000000110 */
[----:B------:R-:W-:-:S07]  /*16c00*/  FFMA R24, R19, R2, R24 ;  /* 0x0000000213187223 */ /* 0x000fce0000000018 */
.L_x_3535:
[----:B------:R-:W-:Y:S05]  /*16c10*/  BSYNC.RECONVERGENT B2 ;  /* 0x0000000000027941 */ /* 0x000fea0003800200 */
.L_x_3533:
        /* <DEDUP_REMOVED lines=33> */
.L_x_3537:
[----:B------:R-:W-:Y:S01]  /*16e30*/  FMUL.FTZ R24, R16, R19 ;  /* 0x0000001310187220 */ /* 0x000fe20000410000 */
[----:B------:R-:W-:-:S03]  /*16e40*/  FMUL.FTZ R2, R19, 0.5 ;  /* 0x3f00000013027820 */ /* 0x000fc60000410000 */
[----:B------:R-:W-:-:S04]  /*16e50*/  FFMA R19, -R24, R24, R16 ;  /* 0x0000001818137223 */ /* 0x000fc80000000110 */
[----:B------:R-:W-:-:S07]  /*16e60*/  FFMA R24, R19, R2, R24 ;  /* 0x0000000213187223 */ /* 0x000fce0000000018 */
.L_x_3538:
[----:B------:R-:W-:Y:S05]  /*16e70*/  BSYNC.RECONVERGENT B2 ;  /* 0x0000000000027941 */ /* 0x000fea0003800200 */
.L_x_3536:
        /* <DEDUP_REMOVED lines=32> */
.L_x_3540:
[----:B------:R-:W-:Y:S01]  /*17080*/  FMUL.FTZ R24, R16, R3 ;  /* 0x0000000310187220 */ /* 0x000fe20000410000 */
[----:B------:R-:W-:-:S03]  /*17090*/  FMUL.FTZ R2, R3, 0.5 ;  /* 0x3f00000003027820 */ /* 0x000fc60000410000 */
[----:B------:R-:W-:-:S04]  /*170a0*/  FFMA R3, -R24, R24, R16 ;  /* 0x0000001818037223 */ /* 0x000fc80000000110 */
[----:B------:R-:W-:-:S07]  /*170b0*/  FFMA R24, R3, R2, R24 ;  /* 0x0000000203187223 */ /* 0x000fce0000000018 */
.L_x_3541:
[----:B------:R-:W-:Y:S05]  /*170c0*/  BSYNC.RECONVERGENT B2 ;  /* 0x0000000000027941 */ /* 0x000fea0003800200 */
.L_x_3539:
[----:B------:R-:W-:-:S13]  /*170d0*/  FSETP.GTU.AND P0, PT, R24, 1, PT ;  /* 0x3f8000001800780b */ /* 0x000fda0003f0c000 */
[----:B------:R-:W-:-:S07]  /*170e0*/  @!P0 FADD R17, R17, 1 ;  /* 0x3f80000011118421 */ /* 0x000fce0000000000 */
.L_x_3532:
        /* <DEDUP_REMOVED lines=17> */
.L_x_3555:
        /* <DEDUP_REMOVED lines=31> */
.L_x_3544:
[----:B------:R-:W-:Y:S01]  /*173f0*/  FMUL.FTZ R24, R16, R21 ;  /* 0x0000001510187220 */ /* 0x000fe20000410000 */
[----:B------:R-:W-:-:S03]  /*17400*/  FMUL.FTZ R2, R21, 0.5 ;  /* 0x3f00000015027820 */ /* 0x000fc60000410000 */
[----:B------:R-:W-:-:S04]  /*17410*/  FFMA R21, -R24, R24, R16 ;  /* 0x0000001818157223 */ /* 0x000fc80000000110 */
[----:B------:R-:W-:-:S07]  /*17420*/  FFMA R24, R21, R2, R24 ;  /* 0x0000000215187223 */ /* 0x000fce0000000018 */
.L_x_3545:
[----:B------:R-:W-:Y:S05]  /*17430*/  BSYNC.RECONVERGENT B2 ;  /* 0x0000000000027941 */ /* 0x000fea0003800200 */
.L_x_3543:
        /* <DEDUP_REMOVED lines=31> */
.L_x_3547:
[----:B------:R-:W-:Y:S01]  /*17630*/  FMUL.FTZ R24, R16, R21 ;  /* 0x0000001510187220 */ /* 0x000fe20000410000 */
[----:B------:R-:W-:-:S03]  /*17640*/  FMUL.FTZ R2, R21, 0.5 ;  /* 0x3f00000015027820 */ /* 0x000fc60000410000 */
[----:B------:R-:W-:-:S04]  /*17650*/  FFMA R21, -R24, R24, R16 ;  /* 0x0000001818157223 */ /* 0x000fc80000000110 */
[----:B------:R-:W-:-:S07]  /*17660*/  FFMA R24, R21, R2, R24 ;  /* 0x0000000215187223 */ /* 0x000fce0000000018 */
.L_x_3548:
[----:B------:R-:W-:Y:S05]  /*17670*/  BSYNC.RECONVERGENT B2 ;  /* 0x0000000000027941 */ /* 0x000fea0003800200 */
.L_x_3546:
        /* <DEDUP_REMOVED lines=31> */
.L_x_3550:
[----:B------:R-:W-:Y:S01]  /*17870*/  FMUL.FTZ R24, R16, R3 ;  /* 0x0000000310187220 */ /* 0x000fe20000410000 */
[----:B------:R-:W-:-:S03]  /*17880*/  FMUL.FTZ R2, R3, 0.5 ;  /* 0x3f00000003027820 */ /* 0x000fc60000410000 */
[----:B------:R-:W-:-:S04]  /*17890*/  FFMA R3, -R24, R24, R16 ;  /* 0x0000001818037223 */ /* 0x000fc80000000110 */
[----:B------:R-:W-:-:S07]  /*178a0*/  FFMA R24, R3, R2, R24 ;  /* 0x0000000203187223 */ /* 0x000fce0000000018 */
.L_x_3551:
[----:B------:R-:W-:Y:S05]  /*178b0*/  BSYNC.RECONVERGENT B2 ;  /* 0x0000000000027941 */ /* 0x000fea0003800200 */
.L_x_3549:
        /* <DEDUP_REMOVED lines=32> */
.L_x_3553:
[----:B------:R-:W-:Y:S01]  /*17ac0*/  FMUL.FTZ R24, R16, R21 ;  /* 0x0000001510187220 */ /* 0x000fe20000410000 */
[----:B------:R-:W-:-:S03]  /*17ad0*/  FMUL.FTZ R2, R21, 0.5 ;  /* 0x3f00000015027820 */ /* 0x000fc60000410000 */
[----:B------:R-:W-:-:S04]  /*17ae0*/  FFMA R21, -R24, R24, R16 ;  /* 0x0000001818157223 */ /* 0x000fc80000000110 */
[----:B------:R-:W-:-:S07]  /*17af0*/  FFMA R24, R21, R2, R24 ;  /* 0x0000000215187223 */ /* 0x000fce0000000018 */
.L_x_3554:
[----:B------:R-:W-:Y:S05]  /*17b00*/  BSYNC.RECONVERGENT B2 ;  /* 0x0000000000027941 */ /* 0x000fea0003800200 */
.L_x_3552:
[----:B------:R-:W-:-:S13]  /*17b10*/  FSETP.GTU.AND P0, PT, R24, 1, PT ;  /* 0x3f8000001800780b */ /* 0x000fda0003f0c000 */
[----:B------:R-:W-:Y:S01]  /*17b20*/  @!P0 FADD R19, R19, 1 ;  /* 0x3f80000013138421 */ /* 0x000fe20000000000 */
[----:B------:R-:W-:Y:S06]  /*17b30*/  @P1 BRA `(.L_x_3555) ;  /* 0xfffffff400b01947 */ /* 0x000fec000383ffff */
.L_x_3542:
        /* <DEDUP_REMOVED lines=32> */
.L_x_3558:
[----:B------:R-:W-:Y:S01]  /*17d40*/  FMUL.FTZ R24, R16, R21 ;  /* 0x0000001510187220 */ /* 0x000fe20000410000 */
[----:B------:R-:W-:-:S03]  /*17d50*/  FMUL.FTZ R2, R21, 0.5 ;  /* 0x3f00000015027820 */ /* 0x000fc60000410000 */
[----:B------:R-:W-:-:S04]  /*17d60*/  FFMA R21, -R24, R24, R16 ;  /* 0x0000001818157223 */ /* 0x000fc80000000110 */
[----:B------:R-:W-:-:S07]  /*17d70*/  FFMA R24, R21, R2, R24 ;  /* 0x0000000215187223 */ /* 0x000fce0000000018 */
.L_x_3559:
[----:B------:R-:W-:Y:S05]  /*17d80*/  BSYNC.RECONVERGENT B2 ;  /* 0x0000000000027941 */ /* 0x000fea0003800200 */
.L_x_3557:
        /* <DEDUP_REMOVED lines=33> */
.L_x_3561:
[----:B------:R-:W-:Y:S01]  /*17fa0*/  FMUL.FTZ R24, R16, R21 ;  /* 0x0000001510187220 */ /* 0x000fe20000410000 */
[----:B------:R-:W-:-:S03]  /*17fb0*/  FMUL.FTZ R2, R21, 0.5 ;  /* 0x3f00000015027820 */ /* 0x000fc60000410000 */
[----:B------:R-:W-:-:S04]  /*17fc0*/  FFMA R21, -R24, R24, R16 ;  /* 0x0000001818157223 */ /* 0x000fc80000000110 */
[----:B------:R-:W-:-:S07]  /*17fd0*/  FFMA R24, R21, R2, R24 ;  /* 0x0000000215187223 */ /* 0x000fce0000000018 */
.L_x_3562:
[----:B------:R-:W-:Y:S05]  /*17fe0*/  BSYNC.RECONVERGENT B2 ;  /* 0x0000000000027941 */ /* 0x000fea0003800200 */
.L_x_3560:
        /* <DEDUP_REMOVED lines=32> */
.L_x_3564:
[----:B------:R-:W-:Y:S01]  /*181f0*/  FMUL.FTZ R24, R16, R3 ;  /* 0x0000000310187220 */ /* 0x000fe20000410000 */
[----:B------:R-:W-:-:S03]  /*18200*/  FMUL.FTZ R2, R3, 0.5 ;  /* 0x3f00000003027820 */ /* 0x000fc60000410000 */
[----:B------:R-:W-:-:S04]  /*18210*/  FFMA R3, -R24, R24, R16 ;  /* 0x0000001818037223 */ /* 0x000fc80000000110 */
[----:B------:R-:W-:-:S07]  /*18220*/  FFMA R24, R3, R2, R24 ;  /* 0x0000000203187223 */ /* 0x000fce0000000018 */
.L_x_3565:
[----:B------:R-:W-:Y:S05]  /*18230*/  BSYNC.RECONVERGENT B2 ;  /* 0x0000000000027941 */ /* 0x000fea0003800200 */
.L_x_3563:
[----:B------:R-:W-:-:S13]  /*18240*/  FSETP.GTU.AND P0, PT, R24, 1, PT ;  /* 0x3f8000001800780b */ /* 0x000fda0003f0c000 */
[----:B------:R-:W-:-:S07]  /*18250*/  @!P0 FADD R19, R19, 1 ;  /* 0x3f80000013138421 */ /* 0x000fce0000000000 */
.L_x_3556:
        /* <DEDUP_REMOVED lines=17> */
.L_x_3579:
        /* <DEDUP_REMOVED lines=31> */
.L_x_3568:
[----:B------:R-:W-:Y:S01]  /*18560*/  FMUL.FTZ R24, R16, R27 ;  /* 0x0000001b10187220 */ /* 0x000fe20000410000 */
[----:B------:R-:W-:-:S03]  /*18570*/  FMUL.FTZ R2, R27, 0.5 ;  /* 0x3f0000001b027820 */ /* 0x000fc60000410000 */
[----:B------:R-:W-:-:S04]  /*18580*/  FFMA R27, -R24, R24, R16 ;  /* 0x00000018181b7223 */ /* 0x000fc80000000110 */
[----:B------:R-:W-:-:S07]  /*18590*/  FFMA R24, R27, R2, R24 ;  /* 0x000000021b187223 */ /* 0x000fce0000000018 */
.L_x_3569:
[----:B------:R-:W-:Y:S05]  /*185a0*/  BSYNC.RECONVERGENT B2 ;  /* 0x0000000000027941 */ /* 0x000fea0003800200 */
.L_x_3567:
        /* <DEDUP_REMOVED lines=31> */
.L_x_3571:
[----:B------:R-:W-:Y:S01]  /*187a0*/  FMUL.FTZ R24, R16, R17 ;  /* 0x0000001110187220 */ /* 0x000fe20000410000 */
[----:B------:R-:W-:-:S03]  /*187b0*/  FMUL.FTZ R2, R17, 0.5 ;  /* 0x3f00000011027820 */ /* 0x000fc60000410000 */
[----:B------:R-:W-:-:S04]  /*187c0*/  FFMA R17, -R24, R24, R16 ;  /* 0x0000001818117223 */ /* 0x000fc80000000110 */
[----:B------:R-:W-:-:S07]  /*187d0*/  FFMA R24, R17, R2, R24 ;  /* 0x0000000211187223 */ /* 0x000fce0000000018 */
.L_x_3572:
[----:B------:R-:W-:Y:S05]  /*187e0*/  BSYNC.RECONVERGENT B2 ;  /* 0x0000000000027941 */ /* 0x000fea0003800200 */
.L_x_3570:
        /* <DEDUP_REMOVED lines=31> */
.L_x_3574:
[----:B------:R-:W-:Y:S01]  /*189e0*/  FMUL.FTZ R24, R16, R3 ;  /* 0x0000000310187220 */ /* 0x000fe20000410000 */
[----:B------:R-:W-:-:S03]  /*189f0*/  FMUL.FTZ R2, R3, 0.5 ;  /* 0x3f00000003027820 */ /* 0x000fc60000410000 */
[----:B------:R-:W-:-:S04]  /*18a00*/  FFMA R3, -R24, R24, R16 ;  /* 0x0000001818037223 */ /* 0x000fc80000000110 */
[----:B------:R-:W-:-:S07]  /*18a10*/  FFMA R24, R3, R2, R24 ;  /* 0x0000000203187223 */ /* 0x000fce0000000018 */
.L_x_3575:
[----:B------:R-:W-:Y:S05]  /*18a20*/  BSYNC.RECONVERGENT B2 ;  /* 0x0000000000027941 */ /* 0x000fea0003800200 */
.L_x_3573:
        /* <DEDUP_REMOVED lines=32> */
.L_x_3577:
[----:B------:R-:W-:Y:S01]  /*18c30*/  FMUL.FTZ R24, R16, R25 ;  /* 0x0000001910187220 */ /* 0x000fe20000410000 */
[----:B------:R-:W-:-:S03]  /*18c40*/  FMUL.FTZ R2, R25, 0.5 ;  /* 0x3f00000019027820 */ /* 0x000fc60000410000 */
[----:B------:R-:W-:-:S04]  /*18c50*/  FFMA R25, -R24, R24, R16 ;  /* 0x0000001818197223 */ /* 0x000fc80000000110 */
[----:B------:R-:W-:-:S07]  /*18c60*/  FFMA R24, R25, R2, R24 ;  /* 0x0000000219187223 */ /* 0x000fce0000000018 */
.L_x_3578:
[----:B------:R-:W-:Y:S05]  /*18c70*/  BSYNC.RECONVERGENT B2 ;  /* 0x0000000000027941 */ /* 0x000fea0003800200 */
.L_x_3576:
[----:B------:R-:W-:-:S13]  /*18c80*/  FSETP.GTU.AND P0, PT, R24, 1, PT ;  /* 0x3f8000001800780b */ /* 0x000fda0003f0c000 */
[----:B------:R-:W-:Y:S01]  /*18c90*/  @!P0 FADD R21, R21, 1 ;  /* 0x3f80000015158421 */ /* 0x000fe20000000000 */
[----:B------:R-:W-:Y:S06]  /*18ca0*/  @P1 BRA `(.L_x_3579) ;  /* 0xfffffff400b01947 */ /* 0x000fec000383ffff */
.L_x_3566:
[----:B------:R-:W-:-:S13]  /*18cb0*/  ISETP.NE.AND P0, PT, R8, RZ, PT ;  /* 0x000000ff0800720c */ /* 0x000fda0003f05270 */
[----:B------:R-:W-:Y:S05]  /*18cc0*/  @!P0 BRA `(.L_x_3580) ;  /* 0x0000000400c08947 */ /* 0x000fea0003800000 */
[----:B------:R-:W-:Y:S01]  /*18cd0*/  SHF.R.U32.HI R2, RZ, 0x2, R27 ;  /* 0x00000002ff027819 */ /* 0x000fe2000001161b */
[----:B------:R-:W-:Y:S01]  /*18ce0*/  BSSY.RECONVERGENT B2, `(.L_x_3581) ;  /* 0x0000021000027945 */ /* 0x000fe20003800200 */
[----:B------:R-:W-:Y:S02]  /*18cf0*/  SHF.L.U32 R25, R3, 0x4, RZ ;  /* 0x0000000403197819 */ /* 0x000fe400000006ff */
[----:B------:R-:W-:Y:S01]  /*18d00*/  LOP3.LUT R2, R2, R27, RZ, 0x3c, !PT ;  /* 0x0000001b02027212 */ /* 0x000fe200078e3cff */
[----:B------:R-:W-:Y:S01]  /*18d10*/  IMAD.MOV.U32 R27, RZ, RZ, 0x2f800000 ;  /* 0x2f800000ff1b7424 */ /* 0x000fe200078e00ff */
        /* <DEDUP_REMOVED lines=25> */
.L_x_3582:
[----:B------:R-:W-:Y:S01]  /*18eb0*/  FMUL.FTZ R24, R16, R27 ;  /* 0x0000001b10187220 */ /* 0x000fe20000410000 */
[----:B------:R-:W-:-:S03]  /*18ec0*/  FMUL.FTZ R2, R27, 0.5 ;  /* 0x3f0000001b027820 */ /* 0x000fc60000410000 */
[----:B------:R-:W-:-:S04]  /*18ed0*/  FFMA R27, -R24, R24, R16 ;  /* 0x00000018181b7223 */ /* 0x000fc80000000110 */
[----:B------:R-:W-:-:S07]  /*18ee0*/  FFMA R24, R27, R2, R24 ;  /* 0x000000021b187223 */ /* 0x000fce0000000018 */
.L_x_3583:
[----:B------:R-:W-:Y:S05]  /*18ef0*/  BSYNC.RECONVERGENT B2 ;  /* 0x0000000000027941 */ /* 0x000fea0003800200 */
.L_x_3581:
        /* <DEDUP_REMOVED lines=33> */
.L_x_3585:
[----:B------:R-:W-:Y:S01]  /*19110*/  FMUL.FTZ R24, R16, R19 ;  /* 0x0000001310187220 */ /* 0x000fe20000410000 */
[----:B------:R-:W-:-:S03]  /*19120*/  FMUL.FTZ R2, R19, 0.5 ;  /* 0x3f00000013027820 */ /* 0x000fc60000410000 */
[----:B------:R-:W-:-:S04]  /*19130*/  FFMA R19, -R24, R24, R16 ;  /* 0x0000001818137223 */ /* 0x000fc80000000110 */
[----:B------:R-:W-:-:S07]  /*19140*/  FFMA R24, R19, R2, R24 ;  /* 0x0000000213187223 */ /* 0x000fce0000000018 */
.L_x_3586:
[----:B------:R-:W-:Y:S05]  /*19150*/  BSYNC.RECONVERGENT B2 ;  /* 0x0000000000027941 */ /* 0x000fea0003800200 */
.L_x_3584:
        /* <DEDUP_REMOVED lines=32> */
.L_x_3588:
[----:B------:R-:W-:Y:S01]  /*19360*/  FMUL.FTZ R24, R16, R3 ;  /* 0x0000000310187220 */ /* 0x000fe20000410000 */
[----:B------:R-:W-:-:S03]  /*19370*/  FMUL.FTZ R2, R3, 0.5 ;  /* 0x3f00000003027820 */ /* 0x000fc60000410000 */
[----:B------:R-:W-:-:S04]  /*19380*/  FFMA R3, -R24, R24, R16 ;  /* 0x0000001818037223 */ /* 0x000fc80000000110 */
[----:B------:R-:W-:-:S07]  /*19390*/  FFMA R24, R3, R2, R24 ;  /* 0x0000000203187223 */ /* 0x000fce0000000018 */
.L_x_3589:
[----:B------:R-:W-:Y:S05]  /*193a0*/  BSYNC.RECONVERGENT B2 ;  /* 0x0000000000027941 */ /* 0x000fea0003800200 */
.L_x_3587:
[----:B------:R-:W-:-:S13]  /*193b0*/  FSETP.GTU.AND P0, PT, R24, 1, PT ;  /* 0x3f8000001800780b */ /* 0x000fda0003f0c000 */
[----:B------:R-:W-:-:S07]  /*193c0*/  @!P0 FADD R21, R21, 1 ;  /* 0x3f80000015158421 */ /* 0x000fce0000000000 */
.L_x_3580:
        /* <DEDUP_REMOVED lines=17> */
.L_x_3603:
        /* <DEDUP_REMOVED lines=31> */
.L_x_3592:
[----:B------:R-:W-:Y:S01]  /*196d0*/  FMUL.FTZ R24, R16, R19 ;  /* 0x0000001310187220 */ /* 0x000fe20000410000 */
[----:B------:R-:W-:-:S03]  /*196e0*/  FMUL.FTZ R2, R19, 0.5 ;  /* 0x3f00000013027820 */ /* 0x000fc60000410000 */
[----:B------:R-:W-:-:S04]  /*196f0*/  FFMA R19, -R24, R24, R16 ;  /* 0x0000001818137223 */ /* 0x000fc80000000110 */
[----:B------:R-:W-:-:S07]  /*19700*/  FFMA R24, R19, R2, R24 ;  /* 0x0000000213187223 */ /* 0x000fce0000000018 */
.L_x_3593:
[----:B------:R-:W-:Y:S05]  /*19710*/  BSYNC.RECONVERGENT B2 ;  /* 0x0000000000027941 */ /* 0x000fea0003800200 */
.L_x_3591:
        /* <DEDUP_REMOVED lines=31> */
.L_x_3595:
[----:B------:R-:W-:Y:S01]  /*19910*/  FMUL.FTZ R24, R16, R19 ;  /* 0x0000001310187220 */ /* 0x000fe20000410000 */
[----:B------:R-:W-:-:S03]  /*19920*/  FMUL.FTZ R2, R19, 0.5 ;  /* 0x3f00000013027820 */ /* 0x000fc60000410000 */
[----:B------:R-:W-:-:S04]  /*19930*/  FFMA R19, -R24, R24, R16 ;  /* 0x0000001818137223 */ /* 0x000fc80000000110 */
[----:B------:R-:W-:-:S07]  /*19940*/  FFMA R24, R19, R2, R24 ;  /* 0x0000000213187223 */ /* 0x000fce0000000018 */
.L_x_3596:
[----:B------:R-:W-:Y:S05]  /*19950*/  BSYNC.RECONVERGENT B2 ;  /* 0x0000000000027941 */ /* 0x000fea0003800200 */
.L_x_3594:
        /* <DEDUP_REMOVED lines=31> */
.L_x_3598:
[----:B------:R-:W-:Y:S01]  /*19b50*/  FMUL.FTZ R24, R16, R19 ;  /* 0x0000001310187220 */ /* 0x000fe20000410000 */
[----:B------:R-:W-:-:S03]  /*19b60*/  FMUL.FTZ R2, R19, 0.5 ;  /* 0x3f00000013027820 */ /* 0x000fc60000410000 */
[----:B------:R-:W-:-:S04]  /*19b70*/  FFMA R19, -R24, R24, R16 ;  /* 0x0000001818137223 */ /* 0x000fc80000000110 */
[----:B------:R-:W-:-:S07]  /*19b80*/  FFMA R24, R19, R2, R24 ;  /* 0x0000000213187223 */ /* 0x000fce0000000018 */
.L_x_3599:
[----:B------:R-:W-:Y:S05]  /*19b90*/  BSYNC.RECONVERGENT B2 ;  /* 0x0000000000027941 */ /* 0x000fea0003800200 */
.L_x_3597:
        /* <DEDUP_REMOVED lines=32> */
.L_x_3601:
[----:B------:R-:W-:Y:S01]  /*19da0*/  FMUL.FTZ R24, R16, R19 ;  /* 0x0000001310187220 */ /* 0x000fe20000410000 */
[----:B------:R-:W-:-:S03]  /*19db0*/  FMUL.FTZ R2, R19, 0.5 ;  /* 0x3f00000013027820 */ /* 0x000fc60000410000 */
[----:B------:R-:W-:-:S04]  /*19dc0*/  FFMA R19, -R24, R24, R16 ;  /* 0x0000001818137223 */ /* 0x000fc80000000110 */
[----:B------:R-:W-:-:S07]  /*19dd0*/  FFMA R24, R19, R2, R24 ;  /* 0x0000000213187223 */ /* 0x000fce0000000018 */
.L_x_3602:
[----:B------:R-:W-:Y:S05]  /*19de0*/  BSYNC.RECONVERGENT B2 ;  /* 0x0000000000027941 */ /* 0x000fea0003800200 */
.L_x_3600:
[----:B------:R-:W-:-:S13]  /*19df0*/  FSETP.GTU.AND P0, PT, R24, 1, PT ;  /* 0x3f8000001800780b */ /* 0x000fda0003f0c000 */
[----:B------:R-:W-:Y:S01]  /*19e00*/  @!P0 FADD R41, R41, 1 ;  /* 0x3f80000029298421 */ /* 0x000fe20000000000 */
[----:B------:R-:W-:Y:S06]  /*19e10*/  @P1 BRA `(.L_x_3603) ;  /* 0xfffffff400b01947 */ /* 0x000fec000383ffff */
.L_x_3590:
        /* <DEDUP_REMOVED lines=32> */
.L_x_3606:
[----:B------:R-:W-:Y:S01]  /*1a020*/  FMUL.FTZ R24, R16, R19 ;  /* 0x0000001310187220 */ /* 0x000fe20000410000 */
[----:B------:R-:W-:-:S03]  /*1a030*/  FMUL.FTZ R2, R19, 0.5 ;  /* 0x3f00000013027820 */ /* 0x000fc60000410000 */
[----:B------:R-:W-:-:S04]  /*1a040*/  FFMA R19, -R24, R24, R16 ;  /* 0x0000001818137223 */ /* 0x000fc80000000110 */
[----:B------:R-:W-:-:S07]  /*1a050*/  FFMA R24, R19, R2, R24 ;  /* 0x0000000213187223 */ /* 0x000fce0000000018 */
.L_x_3607:
[----:B------:R-:W-:Y:S05]  /*1a060*/  BSYNC.RECONVERGENT B2 ;  /* 0x0000000000027941 */ /* 0x000fea0003800200 */
.L_x_3605:
        /* <DEDUP_REMOVED lines=33> */
.L_x_3609:
[----:B------:R-:W-:Y:S01]  /*1a280*/  FMUL.FTZ R24, R16, R19 ;  /* 0x0000001310187220 */ /* 0x000fe20000410000 */
[----:B------:R-:W-:-:S03]  /*1a290*/  FMUL.FTZ R2, R19, 0.5 ;  /* 0x3f00000013027820 */ /* 0x000fc60000410000 */
[----:B------:R-:W-:-:S04]  /*1a2a0*/  FFMA R19, -R24, R24, R16 ;  /* 0x0000001818137223 */ /* 0x000fc80000000110 */
[----:B------:R-:W-:-:S07]  /*1a2b0*/  FFMA R24, R19, R2, R24 ;  /* 0x0000000213187223 */ /* 0x000fce0000000018 */
.L_x_3610:
[----:B------:R-:W-:Y:S05]  /*1a2c0*/  BSYNC.RECONVERGENT B2 ;  /* 0x0000000000027941 */ /* 0x000fea0003800200 */
.L_x_3608:
        /* <DEDUP_REMOVED lines=32> */
.L_x_3612:
[----:B------:R-:W-:Y:S01]  /*1a4d0*/  FMUL.FTZ R24, R16, R17 ;  /* 0x0000001110187220 */ /* 0x000fe20000410000 */
[----:B------:R-:W-:-:S03]  /*1a4e0*/  FMUL.FTZ R2, R17, 0.5 ;  /* 0x3f00000011027820 */ /* 0x000fc60000410000 */
[----:B------:R-:W-:-:S04]  /*1a4f0*/  FFMA R17, -R24, R24, R16 ;  /* 0x0000001818117223 */ /* 0x000fc80000000110 */
[----:B------:R-:W-:-:S07]  /*1a500*/  FFMA R24, R17, R2, R24 ;  /* 0x0000000211187223 */ /* 0x000fce0000000018 */
.L_x_3613:
[----:B------:R-:W-:Y:S05]  /*1a510*/  BSYNC.RECONVERGENT B2 ;  /* 0x0000000000027941 */ /* 0x000fea0003800200 */
.L_x_3611:
[----:B------:R-:W-:-:S13]  /*1a520*/  FSETP.GTU.AND P0, PT, R24, 1, PT ;  /* 0x3f8000001800780b */ /* 0x000fda0003f0c000 */
[----:B------:R-:W-:-:S07]  /*1a530*/  @!P0 FADD R41, R41, 1 ;  /* 0x3f80000029298421 */ /* 0x000fce0000000000 */
.L_x_3604:
        /* <DEDUP_REMOVED lines=17> */
.L_x_3627:
        /* <DEDUP_REMOVED lines=31> */
.L_x_3616:
[----:B------:R-:W-:Y:S01]  /*1a840*/  FMUL.FTZ R24, R16, R19 ;  /* 0x0000001310187220 */ /* 0x000fe20000410000 */
[----:B------:R-:W-:-:S03]  /*1a850*/  FMUL.FTZ R2, R19, 0.5 ;  /* 0x3f00000013027820 */ /* 0x000fc60000410000 */
[----:B------:R-:W-:-:S04]  /*1a860*/  FFMA R19, -R24, R24, R16 ;  /* 0x0000001818137223 */ /* 0x000fc80000000110 */
[----:B------:R-:W-:-:S07]  /*1a870*/  FFMA R24, R19, R2, R24 ;  /* 0x0000000213187223 */ /* 0x000fce0000000018 */
.L_x_3617:
[----:B------:R-:W-:Y:S05]  /*1a880*/  BSYNC.RECONVERGENT B2 ;  /* 0x0000000000027941 */ /* 0x000fea0003800200 */
.L_x_3615:
        /* <DEDUP_REMOVED lines=31> */
.L_x_3619:
[----:B------:R-:W-:Y:S01]  /*1aa80*/  FMUL.FTZ R24, R16, R19 ;  /* 0x0000001310187220 */ /* 0x000fe20000410000 */
[----:B------:R-:W-:-:S03]  /*1aa90*/  FMUL.FTZ R2, R19, 0.5 ;  /* 0x3f00000013027820 */ /* 0x000fc60000410000 */
[----:B------:R-:W-:-:S04]  /*1aaa0*/  FFMA R19, -R24, R24, R16 ;  /* 0x0000001818137223 */ /* 0x000fc80000000110 */
[----:B------:R-:W-:-:S07]  /*1aab0*/  FFMA R24, R19, R2, R24 ;  /* 0x0000000213187223 */ /* 0x000fce0000000018 */
.L_x_3620:
[----:B------:R-:W-:Y:S05]  /*1aac0*/  BSYNC.RECONVERGENT B2 ;  /* 0x0000000000027941 */ /* 0x000fea0003800200 */
.L_x_3618:
        /* <DEDUP_REMOVED lines=31> */
.L_x_3622:
[----:B------:R-:W-:Y:S01]  /*1acc0*/  FMUL.FTZ R24, R16, R19 ;  /* 0x0000001310187220 */ /* 0x000fe20000410000 */
[----:B------:R-:W-:-:S03]  /*1acd0*/  FMUL.FTZ R2, R19, 0.5 ;  /* 0x3f00000013027820 */ /* 0x000fc60000410000 */
[----:B------:R-:W-:-:S04]  /*1ace0*/  FFMA R19, -R24, R24, R16 ;  /* 0x0000001818137223 */ /* 0x000fc80000000110 */
[----:B------:R-:W-:-:S07]  /*1acf0*/  FFMA R24, R19, R2, R24 ;  /* 0x0000000213187223 */ /* 0x000fce0000000018 */
.L_x_3623:
[----:B------:R-:W-:Y:S05]  /*1ad00*/  BSYNC.RECONVERGENT B2 ;  /* 0x0000000000027941 */ /* 0x000fea0003800200 */
.L_x_3621:
        /* <DEDUP_REMOVED lines=32> */
.L_x_3625:
[----:B------:R-:W-:Y:S01]  /*1af10*/  FMUL.FTZ R24, R16, R19 ;  /* 0x0000001310187220 */ /* 0x000fe20000410000 */
[----:B------:R-:W-:-:S03]  /*1af20*/  FMUL.FTZ R2, R19, 0.5 ;  /* 0x3f00000013027820 */ /* 0x000fc60000410000 */
[----:B------:R-:W-:-:S04]  /*1af30*/  FFMA R19, -R24, R24, R16 ;  /* 0x0000001818137223 */ /* 0x000fc80000000110 */
[----:B------:R-:W-:-:S07]  /*1af40*/  FFMA R24, R19, R2, R24 ;  /* 0x0000000213187223 */ /* 0x000fce0000000018 */
.L_x_3626:
[----:B------:R-:W-:Y:S05]  /*1af50*/  BSYNC.RECONVERGENT B2 ;  /* 0x0000000000027941 */ /* 0x000fea0003800200 */
.L_x_3624:
[----:B------:R-:W-:-:S13]  /*1af60*/  FSETP.GTU.AND P0, PT, R24, 1, PT ;  /* 0x3f8000001800780b */ /* 0x000fda0003f0c000 */
[----:B------:R-:W-:Y:S01]  /*1af70*/  @!P0 FADD R33, R33, 1 ;  /* 0x3f80000021218421 */ /* 0x000fe20000000000 */
[----:B------:R-:W-:Y:S06]  /*1af80*/  @P1 BRA `(.L_x_3627) ;  /* 0xfffffff400b01947 */ /* 0x000fec000383ffff */
.L_x_3614:
        /* <DEDUP_REMOVED lines=32> */
.L_x_3630:
[----:B------:R-:W-:Y:S01]  /*1b190*/  FMUL.FTZ R24, R16, R19 ;  /* 0x0000001310187220 */ /* 0x000fe20000410000 */
[----:B------:R-:W-:-:S03]  /*1b1a0*/  FMUL.FTZ R2, R19, 0.5 ;  /* 0x3f00000013027820 */ /* 0x000fc60000410000 */
[----:B------:R-:W-:-:S04]  /*1b1b0*/  FFMA R19, -R24, R24, R16 ;  /* 0x0000001818137223 */ /* 0x000fc80000000110 */
[----:B------:R-:W-:-:S07]  /*1b1c0*/  FFMA R24, R19, R2, R24 ;  /* 0x0000000213187223 */ /* 0x000fce0000000018 */
.L_x_3631:
[----:B------:R-:W-:Y:S05]  /*1b1d0*/  BSYNC.RECONVERGENT B2 ;  /* 0x0000000000027941 */ /* 0x000fea0003800200 */
.L_x_3629:
        /* <DEDUP_REMOVED lines=33> */
.L_x_3633:
[----:B------:R-:W-:Y:S01]  /*1b3f0*/  FMUL.FTZ R24, R16, R19 ;  /* 0x0000001310187220 */ /* 0x000fe20000410000 */
[----:B------:R-:W-:-:S03]  /*1b400*/  FMUL.FTZ R2, R19, 0.5 ;  /* 0x3f00000013027820 */ /* 0x000fc60000410000 */
[----:B------:R-:W-:-:S04]  /*1b410*/  FFMA R19, -R24, R24, R16 ;  /* 0x0000001818137223 */ /* 0x000fc80000000110 */
[----:B------:R-:W-:-:S07]  /*1b420*/  FFMA R24, R19, R2, R24 ;  /* 0x0000000213187223 */ /* 0x000fce0000000018 */
.L_x_3634:
[----:B------:R-:W-:Y:S05]  /*1b430*/  BSYNC.RECONVERGENT B2 ;  /* 0x0000000000027941 */ /* 0x000fea0003800200 */
.L_x_3632:
        /* <DEDUP_REMOVED lines=32> */
.L_x_3636:
[----:B------:R-:W-:Y:S01]  /*1b640*/  FMUL.FTZ R24, R16, R17 ;  /* 0x0000001110187220 */ /* 0x000fe20000410000 */
[----:B------:R-:W-:-:S03]  /*1b650*/  FMUL.FTZ R2, R17, 0.5 ;  /* 0x3f00000011027820 */ /* 0x000fc60000410000 */
[----:B------:R-:W-:-:S04]  /*1b660*/  FFMA R17, -R24, R24, R16 ;  /* 0x0000001818117223 */ /* 0x000fc80000000110 */
[----:B------:R-:W-:-:S07]  /*1b670*/  FFMA R24, R17, R2, R24 ;  /* 0x0000000211187223 */ /* 0x000fce0000000018 */
.L_x_3637:
[----:B------:R-:W-:Y:S05]  /*1b680*/  BSYNC.RECONVERGENT B2 ;  /* 0x0000000000027941 */ /* 0x000fea0003800200 */
.L_x_3635:
[----:B------:R-:W-:-:S13]  /*1b690*/  FSETP.GTU.AND P0, PT, R24, 1, PT ;  /* 0x3f8000001800780b */ /* 0x000fda0003f0c000 */
[----:B------:R-:W-:-:S07]  /*1b6a0*/  @!P0 FADD R33, R33, 1 ;  /* 0x3f80000021218421 */ /* 0x000fce0000000000 */
.L_x_3628:
        /* <DEDUP_REMOVED lines=17> */
.L_x_3651:
        /* <DEDUP_REMOVED lines=31> */
.L_x_3640:
[----:B------:R-:W-:Y:S01]  /*1b9b0*/  FMUL.FTZ R24, R16, R19 ;  /* 0x0000001310187220 */ /* 0x000fe20000410000 */
[----:B------:R-:W-:-:S03]  /*1b9c0*/  FMUL.FTZ R2, R19, 0.5 ;  /* 0x3f00000013027820 */ /* 0x000fc60000410000 */
[----:B------:R-:W-:-:S04]  /*1b9d0*/  FFMA R19, -R24, R24, R16 ;  /* 0x0000001818137223 */ /* 0x000fc80000000110 */
[----:B------:R-:W-:-:S07]  /*1b9e0*/  FFMA R24, R19, R2, R24 ;  /* 0x0000000213187223 */ /* 0x000fce0000000018 */
.L_x_3641:
[----:B------:R-:W-:Y:S05]  /*1b9f0*/  BSYNC.RECONVERGENT B2 ;  /* 0x0000000000027941 */ /* 0x000fea0003800200 */
.L_x_3639:
        /* <DEDUP_REMOVED lines=31> */
.L_x_3643:
[----:B------:R-:W-:Y:S01]  /*1bbf0*/  FMUL.FTZ R24, R16, R19 ;  /* 0x0000001310187220 */ /* 0x000fe20000410000 */
[----:B------:R-:W-:-:S03]  /*1bc00*/  FMUL.FTZ R2, R19, 0.5 ;  /* 0x3f00000013027820 */ /* 0x000fc60000410000 */
[----:B------:R-:W-:-:S04]  /*1bc10*/  FFMA R19, -R24, R24, R16 ;  /* 0x0000001818137223 */ /* 0x000fc80000000110 */
[----:B------:R-:W-:-:S07]  /*1bc20*/  FFMA R24, R19, R2, R24 ;  /* 0x0000000213187223 */ /* 0x000fce0000000018 */
.L_x_3644:
[----:B------:R-:W-:Y:S05]  /*1bc30*/  BSYNC.RECONVERGENT B2 ;  /* 0x0000000000027941 */ /* 0x000fea0003800200 */
.L_x_3642:
        /* <DEDUP_REMOVED lines=31> */
.L_x_3646:
[----:B------:R-:W-:Y:S01]  /*1be30*/  FMUL.FTZ R24, R16, R19 ;  /* 0x0000001310187220 */ /* 0x000fe20000410000 */
[----:B------:R-:W-:-:S03]  /*1be40*/  FMUL.FTZ R2, R19, 0.5 ;  /* 0x3f00000013027820 */ /* 0x000fc60000410000 */
[----:B------:R-:W-:-:S04]  /*1be50*/  FFMA R19, -R24, R24, R16 ;  /* 0x0000001818137223 */ /* 0x000fc80000000110 */
[----:B------:R-:W-:-:S07]  /*1be60*/  FFMA R24, R19, R2, R24 ;  /* 0x0000000213187223 */ /* 0x000fce0000000018 */
.L_x_3647:
[----:B------:R-:W-:Y:S05]  /*1be70*/  BSYNC.RECONVERGENT B2 ;  /* 0x0000000000027941 */ /* 0x000fea0003800200 */
.L_x_3645:
        /* <DEDUP_REMOVED lines=32> */
.L_x_3649:
[----:B------:R-:W-:Y:S01]  /*1c080*/  FMUL.FTZ R24, R16, R19 ;  /* 0x0000001310187220 */ /* 0x000fe20000410000 */
[----:B------:R-:W-:-:S03]  /*1c090*/  FMUL.FTZ R2, R19, 0.5 ;  /* 0x3f00000013027820 */ /* 0x000fc60000410000 */
[----:B------:R-:W-:-:S04]  /*1c0a0*/  FFMA R19, -R24, R24, R16 ;  /* 0x0000001818137223 */ /* 0x000fc80000000110 */
[----:B------:R-:W-:-:S07]  /*1c0b0*/  FFMA R24, R19, R2, R24 ;  /* 0x0000000213187223 */ /* 0x000fce0000000018 */
.L_x_3650:
[----:B------:R-:W-:Y:S05]  /*1c0c0*/  BSYNC.RECONVERGENT B2 ;  /* 0x0000000000027941 */ /* 0x000fea0003800200 */
.L_x_3648:
[----:B------:R-:W-:-:S13]  /*1c0d0*/  FSETP.GTU.AND P0, PT, R24, 1, PT ;  /* 0x3f8000001800780b */ /* 0x000fda0003f0c000 */
[----:B------:R-:W-:Y:S01]  /*1c0e0*/  @!P0 FADD R37, R37, 1 ;  /* 0x3f80000025258421 */ /* 0x000fe20000000000 */
[----:B------:R-:W-:Y:S06]  /*1c0f0*/  @P1 BRA `(.L_x_3651) ;  /* 0xfffffff400b01947 */ /* 0x000fec000383ffff */
.L_x_3638:
        /* <DEDUP_REMOVED lines=32> */
.L_x_3654:
[----:B------:R-:W-:Y:S01]  /*1c300*/  FMUL.FTZ R24, R16, R19 ;  /* 0x0000001310187220 */ /* 0x000fe20000410000 */
[----:B------:R-:W-:-:S03]  /*1c310*/  FMUL.FTZ R2, R19, 0.5 ;  /* 0x3f00000013027820 */ /* 0x000fc60000410000 */
[----:B------:R-:W-:-:S04]  /*1c320*/  FFMA R19, -R24, R24, R16 ;  /* 0x0000001818137223 */ /* 0x000fc80000000110 */
[----:B------:R-:W-:-:S07]  /*1c330*/  FFMA R24, R19, R2, R24 ;  /* 0x0000000213187223 */ /* 0x000fce0000000018 */
.L_x_3655:
[----:B------:R-:W-:Y:S05]  /*1c340*/  BSYNC.RECONVERGENT B2 ;  /* 0x0000000000027941 */ /* 0x000fea0003800200 */
.L_x_3653:
        /* <DEDUP_REMOVED lines=33> */
.L_x_3657:
[----:B------:R-:W-:Y:S01]  /*1c560*/  FMUL.FTZ R24, R16, R19 ;  /* 0x0000001310187220 */ /* 0x000fe20000410000 */
[----:B------:R-:W-:-:S03]  /*1c570*/  FMUL.FTZ R2, R19, 0.5 ;  /* 0x3f00000013027820 */ /* 0x000fc60000410000 */
[----:B------:R-:W-:-:S04]  /*1c580*/  FFMA R19, -R24, R24, R16 ;  /* 0x0000001818137223 */ /* 0x000fc80000000110 */
[----:B------:R-:W-:-:S07]  /*1c590*/  FFMA R24, R19, R2, R24 ;  /* 0x0000000213187223 */ /* 0x000fce0000000018 */
.L_x_3658:
[----:B------:R-:W-:Y:S05]  /*1c5a0*/  BSYNC.RECONVERGENT B2 ;  /* 0x0000000000027941 */ /* 0x000fea0003800200 */
.L_x_3656:
        /* <DEDUP_REMOVED lines=32> */
.L_x_3660:
[----:B------:R-:W-:Y:S01]  /*1c7b0*/  FMUL.FTZ R24, R16, R17 ;  /* 0x0000001110187220 */ /* 0x000fe20000410000 */
[----:B------:R-:W-:-:S03]  /*1c7c0*/  FMUL.FTZ R2, R17, 0.5 ;  /* 0x3f00000011027820 */ /* 0x000fc60000410000 */
[----:B------:R-:W-:-:S04]  /*1c7d0*/  FFMA R17, -R24, R24, R16 ;  /* 0x0000001818117223 */ /* 0x000fc80000000110 */
[----:B------:R-:W-:-:S07]  /*1c7e0*/  FFMA R24, R17, R2, R24 ;  /* 0x0000000211187223 */ /* 0x000fce0000000018 */
.L_x_3661:
[----:B------:R-:W-:Y:S05]  /*1c7f0*/  BSYNC.RECONVERGENT B2 ;  /* 0x0000000000027941 */ /* 0x000fea0003800200 */
.L_x_3659:
[----:B------:R-:W-:-:S13]  /*1c800*/  FSETP.GTU.AND P0, PT, R24, 1, PT ;  /* 0x3f8000001800780b */ /* 0x000fda0003f0c000 */
[----:B------:R-:W-:-:S07]  /*1c810*/  @!P0 FADD R37, R37, 1 ;  /* 0x3f80000025258421 */ /* 0x000fce0000000000 */
.L_x_3652:
        /* <DEDUP_REMOVED lines=17> */
.L_x_3675:
        /* <DEDUP_REMOVED lines=31> */
.L_x_3664:
[----:B------:R-:W-:Y:S01]  /*1cb20*/  FMUL.FTZ R24, R16, R19 ;  /* 0x0000001310187220 */ /* 0x000fe20000410000 */
[----:B------:R-:W-:-:S03]  /*1cb30*/  FMUL.FTZ R2, R19, 0.5 ;  /* 0x3f00000013027820 */ /* 0x000fc60000410000 */
[----:B------:R-:W-:-:S04]  /*1cb40*/  FFMA R19, -R24, R24, R16 ;  /* 0x0000001818137223 */ /* 0x000fc80000000110 */
[----:B------:R-:W-:-:S07]  /*1cb50*/  FFMA R24, R19, R2, R24 ;  /* 0x0000000213187223 */ /* 0x000fce0000000018 */
.L_x_3665:
[----:B------:R-:W-:Y:S05]  /*1cb60*/  BSYNC.RECONVERGENT B2 ;  /* 0x0000000000027941 */ /* 0x000fea0003800200 */
.L_x_3663:
        /* <DEDUP_REMOVED lines=31> */
.L_x_3667:
[----:B------:R-:W-:Y:S01]  /*1cd60*/  FMUL.FTZ R24, R16, R23 ;  /* 0x0000001710187220 */ /* 0x000fe20000410000 */
[----:B------:R-:W-:-:S03]  /*1cd70*/  FMUL.FTZ R2, R23, 0.5 ;  /* 0x3f00000017027820 */ /* 0x000fc60000410000 */
[----:B------:R-:W-:-:S04]  /*1cd80*/  FFMA R23, -R24, R24, R16 ;  /* 0x0000001818177223 */ /* 0x000fc80000000110 */
[----:B------:R-:W-:-:S07]  /*1cd90*/  FFMA R24, R23, R2, R24 ;  /* 0x0000000217187223 */ /* 0x000fce0000000018 */
.L_x_3668:
[----:B------:R-:W-:Y:S05]  /*1cda0*/  BSYNC.RECONVERGENT B2 ;  /* 0x0000000000027941 */ /* 0x000fea0003800200 */
.L_x_3666:
        /* <DEDUP_REMOVED lines=31> */
.L_x_3670:
[----:B------:R-:W-:Y:S01]  /*1cfa0*/  FMUL.FTZ R24, R16, R21 ;  /* 0x0000001510187220 */ /* 0x000fe20000410000 */
[----:B------:R-:W-:-:S03]  /*1cfb0*/  FMUL.FTZ R2, R21, 0.5 ;  /* 0x3f00000015027820 */ /* 0x000fc60000410000 */
[----:B------:R-:W-:-:S04]  /*1cfc0*/  FFMA R21, -R24, R24, R16 ;  /* 0x0000001818157223 */ /* 0x000fc80000000110 */
[----:B------:R-:W-:-:S07]  /*1cfd0*/  FFMA R24, R21, R2, R24 ;  /* 0x0000000215187223 */ /* 0x000fce0000000018 */
.L_x_3671:
[----:B------:R-:W-:Y:S05]  /*1cfe0*/  BSYNC.RECONVERGENT B2 ;  /* 0x0000000000027941 */ /* 0x000fea0003800200 */
.L_x_3669:
        /* <DEDUP_REMOVED lines=32> */
.L_x_3673:
[----:B------:R-:W-:Y:S01]  /*1d1f0*/  FMUL.FTZ R24, R16, R17 ;  /* 0x0000001110187220 */ /* 0x000fe20000410000 */
[----:B------:R-:W-:-:S03]  /*1d200*/  FMUL.FTZ R2, R17, 0.5 ;  /* 0x3f00000011027820 */ /* 0x000fc60000410000 */
[----:B------:R-:W-:-:S04]  /*1d210*/  FFMA R17, -R24, R24, R16 ;  /* 0x0000001818117223 */ /* 0x000fc80000000110 */
[----:B------:R-:W-:-:S07]  /*1d220*/  FFMA R24, R17, R2, R24 ;  /* 0x0000000211187223 */ /* 0x000fce0000000018 */
.L_x_3674:
[----:B------:R-:W-:Y:S05]  /*1d230*/  BSYNC.RECONVERGENT B2 ;  /* 0x0000000000027941 */ /* 0x000fea0003800200 */
.L_x_3672:
[----:B------:R-:W-:-:S13]  /*1d240*/  FSETP.GTU.AND P0, PT, R24, 1, PT ;  /* 0x3f8000001800780b */ /* 0x000fda0003f0c000 */
[----:B------:R-:W-:Y:S01]  /*1d250*/  @!P0 FADD R35, R35, 1 ;  /* 0x3f80000023238421 */ /* 0x000fe20000000000 */
[----:B------:R-:W-:Y:S06]  /*1d260*/  @P1 BRA `(.L_x_3675) ;  /* 0xfffffff400b01947 */ /* 0x000fec000383ffff */
.L_x_3662:
        /* <DEDUP_REMOVED lines=32> */
.L_x_3678:
[----:B------:R-:W-:Y:S01]  /*1d470*/  FMUL.FTZ R24, R16, R27 ;  /* 0x0000001b10187220 */ /* 0x000fe20000410000 */
[----:B------:R-:W-:-:S03]  /*1d480*/  FMUL.FTZ R2, R27, 0.5 ;  /* 0x3f0000001b027820 */ /* 0x000fc60000410000 */
[----:B------:R-:W-:-:S04]  /*1d490*/  FFMA R27, -R24, R24, R16 ;  /* 0x00000018181b7223 */ /* 0x000fc80000000110 */
[----:B------:R-:W-:-:S07]  /*1d4a0*/  FFMA R24, R27, R2, R24 ;  /* 0x000000021b187223 */ /* 0x000fce0000000018 */
.L_x_3679:
[----:B------:R-:W-:Y:S05]  /*1d4b0*/  BSYNC.RECONVERGENT B2 ;  /* 0x0000000000027941 */ /* 0x000fea0003800200 */
.L_x_3677:
        /* <DEDUP_REMOVED lines=33> */
.L_x_3681:
[----:B------:R-:W-:Y:S01]  /*1d6d0*/  FMUL.FTZ R24, R16, R23 ;  /* 0x0000001710187220 */ /* 0x000fe20000410000 */
[----:B------:R-:W-:-:S03]  /*1d6e0*/  FMUL.FTZ R2, R23, 0.5 ;  /* 0x3f00000017027820 */ /* 0x000fc60000410000 */
[----:B------:R-:W-:-:S04]  /*1d6f0*/  FFMA R23, -R24, R24, R16 ;  /* 0x0000001818177223 */ /* 0x000fc80000000110 */
[----:B------:R-:W-:-:S07]  /*1d700*/  FFMA R24, R23, R2, R24 ;  /* 0x0000000217187223 */ /* 0x000fce0000000018 */
.L_x_3682:
[----:B------:R-:W-:Y:S05]  /*1d710*/  BSYNC.RECONVERGENT B2 ;  /* 0x0000000000027941 */ /* 0x000fea0003800200 */
.L_x_3680:
        /* <DEDUP_REMOVED lines=32> */
.L_x_3684:
[----:B------:R-:W-:Y:S01]  /*1d920*/  FMUL.FTZ R24, R16, R17 ;  /* 0x0000001110187220 */ /* 0x000fe20000410000 */
[----:B------:R-:W-:-:S03]  /*1d930*/  FMUL.FTZ R2, R17, 0.5 ;  /* 0x3f00000011027820 */ /* 0x000fc60000410000 */
[----:B------:R-:W-:-:S04]  /*1d940*/  FFMA R17, -R24, R24, R16 ;  /* 0x0000001818117223 */ /* 0x000fc80000000110 */
[----:B------:R-:W-:-:S07]  /*1d950*/  FFMA R24, R17, R2, R24 ;  /* 0x0000000211187223 */ /* 0x000fce0000000018 */
.L_x_3685:
[----:B------:R-:W-:Y:S05]  /*1d960*/  BSYNC.RECONVERGENT B2 ;  /* 0x0000000000027941 */ /* 0x000fea0003800200 */
.L_x_3683:
[----:B------:R-:W-:-:S13]  /*1d970*/  FSETP.GTU.AND P0, PT, R24, 1, PT ;  /* 0x3f8000001800780b */ /* 0x000fda0003f0c000 */
[----:B------:R-:W-:-:S07]  /*1d980*/  @!P0 FADD R35, R35, 1 ;  /* 0x3f80000023238421 */ /* 0x000fce0000000000 */
.L_x_3676:
        /* <DEDUP_REMOVED lines=17> */
.L_x_3699:
        /* <DEDUP_REMOVED lines=31> */
.L_x_3688:
[----:B------:R-:W-:Y:S01]  /*1dc90*/  FMUL.FTZ R24, R16, R19 ;  /* 0x0000001310187220 */ /* 0x000fe20000410000 */
[----:B------:R-:W-:-:S03]  /*1dca0*/  FMUL.FTZ R2, R19, 0.5 ;  /* 0x3f00000013027820 */ /* 0x000fc60000410000 */
[----:B------:R-:W-:-:S04]  /*1dcb0*/  FFMA R19, -R24, R24, R16 ;  /* 0x0000001818137223 */ /* 0x000fc80000000110 */
[----:B------:R-:W-:-:S07]  /*1dcc0*/  FFMA R24, R19, R2, R24 ;  /* 0x0000000213187223 */ /* 0x000fce0000000018 */
.L_x_3689:
[----:B------:R-:W-:Y:S05]  /*1dcd0*/  BSYNC.RECONVERGENT B2 ;  /* 0x0000000000027941 */ /* 0x000fea0003800200 */
.L_x_3687:
        /* <DEDUP_REMOVED lines=31> */
.L_x_3691:
[----:B------:R-:W-:Y:S01]  /*1ded0*/  FMUL.FTZ R24, R16, R23 ;  /* 0x0000001710187220 */ /* 0x000fe20000410000 */
[----:B------:R-:W-:-:S03]  /*1dee0*/  FMUL.FTZ R2, R23, 0.5 ;  /* 0x3f00000017027820 */ /* 0x000fc60000410000 */
[----:B------:R-:W-:-:S04]  /*1def0*/  FFMA R23, -R24, R24, R16 ;  /* 0x0000001818177223 */ /* 0x000fc80000000110 */
[----:B------:R-:W-:-:S07]  /*1df00*/  FFMA R24, R23, R2, R24 ;  /* 0x0000000217187223 */ /* 0x000fce0000000018 */
.L_x_3692:
[----:B------:R-:W-:Y:S05]  /*1df10*/  BSYNC.RECONVERGENT B2 ;  /* 0x0000000000027941 */ /* 0x000fea0003800200 */
.L_x_3690:
        /* <DEDUP_REMOVED lines=31> */
.L_x_3694:
[----:B------:R-:W-:Y:S01]  /*1e110*/  FMUL.FTZ R24, R16, R21 ;  /* 0x0000001510187220 */ /* 0x000fe20000410000 */
[----:B------:R-:W-:-:S03]  /*1e120*/  FMUL.FTZ R2, R21, 0.5 ;  /* 0x3f00000015027820 */ /* 0x000fc60000410000 */
[----:B------:R-:W-:-:S04]  /*1e130*/  FFMA R21, -R24, R24, R16 ;  /* 0x0000001818157223 */ /* 0x000fc80000000110 */
[----:B------:R-:W-:-:S07]  /*1e140*/  FFMA R24, R21, R2, R24 ;  /* 0x0000000215187223 */ /* 0x000fce0000000018 */
.L_x_3695:
[----:B------:R-:W-:Y:S05]  /*1e150*/  BSYNC.RECONVERGENT B2 ;  /* 0x0000000000027941 */ /* 0x000fea0003800200 */
.L_x_3693:
        /* <DEDUP_REMOVED lines=32> */
.L_x_3697:
[----:B------:R-:W-:Y:S01]  /*1e360*/  FMUL.FTZ R24, R16, R17 ;  /* 0x0000001110187220 */ /* 0x000fe20000410000 */
[----:B------:R-:W-:-:S03]  /*1e370*/  FMUL.FTZ R2, R17, 0.5 ;  /* 0x3f00000011027820 */ /* 0x000fc60000410000 */
[----:B------:R-:W-:-:S04]  /*1e380*/  FFMA R17, -R24, R24, R16 ;  /* 0x0000001818117223 */ /* 0x000fc80000000110 */
[----:B------:R-:W-:-:S07]  /*1e390*/  FFMA R24, R17, R2, R24 ;  /* 0x0000000211187223 */ /* 0x000fce0000000018 */
.L_x_3698:
[----:B------:R-:W-:Y:S05]  /*1e3a0*/  BSYNC.RECONVERGENT B2 ;  /* 0x0000000000027941 */ /* 0x000fea0003800200 */
.L_x_3696:
[----:B------:R-:W-:-:S13]  /*1e3b0*/  FSETP.GTU.AND P0, PT, R24, 1, PT ;  /* 0x3f8000001800780b */ /* 0x000fda0003f0c000 */
[----:B------:R-:W-:Y:S01]  /*1e3c0*/  @!P0 FADD R31, R31, 1 ;  /* 0x3f8000001f1f8421 */ /* 0x000fe20000000000 */
[----:B------:R-:W-:Y:S06]  /*1e3d0*/  @P1 BRA `(.L_x_3699) ;  /* 0xfffffff400b01947 */ /* 0x000fec000383ffff */
.L_x_3686:
        /* <DEDUP_REMOVED lines=32> */
.L_x_3702:
[----:B------:R-:W-:Y:S01]  /*1e5e0*/  FMUL.FTZ R24, R16, R25 ;  /* 0x0000001910187220 */ /* 0x000fe20000410000 */
[----:B------:R-:W-:-:S03]  /*1e5f0*/  FMUL.FTZ R2, R25, 0.5 ;  /* 0x3f00000019027820 */ /* 0x000fc60000410000 */
[----:B------:R-:W-:-:S04]  /*1e600*/  FFMA R25, -R24, R24, R16 ;  /* 0x0000001818197223 */ /* 0x000fc80000000110 */
[----:B------:R-:W-:-:S07]  /*1e610*/  FFMA R24, R25, R2, R24 ;  /* 0x0000000219187223 */ /* 0x000fce0000000018 */
.L_x_3703:
[----:B------:R-:W-:Y:S05]  /*1e620*/  BSYNC.RECONVERGENT B2 ;  /* 0x0000000000027941 */ /* 0x000fea0003800200 */
.L_x_3701:
        /* <DEDUP_REMOVED lines=33> */
.L_x_3705:
[----:B------:R-:W-:Y:S01]  /*1e840*/  FMUL.FTZ R24, R16, R23 ;  /* 0x0000001710187220 */ /* 0x000fe20000410000 */
[----:B------:R-:W-:-:S03]  /*1e850*/  FMUL.FTZ R2, R23, 0.5 ;  /* 0x3f00000017027820 */ /* 0x000fc60000410000 */
[----:B------:R-:W-:-:S04]  /*1e860*/  FFMA R23, -R24, R24, R16 ;  /* 0x0000001818177223 */ /* 0x000fc80000000110 */
[----:B------:R-:W-:-:S07]  /*1e870*/  FFMA R24, R23, R2, R24 ;  /* 0x0000000217187223 */ /* 0x000fce0000000018 */
.L_x_3706:
[----:B------:R-:W-:Y:S05]  /*1e880*/  BSYNC.RECONVERGENT B2 ;  /* 0x0000000000027941 */ /* 0x000fea0003800200 */
.L_x_3704:
        /* <DEDUP_REMOVED lines=32> */
.L_x_3708:
[----:B------:R-:W-:Y:S01]  /*1ea90*/  FMUL.FTZ R24, R16, R17 ;  /* 0x0000001110187220 */ /* 0x000fe20000410000 */
[----:B------:R-:W-:-:S03]  /*1eaa0*/  FMUL.FTZ R2, R17, 0.5 ;  /* 0x3f00000011027820 */ /* 0x000fc60000410000 */
[----:B------:R-:W-:-:S04]  /*1eab0*/  FFMA R17, -R24, R24, R16 ;  /* 0x0000001818117223 */ /* 0x000fc80000000110 */
[----:B------:R-:W-:-:S07]  /*1eac0*/  FFMA R24, R17, R2, R24 ;  /* 0x0000000211187223 */ /* 0x000fce0000000018 */
.L_x_3709:
[----:B------:R-:W-:Y:S05]  /*1ead0*/  BSYNC.RECONVERGENT B2 ;  /* 0x0000000000027941 */ /* 0x000fea0003800200 */
.L_x_3707:
[----:B------:R-:W-:-:S13]  /*1eae0*/  FSETP.GTU.AND P0, PT, R24, 1, PT ;  /* 0x3f8000001800780b */ /* 0x000fda0003f0c000 */
[----:B------:R-:W-:-:S07]  /*1eaf0*/  @!P0 FADD R31, R31, 1 ;  /* 0x3f8000001f1f8421 */ /* 0x000fce0000000000 */
.L_x_3700:
        /* <DEDUP_REMOVED lines=17> */
.L_x_3723:
        /* <DEDUP_REMOVED lines=31> */
.L_x_3712:
[----:B------:R-:W-:Y:S01]  /*1ee00*/  FMUL.FTZ R24, R16, R19 ;  /* 0x0000001310187220 */ /* 0x000fe20000410000 */
[----:B------:R-:W-:-:S03]  /*1ee10*/  FMUL.FTZ R2, R19, 0.5 ;  /* 0x3f00000013027820 */ /* 0x000fc60000410000 */
[----:B------:R-:W-:-:S04]  /*1ee20*/  FFMA R19, -R24, R24, R16 ;  /* 0x0000001818137223 */ /* 0x000fc80000000110 */
[----:B------:R-:W-:-:S07]  /*1ee30*/  FFMA R24, R19, R2, R24 ;  /* 0x0000000213187223 */ /* 0x000fce0000000018 */
.L_x_3713:
[----:B------:R-:W-:Y:S05]  /*1ee40*/  BSYNC.RECONVERGENT B2 ;  /* 0x0000000000027941 */ /* 0x000fea0003800200 */
.L_x_3711:
        /* <DEDUP_REMOVED lines=31> */
.L_x_3715:
[----:B------:R-:W-:Y:S01]  /*1f040*/  FMUL.FTZ R24, R16, R23 ;  /* 0x0000001710187220 */ /* 0x000fe20000410000 */
[----:B------:R-:W-:-:S03]  /*1f050*/  FMUL.FTZ R2, R23, 0.5 ;  /* 0x3f00000017027820 */ /* 0x000fc60000410000 */
[----:B------:R-:W-:-:S04]  /*1f060*/  FFMA R23, -R24, R24, R16 ;  /* 0x0000001818177223 */ /* 0x000fc80000000110 */
[----:B------:R-:W-:-:S07]  /*1f070*/  FFMA R24, R23, R2, R24 ;  /* 0x0000000217187223 */ /* 0x000fce0000000018 */
.L_x_3716:
[----:B------:R-:W-:Y:S05]  /*1f080*/  BSYNC.RECONVERGENT B2 ;  /* 0x0000000000027941 */ /* 0x000fea0003800200 */
.L_x_3714:
        /* <DEDUP_REMOVED lines=31> */
.L_x_3718:
[----:B------:R-:W-:Y:S01]  /*1f280*/  FMUL.FTZ R24, R16, R21 ;  /* 0x0000001510187220 */ /* 0x000fe20000410000 */
[----:B------:R-:W-:-:S03]  /*1f290*/  FMUL.FTZ R2, R21, 0.5 ;  /* 0x3f00000015027820 */ /* 0x000fc60000410000 */
[----:B------:R-:W-:-:S04]  /*1f2a0*/  FFMA R21, -R24, R24, R16 ;  /* 0x0000001818157223 */ /* 0x000fc80000000110 */
[----:B------:R-:W-:-:S07]  /*1f2b0*/  FFMA R24, R21, R2, R24 ;  /* 0x0000000215187223 */ /* 0x000fce0000000018 */
.L_x_3719:
[----:B------:R-:W-:Y:S05]  /*1f2c0*/  BSYNC.RECONVERGENT B2 ;  /* 0x0000000000027941 */ /* 0x000fea0003800200 */
.L_x_3717:
        /* <DEDUP_REMOVED lines=32> */
.L_x_3721:
[----:B------:R-:W-:Y:S01]  /*1f4d0*/  FMUL.FTZ R24, R16, R17 ;  /* 0x0000001110187220 */ /* 0x000fe20000410000 */
[----:B------:R-:W-:-:S03]  /*1f4e0*/  FMUL.FTZ R2, R17, 0.5 ;  /* 0x3f00000011027820 */ /* 0x000fc60000410000 */
[----:B------:R-:W-:-:S04]  /*1f4f0*/  FFMA R17, -R24, R24, R16 ;  /* 0x0000001818117223 */ /* 0x000fc80000000110 */
[----:B------:R-:W-:-:S07]  /*1f500*/  FFMA R24, R17, R2, R24 ;  /* 0x0000000211187223 */ /* 0x000fce0000000018 */
.L_x_3722:
[----:B------:R-:W-:Y:S05]  /*1f510*/  BSYNC.RECONVERGENT B2 ;  /* 0x0000000000027941 */ /* 0x000fea0003800200 */
.L_x_3720:
[----:B------:R-:W-:-:S13]  /*1f520*/  FSETP.GTU.AND P0, PT, R24, 1, PT ;  /* 0x3f8000001800780b */ /* 0x000fda0003f0c000 */
[----:B------:R-:W-:Y:S01]  /*1f530*/  @!P0 FADD R29, R29, 1 ;  /* 0x3f8000001d1d8421 */ /* 0x000fe20000000000 */
[----:B------:R-:W-:Y:S06]  /*1f540*/  @P1 BRA `(.L_x_3723) ;  /* 0xfffffff400b01947 */ /* 0x000fec000383ffff */
.L_x_3710:
        /* <DEDUP_REMOVED lines=32> */
.L_x_3726:
[----:B------:R-:W-:Y:S01]  /*1f750*/  FMUL.FTZ R24, R16, R25 ;  /* 0x0000001910187220 */ /* 0x000fe20000410000 */
[----:B------:R-:W-:-:S03]  /*1f760*/  FMUL.FTZ R2, R25, 0.5 ;  /* 0x3f00000019027820 */ /* 0x000fc60000410000 */
[----:B------:R-:W-:-:S04]  /*1f770*/  FFMA R25, -R24, R24, R16 ;  /* 0x0000001818197223 */ /* 0x000fc80000000110 */
[----:B------:R-:W-:-:S07]  /*1f780*/  FFMA R24, R25, R2, R24 ;  /* 0x0000000219187223 */ /* 0x000fce0000000018 */
.L_x_3727:
[----:B------:R-:W-:Y:S05]  /*1f790*/  BSYNC.RECONVERGENT B2 ;  /* 0x0000000000027941 */ /* 0x000fea0003800200 */
.L_x_3725:
        /* <DEDUP_REMOVED lines=33> */
.L_x_3729:
[----:B------:R-:W-:Y:S01]  /*1f9b0*/  FMUL.FTZ R24, R16, R23 ;  /* 0x0000001710187220 */ /* 0x000fe20000410000 */
[----:B------:R-:W-:-:S03]  /*1f9c0*/  FMUL.FTZ R2, R23, 0.5 ;  /* 0x3f00000017027820 */ /* 0x000fc60000410000 */
[----:B------:R-:W-:-:S04]  /*1f9d0*/  FFMA R23, -R24, R24, R16 ;  /* 0x0000001818177223 */ /* 0x000fc80000000110 */
[----:B------:R-:W-:-:S07]  /*1f9e0*/  FFMA R24, R23, R2, R24 ;  /* 0x0000000217187223 */ /* 0x000fce0000000018 */
.L_x_3730:
[----:B------:R-:W-:Y:S05]  /*1f9f0*/  BSYNC.RECONVERGENT B2 ;  /* 0x0000000000027941 */ /* 0x000fea0003800200 */
.L_x_3728:
        /* <DEDUP_REMOVED lines=32> */
.L_x_3732:
[----:B------:R-:W-:Y:S01]  /*1fc00*/  FMUL.FTZ R24, R16, R17 ;  /* 0x0000001110187220 */ /* 0x000fe20000410000 */
[----:B------:R-:W-:-:S03]  /*1fc10*/  FMUL.FTZ R2, R17, 0.5 ;  /* 0x3f00000011027820 */ /* 0x000fc60000410000 */
[----:B------:R-:W-:-:S04]  /*1fc20*/  FFMA R17, -R24, R24, R16 ;  /* 0x0000001818117223 */ /* 0x000fc80000000110 */
[----:B------:R-:W-:-:S07]  /*1fc30*/  FFMA R24, R17, R2, R24 ;  /* 0x0000000211187223 */ /* 0x000fce0000000018 */
.L_x_3733:
[----:B------:R-:W-:Y:S05]  /*1fc40*/  BSYNC.RECONVERGENT B2 ;  /* 0x0000000000027941 */ /* 0x000fea0003800200 */
.L_x_3731:
[----:B------:R-:W-:-:S13]  /*1fc50*/  FSETP.GTU.AND P0, PT, R24, 1, PT ;  /* 0x3f8000001800780b */ /* 0x000fda0003f0c000 */
[----:B------:R-:W-:-:S07]  /*1fc60*/  @!P0 FADD R29, R29, 1 ;  /* 0x3f8000001d1d8421 */ /* 0x000fce0000000000 */
.L_x_3724:
        /* <DEDUP_REMOVED lines=17> */
.L_x_3747:
[----:B------:R-:W-:Y:S01]  /*1fd80*/  SHF.R.U32.HI R2, RZ, 0x2, R19 ;  /* 0x00000002ff027819 */ /* 0x000fe20000011613 */
[----:B------:R-:W-:Y:S01]  /*1fd90*/  BSSY.RECONVERGENT B2, `(.L_x_3735) ;  /* 0x0000022000027945 */ /* 0x000fe20003800200 */
[----:B------:R-:W-:Y:S02]  /*1fda0*/  SHF.L.U32 R17, R21, 0x4, RZ ;  /* 0x0000000415117819 */ /* 0x000fe400000006ff */
[----:B------:R-:W-:Y:S01]  /*1fdb0*/  LOP3.LUT R2, R2, R19, RZ, 0x3c, !PT ;  /* 0x0000001302027212 */ /* 0x000fe200078e3cff */
[----:B------:R-:W-:Y:S01]  /*1fdc0*/  IMAD.MOV.U32 R19, RZ, RZ, 0x2f800000 ;  /* 0x2f800000ff137424 */ /* 0x000fe200078e00ff */
[----:B------:R-:W-:Y:S02]  /*1fdd0*/  SHF.R.U32.HI R18, RZ, 0x2, R27 ;  /* 0x00000002ff127819 */ /* 0x000fe4000001161b */
[----:B------:R-:W-:Y:S01]  /*1fde0*/  IADD3 R26, PT, PT, R26, 0x4, RZ ;  /* 0x000000041a1a7810 */ /* 0x000fe20007ffe0ff */
[----:B------:R-:W-:Y:S01]  /*1fdf0*/  IMAD.SHL.U32 R16, R2, 0x2, RZ ;  /* 0x0000000202107824 */ /* 0x000fe200078e00ff */
[----:B------:R-:W-:-:S02]  /*1fe00*/  LOP3.LUT R18, R18, R27, RZ, 0x3c, !PT ;  /* 0x0000001b12127212 */ /* 0x000fc400078e3cff */
[----:B------:R-:W-:Y:S02]  /*1fe10*/  ISETP.NE.AND P1, PT, R26, R7, PT ;  /* 0x000000071a00720c */ /* 0x000fe40003f25270 */
        /* <DEDUP_REMOVED lines=21> */
.L_x_3736:
[----:B------:R-:W-:Y:S01]  /*1ff70*/  FMUL.FTZ R24, R16, R19 ;  /* 0x0000001310187220 */ /* 0x000fe20000410000 */
[----:B------:R-:W-:-:S03]  /*1ff80*/  FMUL.FTZ R2, R19, 0.5 ;  /* 0x3f00000013027820 */ /* 0x000fc60000410000 */
[----:B------:R-:W-:-:S04]  /*1ff90*/  FFMA R19, -R24, R24, R16 ;  /* 0x0000001818137223 */ /* 0x000fc80000000110 */
[----:B------:R-:W-:-:S07]  /*1ffa0*/  FFMA R24, R19, R2, R24 ;  /* 0x0000000213187223 */ /* 0x000fce0000000018 */
.L_x_3737:
[----:B------:R-:W-:Y:S05]  /*1ffb0*/  BSYNC.RECONVERGENT B2 ;  /* 0x0000000000027941 */ /* 0x000fea0003800200 */
.L_x_3735:
        /* <DEDUP_REMOVED lines=31> */
.L_x_3739:
[----:B------:R-:W-:Y:S01]  /*201b0*/  FMUL.FTZ R24, R16, R23 ;  /* 0x0000001710187220 */ /* 0x000fe20000410000 */
[----:B------:R-:W-:-:S03]  /*201c0*/  FMUL.FTZ R2, R23, 0.5 ;  /* 0x3f00000017027820 */ /* 0x000fc60000410000 */
[----:B------:R-:W-:-:S04]  /*201d0*/  FFMA R23, -R24, R24, R16 ;  /* 0x0000001818177223 */ /* 0x000fc80000000110 */
[----:B------:R-:W-:-:S07]  /*201e0*/  FFMA R24, R23, R2, R24 ;  /* 0x0000000217187223 */ /* 0x000fce0000000018 */
.L_x_3740:
[----:B------:R-:W-:Y:S05]  /*201f0*/  BSYNC.RECONVERGENT B2 ;  /* 0x0000000000027941 */ /* 0x000fea0003800200 */
.L_x_3738:
        /* <DEDUP_REMOVED lines=31> */
.L_x_3742:
[----:B------:R-:W-:Y:S01]  /*203f0*/  FMUL.FTZ R24, R16, R21 ;  /* 0x0000001510187220 */ /* 0x000fe20000410000 */
[----:B------:R-:W-:-:S03]  /*20400*/  FMUL.FTZ R2, R21, 0.5 ;  /* 0x3f00000015027820 */ /* 0x000fc60000410000 */
[----:B------:R-:W-:-:S04]  /*20410*/  FFMA R21, -R24, R24, R16 ;  /* 0x0000001818157223 */ /* 0x000fc80000000110 */
[----:B------:R-:W-:-:S07]  /*20420*/  FFMA R24, R21, R2, R24 ;  /* 0x0000000215187223 */ /* 0x000fce0000000018 */
.L_x_3743:
[----:B------:R-:W-:Y:S05]  /*20430*/  BSYNC.RECONVERGENT B2 ;  /* 0x0000000000027941 */ /* 0x000fea0003800200 */
.L_x_3741:
        /* <DEDUP_REMOVED lines=32> */
.L_x_3745:
[----:B------:R-:W-:Y:S01]  /*20640*/  FMUL.FTZ R24, R16, R17 ;  /* 0x0000001110187220 */ /* 0x000fe20000410000 */
[----:B------:R-:W-:-:S03]  /*20650*/  FMUL.FTZ R2, R17, 0.5 ;  /* 0x3f00000011027820 */ /* 0x000fc60000410000 */
[----:B------:R-:W-:-:S04]  /*20660*/  FFMA R17, -R24, R24, R16 ;  /* 0x0000001818117223 */ /* 0x000fc80000000110 */
[----:B------:R-:W-:-:S07]  /*20670*/  FFMA R24, R17, R2, R24 ;  /* 0x0000000211187223 */ /* 0x000fce0000000018 */
.L_x_3746:
[----:B------:R-:W-:Y:S05]  /*20680*/  BSYNC.RECONVERGENT B2 ;  /* 0x0000000000027941 */ /* 0x000fea0003800200 */
.L_x_3744:
[----:B------:R-:W-:-:S13]  /*20690*/  FSETP.GTU.AND P0, PT, R24, 1, PT ;  /* 0x3f8000001800780b */ /* 0x000fda0003f0c000 */
[----:B------:R-:W-:Y:S01]  /*206a0*/  @!P0 FADD R30, R30, 1 ;  /* 0x3f8000001e1e8421 */ /* 0x000fe20000000000 */
[----:B------:R-:W-:Y:S06]  /*206b0*/  @P1 BRA `(.L_x_3747) ;  /* 0xfffffff400b01947 */ /* 0x000fec000383ffff */
.L_x_3734:
        /* <DEDUP_REMOVED lines=32> */
.L_x_3750:
[----:B------:R-:W-:Y:S01]  /*208c0*/  FMUL.FTZ R24, R16, R27 ;  /* 0x0000001b10187220 */ /* 0x000fe20000410000 */
[----:B------:R-:W-:-:S03]  /*208d0*/  FMUL.FTZ R2, R27, 0.5 ;  /* 0x3f0000001b027820 */ /* 0x000fc60000410000 */
[----:B------:R-:W-:-:S04]  /*208e0*/  FFMA R27, -R24, R24, R16 ;  /* 0x00000018181b7223 */ /* 0x000fc80000000110 */
[----:B------:R-:W-:-:S07]  /*208f0*/  FFMA R24, R27, R2, R24 ;  /* 0x000000021b187223 */ /* 0x000fce0000000018 */
.L_x_3751:
[----:B------:R-:W-:Y:S05]  /*20900*/  BSYNC.RECONVERGENT B2 ;  /* 0x0000000000027941 */ /* 0x000fea0003800200 */
.L_x_3749:
        /* <DEDUP_REMOVED lines=33> */
.L_x_3753:
[----:B------:R-:W-:Y:S01]  /*20b20*/  FMUL.FTZ R24, R16, R23 ;  /* 0x0000001710187220 */ /* 0x000fe20000410000 */
[----:B------:R-:W-:-:S03]  /*20b30*/  FMUL.FTZ R2, R23, 0.5 ;  /* 0x3f00000017027820 */ /* 0x000fc60000410000 */
[----:B------:R-:W-:-:S04]  /*20b40*/  FFMA R23, -R24, R24, R16 ;  /* 0x0000001818177223 */ /* 0x000fc80000000110 */
[----:B------:R-:W-:-:S07]  /*20b50*/  FFMA R24, R23, R2, R24 ;  /* 0x0000000217187223 */ /* 0x000fce0000000018 */
.L_x_3754:
[----:B------:R-:W-:Y:S05]  /*20b60*/  BSYNC.RECONVERGENT B2 ;  /* 0x0000000000027941 */ /* 0x000fea0003800200 */
.L_x_3752:
        /* <DEDUP_REMOVED lines=32> */
.L_x_3756:
[----:B------:R-:W-:Y:S01]  /*20d70*/  FMUL.FTZ R24, R16, R17 ;  /* 0x0000001110187220 */ /* 0x000fe20000410000 */
[----:B------:R-:W-:-:S03]  /*20d80*/  FMUL.FTZ R2, R17, 0.5 ;  /* 0x3f00000011027820 */ /* 0x000fc60000410000 */
[----:B------:R-:W-:-:S04]  /*20d90*/  FFMA R17, -R24, R24, R16 ;  /* 0x0000001818117223 */ /* 0x000fc80000000110 */
[----:B------:R-:W-:-:S07]  /*20da0*/  FFMA R24, R17, R2, R24 ;  /* 0x0000000211187223 */ /* 0x000fce0000000018 */
.L_x_3757:
[----:B------:R-:W-:Y:S05]  /*20db0*/  BSYNC.RECONVERGENT B2 ;  /* 0x0000000000027941 */ /* 0x000fea0003800200 */
.L_x_3755:
[----:B------:R-:W-:-:S13]  /*20dc0*/  FSETP.GTU.AND P0, PT, R24, 1, PT ;  /* 0x3f8000001800780b */ /* 0x000fda0003f0c000 */
[----:B------:R-:W-:-:S07]  /*20dd0*/  @!P0 FADD R30, R30, 1 ;  /* 0x3f8000001e1e8421 */ /* 0x000fce0000000000 */
.L_x_3748:
        /* <DEDUP_REMOVED lines=17> */
.L_x_3771:
        /* <DEDUP_REMOVED lines=11> */
[----:B------:R-:W-:-:S05]  /*20fa0*/  LOP3.LUT R25, R16, R21, RZ, 0x3c, !PT ;  /* 0x0000001510197212 */ /* 0x000fca00078e3cff */
[----:B------:R-:W-:-:S05]  /*20fb0*/  IMAD.SHL.U32 R23, R25, 0x10, RZ ;  /* 0x0000001019177824 */ /* 0x000fca00078e00ff */
[----:B------:R-:W-:Y:S01]  /*20fc0*/  LOP3.LUT R2, R30, R2, R23, 0x96, !PT ;  /* 0x000000021e027212 */ /* 0x000fe200078e9617 */
[----:B------:R-:W-:Y:S02]  /*20fd0*/  HFMA2 R23, -RZ, RZ, 0.1171875, 0 ;  /* 0x2f800000ff177431 */ /* 0x000fe400000001ff */
        /* <DEDUP_REMOVED lines=17> */
.L_x_3760:
[----:B------:R-:W-:Y:S01]  /*210f0*/  FMUL.FTZ R24, R16, R23 ;  /* 0x0000001710187220 */ /* 0x000fe20000410000 */
[----:B------:R-:W-:-:S03]  /*21100*/  FMUL.FTZ R2, R23, 0.5 ;  /* 0x3f00000017027820 */ /* 0x000fc60000410000 */
[----:B------:R-:W-:-:S04]  /*21110*/  FFMA R23, -R24, R24, R16 ;  /* 0x0000001818177223 */ /* 0x000fc80000000110 */
[----:B------:R-:W-:-:S07]  /*21120*/  FFMA R24, R23, R2, R24 ;  /* 0x0000000217187223 */ /* 0x000fce0000000018 */
.L_x_3761:
[----:B------:R-:W-:Y:S05]  /*21130*/  BSYNC.RECONVERGENT B2 ;  /* 0x0000000000027941 */ /* 0x000fea0003800200 */
.L_x_3759:
        /* <DEDUP_REMOVED lines=32> */
.L_x_3763:
[----:B------:R-:W-:Y:S01]  /*21340*/  FMUL.FTZ R24, R16, R19 ;  /* 0x0000001310187220 */ /* 0x000fe20000410000 */
[----:B------:R-:W-:-:S03]  /*21350*/  FMUL.FTZ R2, R19, 0.5 ;  /* 0x3f00000013027820 */ /* 0x000fc60000410000 */
[----:B------:R-:W-:-:S04]  /*21360*/  FFMA R19, -R24, R24, R16 ;  /* 0x0000001818137223 */ /* 0x000fc80000000110 */
[----:B------:R-:W-:-:S07]  /*21370*/  FFMA R24, R19, R2, R24 ;  /* 0x0000000213187223 */ /* 0x000fce0000000018 */
.L_x_3764:
[----:B------:R-:W-:Y:S05]  /*21380*/  BSYNC.RECONVERGENT B2 ;  /* 0x0000000000027941 */ /* 0x000fea0003800200 */
.L_x_3762:
[----:B------:R-:W-:Y:S01]  /*21390*/  SHF.R.U32.HI R2, RZ, 0x2, R21 ;  /* 0x00000002ff027819 */ /* 0x000fe20000011615 */
[----:B------:R-:W-:Y:S01]  /*213a0*/  IMAD.SHL.U32 R19, R23, 0x10, RZ ;  /* 0x0000001017137824 */ /* 0x000fe200078e00ff */
[----:B------:R-:W-:Y:S01]  /*213b0*/  SHF.R.U32.HI R18, RZ, 0x2, R25 ;  /* 0x00000002ff127819 */ /* 0x000fe20000011619 */
[----:B------:R-:W-:Y:S01]  /*213c0*/  BSSY.RECONVERGENT B2, `(.L_x_3765) ;  /* 0x0000021000027945 */ /* 0x000fe20003800200 */
[----:B------:R-:W-:Y:S01]  /*213d0*/  LOP3.LUT R2, R2, R21, RZ, 0x3c, !PT ;  /* 0x0000001502027212 */ /* 0x000fe200078e3cff */
[----:B------:R-:W-:Y:S01]  /*213e0*/  HFMA2 R21, -RZ, RZ, 0.1171875, 0 ;  /* 0x2f800000ff157431 */ /* 0x000fe200000001ff */
        /* <DEDUP_REMOVED lines=26> */
.L_x_3766:
[----:B------:R-:W-:Y:S01]  /*21590*/  FMUL.FTZ R24, R16, R21 ;  /* 0x0000001510187220 */ /* 0x000fe20000410000 */
[----:B------:R-:W-:-:S03]  /*215a0*/  FMUL.FTZ R2, R21, 0.5 ;  /* 0x3f00000015027820 */ /* 0x000fc60000410000 */
[----:B------:R-:W-:-:S04]  /*215b0*/  FFMA R21, -R24, R24, R16 ;  /* 0x0000001818157223 */ /* 0x000fc80000000110 */
[----:B------:R-:W-:-:S07]  /*215c0*/  FFMA R24, R21, R2, R24 ;  /* 0x0000000215187223 */ /* 0x000fce0000000018 */
.L_x_3767:
[----:B------:R-:W-:Y:S05]  /*215d0*/  BSYNC.RECONVERGENT B2 ;  /* 0x0000000000027941 */ /* 0x000fea0003800200 */
.L_x_3765:
        /* <DEDUP_REMOVED lines=32> */
.L_x_3769:
[----:B------:R-:W-:Y:S01]  /*217e0*/  FMUL.FTZ R24, R16, R27 ;  /* 0x0000001b10187220 */ /* 0x000fe20000410000 */
[----:B------:R-:W-:-:S03]  /*217f0*/  FMUL.FTZ R2, R27, 0.5 ;  /* 0x3f0000001b027820 */ /* 0x000fc60000410000 */
[----:B------:R-:W-:-:S04]  /*21800*/  FFMA R27, -R24, R24, R16 ;  /* 0x00000018181b7223 */ /* 0x000fc80000000110 */
[----:B------:R-:W-:-:S07]  /*21810*/  FFMA R24, R27, R2, R24 ;  /* 0x000000021b187223 */ /* 0x000fce0000000018 */
.L_x_3770:
[----:B------:R-:W-:Y:S05]  /*21820*/  BSYNC.RECONVERGENT B2 ;  /* 0x0000000000027941 */ /* 0x000fea0003800200 */
.L_x_3768:
[----:B------:R-:W-:-:S13]  /*21830*/  FSETP.GTU.AND P0, PT, R24, 1, PT ;  /* 0x3f8000001800780b */ /* 0x000fda0003f0c000 */
[----:B------:R-:W-:-:S04]  /*21840*/  @!P0 FADD R25, R25, 1 ;  /* 0x3f80000019198421 */ /* 0x000fc80000000000 */
[----:B------:R-:W-:Y:S01]  /*21850*/  IMAD.MOV.U32 R32, RZ, RZ, R25 ;  /* 0x000000ffff207224 */ /* 0x000fe200078e0019 */
[----:B------:R-:W-:Y:S06]  /*21860*/  @P1 BRA `(.L_x_3771) ;  /* 0xfffffff400a01947 */ /* 0x000fec000383ffff */
.L_x_3758:
[----:B------:R-:W-:-:S13]  /*21870*/  ISETP.NE.AND P0, PT, R8, RZ, PT ;  /* 0x000000ff0800720c */ /* 0x000fda0003f05270 */
        /* <DEDUP_REMOVED lines=31> */
.L_x_3774:
[----:B------:R-:W-:Y:S01]  /*21a70*/  FMUL.FTZ R24, R16, R27 ;  /* 0x0000001b10187220 */ /* 0x000fe20000410000 */
[----:B------:R-:W-:-:S03]  /*21a80*/  FMUL.FTZ R2, R27, 0.5 ;  /* 0x3f0000001b027820 */ /* 0x000fc60000410000 */
[----:B------:R-:W-:-:S04]  /*21a90*/  FFMA R27, -R24, R24, R16 ;  /* 0x00000018181b7223 */ /* 0x000fc80000000110 */
[----:B------:R-:W-:-:S07]  /*21aa0*/  FFMA R24, R27, R2, R24 ;  /* 0x000000021b187223 */ /* 0x000fce0000000018 */
.L_x_3775:
[----:B------:R-:W-:Y:S05]  /*21ab0*/  BSYNC.RECONVERGENT B2 ;  /* 0x0000000000027941 */ /* 0x000fea0003800200 */
.L_x_3773:
        /* <DEDUP_REMOVED lines=33> */
.L_x_3777:
[----:B------:R-:W-:Y:S01]  /*21cd0*/  FMUL.FTZ R24, R16, R25 ;  /* 0x0000001910187220 */ /* 0x000fe20000410000 */
[----:B------:R-:W-:-:S03]  /*21ce0*/  FMUL.FTZ R2, R25, 0.5 ;  /* 0x3f00000019027820 */ /* 0x000fc60000410000 */
[----:B------:R-:W-:-:S04]  /*21cf0*/  FFMA R25, -R24, R24, R16 ;  /* 0x0000001818197223 */ /* 0x000fc80000000110 */
[----:B------:R-:W-:-:S07]  /*21d00*/  FFMA R24, R25, R2, R24 ;  /* 0x0000000219187223 */ /* 0x000fce0000000018 */
.L_x_3778:
[----:B------:R-:W-:Y:S05]  /*21d10*/  BSYNC.RECONVERGENT B2 ;  /* 0x0000000000027941 */ /* 0x000fea0003800200 */
.L_x_3776:
        /* <DEDUP_REMOVED lines=32> */
.L_x_3780:
[----:B------:R-:W-:Y:S01]  /*21f20*/  FMUL.FTZ R24, R16, R19 ;  /* 0x0000001310187220 */ /* 0x000fe20000410000 */
[----:B------:R-:W-:-:S03]  /*21f30*/  FMUL.FTZ R2, R19, 0.5 ;  /* 0x3f00000013027820 */ /* 0x000fc60000410000 */
[----:B------:R-:W-:-:S04]  /*21f40*/  FFMA R19, -R24, R24, R16 ;  /* 0x0000001818137223 */ /* 0x000fc80000000110 */
[----:B------:R-:W-:-:S07]  /*21f50*/  FFMA R24, R19, R2, R24 ;  /* 0x0000000213187223 */ /* 0x000fce0000000018 */
.L_x_3781:
[----:B------:R-:W-:Y:S05]  /*21f60*/  BSYNC.RECONVERGENT B2 ;  /* 0x0000000000027941 */ /* 0x000fea0003800200 */
.L_x_3779:
[----:B------:R-:W-:-:S13]  /*21f70*/  FSETP.GTU.AND P0, PT, R24, 1, PT ;  /* 0x3f8000001800780b */ /* 0x000fda0003f0c000 */
[----:B------:R-:W-:-:S07]  /*21f80*/  @!P0 FADD R32, R32, 1 ;  /* 0x3f80000020208421 */ /* 0x000fce0000000000 */
.L_x_3772:
        /* <DEDUP_REMOVED lines=17> */
.L_x_3795:
        /* <DEDUP_REMOVED lines=32> */
.L_x_3784:
[----:B------:R-:W-:Y:S01]  /*222a0*/  FMUL.FTZ R24, R16, R23 ;  /* 0x0000001710187220 */ /* 0x000fe20000410000 */
[----:B------:R-:W-:-:S03]  /*222b0*/  FMUL.FTZ R2, R23, 0.5 ;  /* 0x3f00000017027820 */ /* 0x000fc60000410000 */
[----:B------:R-:W-:-:S04]  /*222c0*/  FFMA R23, -R24, R24, R16 ;  /* 0x0000001818177223 */ /* 0x000fc80000000110 */
[----:B------:R-:W-:-:S07]  /*222d0*/  FFMA R24, R23, R2, R24 ;  /* 0x0000000217187223 */ /* 0x000fce0000000018 */
.L_x_3785:
[----:B------:R-:W-:Y:S05]  /*222e0*/  BSYNC.RECONVERGENT B2 ;  /* 0x0000000000027941 */ /* 0x000fea0003800200 */
.L_x_3783:
        /* <DEDUP_REMOVED lines=32> */
.L_x_3787:
[----:B------:R-:W-:Y:S01]  /*224f0*/  FMUL.FTZ R24, R16, R21 ;  /* 0x0000001510187220 */ /* 0x000fe20000410000 */
[----:B------:R-:W-:-:S03]  /*22500*/  FMUL.FTZ R2, R21, 0.5 ;  /* 0x3f00000015027820 */ /* 0x000fc60000410000 */
[----:B------:R-:W-:-:S04]  /*22510*/  FFMA R21, -R24, R24, R16 ;  /* 0x0000001818157223 */ /* 0x000fc80000000110 */
[----:B------:R-:W-:-:S07]  /*22520*/  FFMA R24, R21, R2, R24 ;  /* 0x0000000215187223 */ /* 0x000fce0000000018 */
.L_x_3788:
[----:B------:R-:W-:Y:S05]  /*22530*/  BSYNC.RECONVERGENT B2 ;  /* 0x0000000000027941 */ /* 0x000fea0003800200 */
.L_x_3786:
[----:B------:R-:W-:Y:S01]  /*22540*/  SHF.R.U32.HI R21, RZ, 0x2, R32 ;  /* 0x00000002ff157819 */ /* 0x000fe20000011620 */
[----:B------:R-:W-:Y:S01]  /*22550*/  IMAD.SHL.U32 R2, R23, 0x10, RZ ;  /* 0x0000001017027824 */ /* 0x000fe200078e00ff */
[----:B------:R-:W-:Y:S01]  /*22560*/  SHF.R.U32.HI R18, RZ, 0x2, R25 ;  /* 0x00000002ff127819 */ /* 0x000fe20000011619 */
[----:B------:R-:W-:Y:S01]  /*22570*/  BSSY.RECONVERGENT B2, `(.L_x_3789) ;  /* 0x0000021000027945 */ /* 0x000fe20003800200 */
[----:B------:R-:W-:Y:S02]  /*22580*/  LOP3.LUT R21, R21, R32, RZ, 0x3c, !PT ;  /* 0x0000002015157212 */ /* 0x000fe400078e3cff */
[----:B------:R-:W-:Y:S01]  /*22590*/  LOP3.LUT R18, R18, R25, RZ, 0x3c, !PT ;  /* 0x0000001912127212 */ /* 0x000fe200078e3cff */
[----:B------:R-:W-:Y:S01]  /*225a0*/  HFMA2 R25, -RZ, RZ, 0.1171875, 0 ;  /* 0x2f800000ff197431 */ /* 0x000fe200000001ff */
        /* <DEDUP_REMOVED lines=23> */
[----:B------:R-:W-:Y:S05]  /*22720*/  CALL.REL.NOINC `($__internal_6_$__cuda_sm20_sqrt_rn_f32_slowpath) ;  /* 0x0000008000587944 */ /* 0x000fea0003c00000 */
[----:B------:R-:W-:Y:S05]  /*22730*/  BRA `(.L_x_3791) ;  /* 0x0000000000107947 */ /* 0x000fea0003800000 */
.L_x_3790:
[----:B------:R-:W-:Y:S01]  /*22740*/  FMUL.FTZ R24, R16, R39 ;  /* 0x0000002710187220 */ /* 0x000fe20000410000 */
[----:B------:R-:W-:-:S03]  /*22750*/  FMUL.FTZ R2, R39, 0.5 ;  /* 0x3f00000027027820 */ /* 0x000fc60000410000 */
[----:B------:R-:W-:-:S04]  /*22760*/  FFMA R39, -R24, R24, R16 ;  /* 0x0000001818277223 */ /* 0x000fc80000000110 */
[----:B------:R-:W-:-:S07]  /*22770*/  FFMA R24, R39, R2, R24 ;  /* 0x0000000227187223 */ /* 0x000fce0000000018 */
.L_x_3791:
[----:B------:R-:W-:Y:S05]  /*22780*/  BSYNC.RECONVERGENT B2 ;  /* 0x0000000000027941 */ /* 0x000fea0003800200 */
.L_x_3789:
        /* <DEDUP_REMOVED lines=32> */
.L_x_3793:
[----:B------:R-:W-:Y:S01]  /*22990*/  FMUL.FTZ R24, R16, R27 ;  /* 0x0000001b10187220 */ /* 0x000fe20000410000 */
[----:B------:R-:W-:-:S03]  /*229a0*/  FMUL.FTZ R2, R27, 0.5 ;  /* 0x3f0000001b027820 */ /* 0x000fc60000410000 */
[----:B------:R-:W-:-:S04]  /*229b0*/  FFMA R27, -R24, R24, R16 ;  /* 0x00000018181b7223 */ /* 0x000fc80000000110 */
[----:B------:R-:W-:-:S07]  /*229c0*/  FFMA R24, R27, R2, R24 ;  /* 0x000000021b187223 */ /* 0x000fce0000000018 */
.L_x_3794:
[----:B------:R-:W-:Y:S05]  /*229d0*/  BSYNC.RECONVERGENT B2 ;  /* 0x0000000000027941 */ /* 0x000fea0003800200 */
.L_x_3792:
[----:B------:R-:W-:-:S13]  /*229e0*/  FSETP.GTU.AND P0, PT, R24, 1, PT ;  /* 0x3f8000001800780b */ /* 0x000fda0003f0c000 */
[----:B------:R-:W-:-:S04]  /*229f0*/  @!P0 FADD R25, R25, 1 ;  /* 0x3f80000019198421 */ /* 0x000fc80000000000 */
[----:B------:R-:W-:Y:S01]  /*22a00*/  IMAD.MOV.U32 R34, RZ, RZ, R25 ;  /* 0x000000ffff227224 */ /* 0x000fe200078e0019 */
[----:B------:R-:W-:Y:S06]  /*22a10*/  @P1 BRA `(.L_x_3795) ;  /* 0xfffffff400a01947 */ /* 0x000fec000383ffff */
.L_x_3782:
        /* <DEDUP_REMOVED lines=32> */
.L_x_3798:
[----:B------:R-:W-:Y:S01]  /*22c20*/  FMUL.FTZ R24, R16, R27 ;  /* 0x0000001b10187220 */ /* 0x000fe20000410000 */
[----:B------:R-:W-:-:S03]  /*22c30*/  FMUL.FTZ R2, R27, 0.5 ;  /* 0x3f0000001b027820 */ /* 0x000fc60000410000 */
[----:B------:R-:W-:-:S04]  /*22c40*/  FFMA R27, -R24, R24, R16 ;  /* 0x00000018181b7223 */ /* 0x000fc80000000110 */
[----:B------:R-:W-:-:S07]  /*22c50*/  FFMA R24, R27, R2, R24 ;  /* 0x000000021b187223 */ /* 0x000fce0000000018 */
.L_x_3799:
[----:B------:R-:W-:Y:S05]  /*22c60*/  BSYNC.RECONVERGENT B2 ;  /* 0x0000000000027941 */ /* 0x000fea0003800200 */
.L_x_3797:
        /* <DEDUP_REMOVED lines=33> */
.L_x_3801:
[----:B------:R-:W-:Y:S01]  /*22e80*/  FMUL.FTZ R24, R16, R25 ;  /* 0x0000001910187220 */ /* 0x000fe20000410000 */
[----:B------:R-:W-:-:S03]  /*22e90*/  FMUL.FTZ R2, R25, 0.5 ;  /* 0x3f00000019027820 */ /* 0x000fc60000410000 */
[----:B------:R-:W-:-:S04]  /*22ea0*/  FFMA R25, -R24, R24, R16 ;  /* 0x0000001818197223 */ /* 0x000fc80000000110 */
[----:B------:R-:W-:-:S07]  /*22eb0*/  FFMA R24, R25, R2, R24 ;  /* 0x0000000219187223 */ /* 0x000fce0000000018 */
.L_x_3802:
[----:B------:R-:W-:Y:S05]  /*22ec0*/  BSYNC.RECONVERGENT B2 ;  /* 0x0000000000027941 */ /* 0x000fea0003800200 */
.L_x_3800:
        /* <DEDUP_REMOVED lines=32> */
.L_x_3804:
[----:B------:R-:W-:Y:S01]  /*230d0*/  FMUL.FTZ R24, R16, R21 ;  /* 0x0000001510187220 */ /* 0x000fe20000410000 */
[----:B------:R-:W-:-:S03]  /*230e0*/  FMUL.FTZ R2, R21, 0.5 ;  /* 0x3f00000015027820 */ /* 0x000fc60000410000 */
[----:B------:R-:W-:-:S04]  /*230f0*/  FFMA R21, -R24, R24, R16 ;  /* 0x0000001818157223 */ /* 0x000fc80000000110 */
[----:B------:R-:W-:-:S07]  /*23100*/  FFMA R24, R21, R2, R24 ;  /* 0x0000000215187223 */ /* 0x000fce0000000018 */
.L_x_3805:
[----:B------:R-:W-:Y:S05]  /*23110*/  BSYNC.RECONVERGENT B2 ;  /* 0x0000000000027941 */ /* 0x000fea0003800200 */
.L_x_3803:
[----:B------:R-:W-:-:S13]  /*23120*/  FSETP.GTU.AND P0, PT, R24, 1, PT ;  /* 0x3f8000001800780b */ /* 0x000fda0003f0c000 */
[----:B------:R-:W-:-:S07]  /*23130*/  @!P0 FADD R34, R34, 1 ;  /* 0x3f80000022228421 */ /* 0x000fce0000000000 */
.L_x_3796:
        /* <DEDUP_REMOVED lines=17> */
.L_x_3819:
[----:B------:R-:W-:Y:S01]  /*23250*/  SHF.R.U32.HI R25, RZ, 0x2, R32 ;  /* 0x00000002ff197819 */ /* 0x000fe20000011620 */
[----:B------:R-:W-:Y:S01]  /*23260*/  IMAD.SHL.U32 R2, R34, 0x10, RZ ;  /* 0x0000001022027824 */ /* 0x000fe200078e00ff */
[----:B------:R-:W-:Y:S01]  /*23270*/  SHF.R.U32.HI R27, RZ, 0x2, R30 ;  /* 0x00000002ff1b7819 */ /* 0x000fe2000001161e */
[----:B------:R-:W-:Y:S01]  /*23280*/  HFMA2 R39, -RZ, RZ, 0.1171875, 0 ;  /* 0x2f800000ff277431 */ /* 0x000fe200000001ff */
        /* <DEDUP_REMOVED lines=28> */
.L_x_3808:
[----:B------:R-:W-:Y:S01]  /*23450*/  FMUL.FTZ R24, R16, R39 ;  /* 0x0000002710187220 */ /* 0x000fe20000410000 */
[----:B------:R-:W-:-:S03]  /*23460*/  FMUL.FTZ R2, R39, 0.5 ;  /* 0x3f00000027027820 */ /* 0x000fc60000410000 */
[----:B------:R-:W-:-:S04]  /*23470*/  FFMA R39, -R24, R24, R16 ;  /* 0x0000001818277223 */ /* 0x000fc80000000110 */
[----:B------:R-:W-:-:S07]  /*23480*/  FFMA R24, R39, R2, R24 ;  /* 0x0000000227187223 */ /* 0x000fce0000000018 */
.L_x_3809:
[----:B------:R-:W-:Y:S05]  /*23490*/  BSYNC.RECONVERGENT B2 ;  /* 0x0000000000027941 */ /* 0x000fea0003800200 */
.L_x_3807:
        /* <DEDUP_REMOVED lines=32> */
.L_x_3811:
[----:B------:R-:W-:Y:S01]  /*236a0*/  FMUL.FTZ R24, R16, R23 ;  /* 0x0000001710187220 */ /* 0x000fe20000410000 */
[----:B------:R-:W-:-:S03]  /*236b0*/  FMUL.FTZ R2, R23, 0.5 ;  /* 0x3f00000017027820 */ /* 0x000fc60000410000 */
[----:B------:R-:W-:-:S04]  /*236c0*/  FFMA R23, -R24, R24, R16 ;  /* 0x0000001818177223 */ /* 0x000fc80000000110 */
[----:B------:R-:W-:-:S07]  /*236d0*/  FFMA R24, R23, R2, R24 ;  /* 0x0000000217187223 */ /* 0x000fce0000000018 */
.L_x_3812:
[----:B------:R-:W-:Y:S05]  /*236e0*/  BSYNC.RECONVERGENT B2 ;  /* 0x0000000000027941 */ /* 0x000fea0003800200 */
.L_x_3810:
        /* <DEDUP_REMOVED lines=32> */
.L_x_3814:
[----:B------:R-:W-:Y:S01]  /*238f0*/  FMUL.FTZ R24, R16, R39 ;  /* 0x0000002710187220 */ /* 0x000fe20000410000 */
[----:B------:R-:W-:-:S03]  /*23900*/  FMUL.FTZ R2, R39, 0.5 ;  /* 0x3f00000027027820 */ /* 0x000fc60000410000 */
[----:B------:R-:W-:-:S04]  /*23910*/  FFMA R39, -R24, R24, R16 ;  /* 0x0000001818277223 */ /* 0x000fc80000000110 */
[----:B------:R-:W-:-:S07]  /*23920*/  FFMA R24, R39, R2, R24 ;  /* 0x0000000227187223 */ /* 0x000fce0000000018 */
.L_x_3815:
[----:B------:R-:W-:Y:S05]  /*23930*/  BSYNC.RECONVERGENT B2 ;  /* 0x0000000000027941 */ /* 0x000fea0003800200 */
.L_x_3813:
        /* <DEDUP_REMOVED lines=32> */
.L_x_3817:
[----:B------:R-:W-:Y:S01]  /*23b40*/  FMUL.FTZ R24, R16, R27 ;  /* 0x0000001b10187220 */ /* 0x000fe20000410000 */
[----:B------:R-:W-:-:S03]  /*23b50*/  FMUL.FTZ R2, R27, 0.5 ;  /* 0x3f0000001b027820 */ /* 0x000fc60000410000 */
[----:B------:R-:W-:-:S04]  /*23b60*/  FFMA R27, -R24, R24, R16 ;  /* 0x00000018181b7223 */ /* 0x000fc80000000110 */
[----:B------:R-:W-:-:S07]  /*23b70*/  FFMA R24, R27, R2, R24 ;  /* 0x000000021b187223 */ /* 0x000fce0000000018 */
.L_x_3818:
[----:B------:R-:W-:Y:S05]  /*23b80*/  BSYNC.RECONVERGENT B2 ;  /* 0x0000000000027941 */ /* 0x000fea0003800200 */
.L_x_3816:
[----:B------:R-:W-:-:S13]  /*23b90*/  FSETP.GTU.AND P0, PT, R24, 1, PT ;  /* 0x3f8000001800780b */ /* 0x000fda0003f0c000 */
[----:B------:R-:W-:-:S04]  /*23ba0*/  @!P0 FADD R25, R25, 1 ;  /* 0x3f80000019198421 */ /* 0x000fc80000000000 */
[----:B------:R-:W-:Y:S01]  /*23bb0*/  IMAD.MOV.U32 R36, RZ, RZ, R25 ;  /* 0x000000ffff247224 */ /* 0x000fe200078e0019 */
[----:B------:R-:W-:Y:S06]  /*23bc0*/  @P1 BRA `(.L_x_3819) ;  /* 0xfffffff400a01947 */ /* 0x000fec000383ffff */
.L_x_3806:
        /* <DEDUP_REMOVED lines=32> */
.L_x_3822:
[----:B------:R-:W-:Y:S01]  /*23dd0*/  FMUL.FTZ R24, R16, R39 ;  /* 0x0000002710187220 */ /* 0x000fe20000410000 */
[----:B------:R-:W-:-:S03]  /*23de0*/  FMUL.FTZ R2, R39, 0.5 ;  /* 0x3f00000027027820 */ /* 0x000fc60000410000 */
[----:B------:R-:W-:-:S04]  /*23df0*/  FFMA R39, -R24, R24, R16 ;  /* 0x0000001818277223 */ /* 0x000fc80000000110 */
[----:B------:R-:W-:-:S07]  /*23e00*/  FFMA R24, R39, R2, R24 ;  /* 0x0000000227187223 */ /* 0x000fce0000000018 */
.L_x_3823:
[----:B------:R-:W-:Y:S05]  /*23e10*/  BSYNC.RECONVERGENT B2 ;  /* 0x0000000000027941 */ /* 0x000fea0003800200 */
.L_x_3821:
        /* <DEDUP_REMOVED lines=33> */
.L_x_3825:
[----:B------:R-:W-:Y:S01]  /*24030*/  FMUL.FTZ R24, R16, R27 ;  /* 0x0000001b10187220 */ /* 0x000fe20000410000 */
[----:B------:R-:W-:-:S03]  /*24040*/  FMUL.FTZ R2, R27, 0.5 ;  /* 0x3f0000001b027820 */ /* 0x000fc60000410000 */
[----:B------:R-:W-:-:S04]  /*24050*/  FFMA R27, -R24, R24, R16 ;  /* 0x00000018181b7223 */ /* 0x000fc80000000110 */
[----:B------:R-:W-:-:S07]  /*24060*/  FFMA R24, R27, R2, R24 ;  /* 0x000000021b187223 */ /* 0x000fce0000000018 */
.L_x_3826:
[----:B------:R-:W-:Y:S05]  /*24070*/  BSYNC.RECONVERGENT B2 ;  /* 0x0000000000027941 */ /* 0x000fea0003800200 */
.L_x_3824:
        /* <DEDUP_REMOVED lines=32> */
.L_x_3828:
[----:B------:R-:W-:Y:S01]  /*24280*/  FMUL.FTZ R24, R16, R23 ;  /* 0x0000001710187220 */ /* 0x000fe20000410000 */
[----:B------:R-:W-:-:S03]  /*24290*/  FMUL.FTZ R2, R23, 0.5 ;  /* 0x3f00000017027820 */ /* 0x000fc60000410000 */
[----:B------:R-:W-:-:S04]  /*242a0*/  FFMA R23, -R24, R24, R16 ;  /* 0x0000001818177223 */ /* 0x000fc80000000110 */
[----:B------:R-:W-:-:S07]  /*242b0*/  FFMA R24, R23, R2, R24 ;  /* 0x0000000217187223 */ /* 0x000fce0000000018 */
.L_x_3829:
[----:B------:R-:W-:Y:S05]  /*242c0*/  BSYNC.RECONVERGENT B2 ;  /* 0x0000000000027941 */ /* 0x000fea0003800200 */
.L_x_3827:
[----:B------:R-:W-:-:S13]  /*242d0*/  FSETP.GTU.AND P0, PT, R24, 1, PT ;  /* 0x3f8000001800780b */ /* 0x000fda0003f0c000 */
[----:B------:R-:W-:-:S07]  /*242e0*/  @!P0 FADD R36, R36, 1 ;  /* 0x3f80000024248421 */ /* 0x000fce0000000000 */
.L_x_3820:
        /* <DEDUP_REMOVED lines=17> */
.L_x_3843:
        /* <DEDUP_REMOVED lines=32> */
.L_x_3832:
[----:B------:R-:W-:Y:S01]  /*24600*/  FMUL.FTZ R24, R16, R39 ;  /* 0x0000002710187220 */ /* 0x000fe20000410000 */
[----:B------:R-:W-:-:S03]  /*24610*/  FMUL.FTZ R2, R39, 0.5 ;  /* 0x3f00000027027820 */ /* 0x000fc60000410000 */
[----:B------:R-:W-:-:S04]  /*24620*/  FFMA R39, -R24, R24, R16 ;  /* 0x0000001818277223 */ /* 0x000fc80000000110 */
[----:B------:R-:W-:-:S07]  /*24630*/  FFMA R24, R39, R2, R24 ;  /* 0x0000000227187223 */ /* 0x000fce0000000018 */
.L_x_3833:
[----:B------:R-:W-:Y:S05]  /*24640*/  BSYNC.RECONVERGENT B2 ;  /* 0x0000000000027941 */ /* 0x000fea0003800200 */
.L_x_3831:
        /* <DEDUP_REMOVED lines=32> */
.L_x_3835:
[----:B------:R-:W-:Y:S01]  /*24850*/  FMUL.FTZ R24, R16, R25 ;  /* 0x0000001910187220 */ /* 0x000fe20000410000 */
[----:B------:R-:W-:-:S03]  /*24860*/  FMUL.FTZ R2, R25, 0.5 ;  /* 0x3f00000019027820 */ /* 0x000fc60000410000 */
[----:B------:R-:W-:-:S04]  /*24870*/  FFMA R25, -R24, R24, R16 ;  /* 0x0000001818197223 */ /* 0x000fc80000000110 */
[----:B------:R-:W-:-:S07]  /*24880*/  FFMA R24, R25, R2, R24 ;  /* 0x0000000219187223 */ /* 0x000fce0000000018 */
.L_x_3836:
[----:B------:R-:W-:Y:S05]  /*24890*/  BSYNC.RECONVERGENT B2 ;  /* 0x0000000000027941 */ /* 0x000fea0003800200 */
.L_x_3834:
        /* <DEDUP_REMOVED lines=32> */
.L_x_3838:
[----:B------:R-:W-:Y:S01]  /*24aa0*/  FMUL.FTZ R24, R16, R39 ;  /* 0x0000002710187220 */ /* 0x000fe20000410000 */
[----:B------:R-:W-:-:S03]  /*24ab0*/  FMUL.FTZ R2, R39, 0.5 ;  /* 0x3f00000027027820 */ /* 0x000fc60000410000 */
[----:B------:R-:W-:-:S04]  /*24ac0*/  FFMA R39, -R24, R24, R16 ;  /* 0x0000001818277223 */ /* 0x000fc80000000110 */
[----:B------:R-:W-:-:S07]  /*24ad0*/  FFMA R24, R39, R2, R24 ;  /* 0x0000000227187223 */ /* 0x000fce0000000018 */
.L_x_3839:
[----:B------:R-:W-:Y:S05]  /*24ae0*/  BSYNC.RECONVERGENT B2 ;  /* 0x0000000000027941 */ /* 0x000fea0003800200 */
.L_x_3837:
        /* <DEDUP_REMOVED lines=32> */
.L_x_3841:
[----:B------:R-:W-:Y:S01]  /*24cf0*/  FMUL.FTZ R24, R16, R39 ;  /* 0x0000002710187220 */ /* 0x000fe20000410000 */
[----:B------:R-:W-:-:S03]  /*24d00*/  FMUL.FTZ R2, R39, 0.5 ;  /* 0x3f00000027027820 */ /* 0x000fc60000410000 */
[----:B------:R-:W-:-:S04]  /*24d10*/  FFMA R39, -R24, R24, R16 ;  /* 0x0000001818277223 */ /* 0x000fc80000000110 */
[----:B------:R-:W-:-:S07]  /*24d20*/  FFMA R24, R39, R2, R24 ;  /* 0x0000000227187223 */ /* 0x000fce0000000018 */
.L_x_3842:
[----:B------:R-:W-:Y:S05]  /*24d30*/  BSYNC.RECONVERGENT B2 ;  /* 0x0000000000027941 */ /* 0x000fea0003800200 */
.L_x_3840:
[----:B------:R-:W-:-:S13]  /*24d40*/  FSETP.GTU.AND P0, PT, R24, 1, PT ;  /* 0x3f8000001800780b */ /* 0x000fda0003f0c000 */
[----:B------:R-:W-:-:S04]  /*24d50*/  @!P0 FADD R27, R27, 1 ;  /* 0x3f8000001b1b8421 */ /* 0x000fc80000000000 */
[----:B------:R-:W-:Y:S01]  /*24d60*/  IMAD.MOV.U32 R40, RZ, RZ, R27 ;  /* 0x000000ffff287224 */ /* 0x000fe200078e001b */
[----:B------:R-:W-:Y:S06]  /*24d70*/  @P1 BRA `(.L_x_3843) ;  /* 0xfffffff400a01947 */ /* 0x000fec000383ffff */
.L_x_3830:
        /* <DEDUP_REMOVED lines=32> */
.L_x_3846:
[----:B------:R-:W-:Y:S01]  /*24f80*/  FMUL.FTZ R24, R16, R39 ;  /* 0x0000002710187220 */ /* 0x000fe20000410000 */
[----:B------:R-:W-:-:S03]  /*24f90*/  FMUL.FTZ R2, R39, 0.5 ;  /* 0x3f00000027027820 */ /* 0x000fc60000410000 */
[----:B------:R-:W-:-:S04]  /*24fa0*/  FFMA R39, -R24, R24, R16 ;  /* 0x0000001818277223 */ /* 0x000fc80000000110 */
[----:B------:R-:W-:-:S07]  /*24fb0*/  FFMA R24, R39, R2, R24 ;  /* 0x0000000227187223 */ /* 0x000fce0000000018 */
.L_x_3847:
[----:B------:R-:W-:Y:S05]  /*24fc0*/  BSYNC.RECONVERGENT B2 ;  /* 0x0000000000027941 */ /* 0x000fea0003800200 */
.L_x_3845:
        /* <DEDUP_REMOVED lines=33> */
.L_x_3849:
[----:B------:R-:W-:Y:S01]  /*251e0*/  FMUL.FTZ R24, R16, R27 ;  /* 0x0000001b10187220 */ /* 0x000fe20000410000 */
[----:B------:R-:W-:-:S03]  /*251f0*/  FMUL.FTZ R2, R27, 0.5 ;  /* 0x3f0000001b027820 */ /* 0x000fc60000410000 */
[----:B------:R-:W-:-:S04]  /*25200*/  FFMA R27, -R24, R24, R16 ;  /* 0x00000018181b7223 */ /* 0x000fc80000000110 */
[----:B------:R-:W-:-:S07]  /*25210*/  FFMA R24, R27, R2, R24 ;  /* 0x000000021b187223 */ /* 0x000fce0000000018 */
.L_x_3850:
[----:B------:R-:W-:Y:S05]  /*25220*/  BSYNC.RECONVERGENT B2 ;  /* 0x0000000000027941 */ /* 0x000fea0003800200 */
.L_x_3848:
        /* <DEDUP_REMOVED lines=32> */
.L_x_3852:
[----:B------:R-:W-:Y:S01]  /*25430*/  FMUL.FTZ R24, R16, R25 ;  /* 0x0000001910187220 */ /* 0x000fe20000410000 */
[----:B------:R-:W-:-:S03]  /*25440*/  FMUL.FTZ R2, R25, 0.5 ;  /* 0x3f00000019027820 */ /* 0x000fc60000410000 */
[----:B------:R-:W-:-:S04]  /*25450*/  FFMA R25, -R24, R24, R16 ;  /* 0x0000001818197223 */ /* 0x000fc80000000110 */
[----:B------:R-:W-:-:S07]  /*25460*/  FFMA R24, R25, R2, R24 ;  /* 0x0000000219187223 */ /* 0x000fce0000000018 */
.L_x_3853:
[----:B------:R-:W-:Y:S05]  /*25470*/  BSYNC.RECONVERGENT B2 ;  /* 0x0000000000027941 */ /* 0x000fea0003800200 */
.L_x_3851:
[----:B------:R-:W-:-:S13]  /*25480*/  FSETP.GTU.AND P0, PT, R24, 1, PT ;  /* 0x3f8000001800780b */ /* 0x000fda0003f0c000 */
[----:B------:R-:W-:-:S07]  /*25490*/  @!P0 FADD R40, R40, 1 ;  /* 0x3f80000028288421 */ /* 0x000fce0000000000 */
.L_x_3844:
        /* <DEDUP_REMOVED lines=17> */
.L_x_3867:
        /* <DEDUP_REMOVED lines=32> */
.L_x_3856:
[----:B------:R-:W-:Y:S01]  /*257b0*/  FMUL.FTZ R24, R16, R39 ;  /* 0x0000002710187220 */ /* 0x000fe20000410000 */
[----:B------:R-:W-:-:S03]  /*257c0*/  FMUL.FTZ R2, R39, 0.5 ;  /* 0x3f00000027027820 */ /* 0x000fc60000410000 */
[----:B------:R-:W-:-:S04]  /*257d0*/  FFMA R39, -R24, R24, R16 ;  /* 0x0000001818277223 */ /* 0x000fc80000000110 */
[----:B------:R-:W-:-:S07]  /*257e0*/  FFMA R24, R39, R2, R24 ;  /* 0x0000000227187223 */ /* 0x000fce0000000018 */
.L_x_3857:
[----:B------:R-:W-:Y:S05]  /*257f0*/  BSYNC.RECONVERGENT B2 ;  /* 0x0000000000027941 */ /* 0x000fea0003800200 */
.L_x_3855:
        /* <DEDUP_REMOVED lines=32> */
.L_x_3859:
[----:B------:R-:W-:Y:S01]  /*25a00*/  FMUL.FTZ R24, R16, R39 ;  /* 0x0000002710187220 */ /* 0x000fe20000410000 */
[----:B------:R-:W-:-:S03]  /*25a10*/  FMUL.FTZ R2, R39, 0.5 ;  /* 0x3f00000027027820 */ /* 0x000fc60000410000 */
[----:B------:R-:W-:-:S04]  /*25a20*/  FFMA R39, -R24, R24, R16 ;  /* 0x0000001818277223 */ /* 0x000fc80000000110 */
[----:B------:R-:W-:-:S07]  /*25a30*/  FFMA R24, R39, R2, R24 ;  /* 0x0000000227187223 */ /* 0x000fce0000000018 */
.L_x_3860:
[----:B------:R-:W-:Y:S05]  /*25a40*/  BSYNC.RECONVERGENT B2 ;  /* 0x0000000000027941 */ /* 0x000fea0003800200 */
.L_x_3858:
        /* <DEDUP_REMOVED lines=14> */
[----:B------:R-:W-:Y:S02]  /*25b30*/  IADD3 R2, PT, PT, R45, 0x1ba6d9, R30 ;  /* 0x001ba6d92d027810 */ /* 0x000fe40007ffe01e */
        /* <DEDUP_REMOVED lines=17> */
.L_x_3862:
[----:B------:R-:W-:Y:S01]  /*25c50*/  FMUL.FTZ R24, R16, R39 ;  /* 0x0000002710187220 */ /* 0x000fe20000410000 */
[----:B------:R-:W-:-:S03]  /*25c60*/  FMUL.FTZ R2, R39, 0.5 ;  /* 0x3f00000027027820 */ /* 0x000fc60000410000 */
[----:B------:R-:W-:-:S04]  /*25c70*/  FFMA R39, -R24, R24, R16 ;  /* 0x0000001818277223 */ /* 0x000fc80000000110 */
[----:B------:R-:W-:-:S07]  /*25c80*/  FFMA R24, R39, R2, R24 ;  /* 0x0000000227187223 */ /* 0x000fce0000000018 */
.L_x_3863:
[----:B------:R-:W-:Y:S05]  /*25c90*/  BSYNC.RECONVERGENT B2 ;  /* 0x0000000000027941 */ /* 0x000fea0003800200 */
.L_x_3861:
        /* <DEDUP_REMOVED lines=32> */
.L_x_3865:
[----:B------:R-:W-:Y:S01]  /*25ea0*/  FMUL.FTZ R24, R16, R39 ;  /* 0x0000002710187220 */ /* 0x000fe20000410000 */
[----:B------:R-:W-:-:S03]  /*25eb0*/  FMUL.FTZ R2, R39, 0.5 ;  /* 0x3f00000027027820 */ /* 0x000fc60000410000 */
[----:B------:R-:W-:-:S04]  /*25ec0*/  FFMA R39, -R24, R24, R16 ;  /* 0x0000001818277223 */ /* 0x000fc80000000110 */
[----:B------:R-:W-:-:S07]  /*25ed0*/  FFMA R24, R39, R2, R24 ;  /* 0x0000000227187223 */ /* 0x000fce0000000018 */
.L_x_3866:
[----:B------:R-:W-:Y:S05]  /*25ee0*/  BSYNC.RECONVERGENT B2 ;  /* 0x0000000000027941 */ /* 0x000fea0003800200 */
.L_x_3864:
[----:B------:R-:W-:-:S13]  /*25ef0*/  FSETP.GTU.AND P0, PT, R24, 1, PT ;  /* 0x3f8000001800780b */ /* 0x000fda0003f0c000 */
[----:B------:R-:W-:-:S04]  /*25f00*/  @!P0 FADD R27, R27, 1 ;  /* 0x3f8000001b1b8421 */ /* 0x000fc80000000000 */
[----:B------:R-:W-:Y:S01]  /*25f10*/  IMAD.MOV.U32 R42, RZ, RZ, R27 ;  /* 0x000000ffff2a7224 */ /* 0x000fe200078e001b */
[----:B------:R-:W-:Y:S06]  /*25f20*/  @P1 BRA `(.L_x_3867) ;  /* 0xfffffff400a01947 */ /* 0x000fec000383ffff */
.L_x_3854:
        /* <DEDUP_REMOVED lines=32> */
.L_x_3870:
[----:B------:R-:W-:Y:S01]  /*26130*/  FMUL.FTZ R24, R16, R27 ;  /* 0x0000001b10187220 */ /* 0x000fe20000410000 */
[----:B------:R-:W-:-:S03]  /*26140*/  FMUL.FTZ R2, R27, 0.5 ;  /* 0x3f0000001b027820 */ /* 0x000fc60000410000 */
[----:B------:R-:W-:-:S04]  /*26150*/  FFMA R27, -R24, R24, R16 ;  /* 0x00000018181b7223 */ /* 0x000fc80000000110 */
[----:B------:R-:W-:-:S07]  /*26160*/  FFMA R24, R27, R2, R24 ;  /* 0x000000021b187223 */ /* 0x000fce0000000018 */
.L_x_3871:
[----:B------:R-:W-:Y:S05]  /*26170*/  BSYNC.RECONVERGENT B2 ;  /* 0x0000000000027941 */ /* 0x000fea0003800200 */
.L_x_3869:
        /* <DEDUP_REMOVED lines=33> */
.L_x_3873:
[----:B------:R-:W-:Y:S01]  /*26390*/  FMUL.FTZ R24, R16, R27 ;  /* 0x0000001b10187220 */ /* 0x000fe20000410000 */
[----:B------:R-:W-:-:S03]  /*263a0*/  FMUL.FTZ R2, R27, 0.5 ;  /* 0x3f0000001b027820 */ /* 0x000fc60000410000 */
[----:B------:R-:W-:-:S04]  /*263b0*/  FFMA R27, -R24, R24, R16 ;  /* 0x00000018181b7223 */ /* 0x000fc80000000110 */
[----:B------:R-:W-:-:S07]  /*263c0*/  FFMA R24, R27, R2, R24 ;  /* 0x000000021b187223 */ /* 0x000fce0000000018 */
.L_x_3874:
[----:B------:R-:W-:Y:S05]  /*263d0*/  BSYNC.RECONVERGENT B2 ;  /* 0x0000000000027941 */ /* 0x000fea0003800200 */
.L_x_3872:
        /* <DEDUP_REMOVED lines=32> */
.L_x_3876:
[----:B------:R-:W-:Y:S01]  /*265e0*/  FMUL.FTZ R24, R16, R27 ;  /* 0x0000001b10187220 */ /* 0x000fe20000410000 */
[----:B------:R-:W-:-:S03]  /*265f0*/  FMUL.FTZ R2, R27, 0.5 ;  /* 0x3f0000001b027820 */ /* 0x000fc60000410000 */
[----:B------:R-:W-:-:S04]  /*26600*/  FFMA R27, -R24, R24, R16 ;  /* 0x00000018181b7223 */ /* 0x000fc80000000110 */
[----:B------:R-:W-:-:S07]  /*26610*/  FFMA R24, R27, R2, R24 ;  /* 0x000000021b187223 */ /* 0x000fce0000000018 */
.L_x_3877:
[----:B------:R-:W-:Y:S05]  /*26620*/  BSYNC.RECONVERGENT B2 ;  /* 0x0000000000027941 */ /* 0x000fea0003800200 */
.L_x_3875:
[----:B------:R-:W-:-:S13]  /*26630*/  FSETP.GTU.AND P0, PT, R24, 1, PT ;  /* 0x3f8000001800780b */ /* 0x000fda0003f0c000 */
[----:B------:R-:W-:-:S07]  /*26640*/  @!P0 FADD R42, R42, 1 ;  /* 0x3f8000002a2a8421 */ /* 0x000fce0000000000 */
.L_x_3868:
        /* <DEDUP_REMOVED lines=17> */
.L_x_3891:
        /* <DEDUP_REMOVED lines=32> */
.L_x_3880:
[----:B------:R-:W-:Y:S01]  /*26960*/  FMUL.FTZ R24, R16, R39 ;  /* 0x0000002710187220 */ /* 0x000fe20000410000 */
[----:B------:R-:W-:-:S03]  /*26970*/  FMUL.FTZ R2, R39, 0.5 ;  /* 0x3f00000027027820 */ /* 0x000fc60000410000 */
[----:B------:R-:W-:-:S04]  /*26980*/  FFMA R39, -R24, R24, R16 ;  /* 0x0000001818277223 */ /* 0x000fc80000000110 */
[----:B------:R-:W-:-:S07]  /*26990*/  FFMA R24, R39, R2, R24 ;  /* 0x0000000227187223 */ /* 0x000fce0000000018 */
.L_x_3881:
[----:B------:R-:W-:Y:S05]  /*269a0*/  BSYNC.RECONVERGENT B2 ;  /* 0x0000000000027941 */ /* 0x000fea0003800200 */
.L_x_3879:
        /* <DEDUP_REMOVED lines=32> */
.L_x_3883:
[----:B------:R-:W-:Y:S01]  /*26bb0*/  FMUL.FTZ R24, R16, R39 ;  /* 0x0000002710187220 */ /* 0x000fe20000410000 */
[----:B------:R-:W-:-:S03]  /*26bc0*/  FMUL.FTZ R2, R39, 0.5 ;  /* 0x3f00000027027820 */ /* 0x000fc60000410000 */
[----:B------:R-:W-:-:S04]  /*26bd0*/  FFMA R39, -R24, R24, R16 ;  /* 0x0000001818277223 */ /* 0x000fc80000000110 */
[----:B------:R-:W-:-:S07]  /*26be0*/  FFMA R24, R39, R2, R24 ;  /* 0x0000000227187223 */ /* 0x000fce0000000018 */
.L_x_3884:
[----:B------:R-:W-:Y:S05]  /*26bf0*/  BSYNC.RECONVERGENT B2 ;  /* 0x0000000000027941 */ /* 0x000fea0003800200 */
.L_x_3882:
        /* <DEDUP_REMOVED lines=32> */
.L_x_3886:
[----:B------:R-:W-:Y:S01]  /*26e00*/  FMUL.FTZ R24, R16, R39 ;  /* 0x0000002710187220 */ /* 0x000fe20000410000 */
[----:B------:R-:W-:-:S03]  /*26e10*/  FMUL.FTZ R2, R39, 0.5 ;  /* 0x3f00000027027820 */ /* 0x000fc60000410000 */
[----:B------:R-:W-:-:S04]  /*26e20*/  FFMA R39, -R24, R24, R16 ;  /* 0x0000001818277223 */ /* 0x000fc80000000110 */
[----:B------:R-:W-:-:S07]  /*26e30*/  FFMA R24, R39, R2, R24 ;  /* 0x0000000227187223 */ /* 0x000fce0000000018 */
.L_x_3887:
[----:B------:R-:W-:Y:S05]  /*26e40*/  BSYNC.RECONVERGENT B2 ;  /* 0x0000000000027941 */ /* 0x000fea0003800200 */
.L_x_3885:
        /* <DEDUP_REMOVED lines=32> */
.L_x_3889:
[----:B------:R-:W-:Y:S01]  /*27050*/  FMUL.FTZ R24, R16, R39 ;  /* 0x0000002710187220 */ /* 0x000fe20000410000 */
[----:B------:R-:W-:-:S03]  /*27060*/  FMUL.FTZ R2, R39, 0.5 ;  /* 0x3f00000027027820 */ /* 0x000fc60000410000 */
[----:B------:R-:W-:-:S04]  /*27070*/  FFMA R39, -R24, R24, R16 ;  /* 0x0000001818277223 */ /* 0x000fc80000000110 */
[----:B------:R-:W-:-:S07]  /*27080*/  FFMA R24, R39, R2, R24 ;  /* 0x0000000227187223 */ /* 0x000fce0000000018 */
.L_x_3890:
[----:B------:R-:W-:Y:S05]  /*27090*/  BSYNC.RECONVERGENT B2 ;  /* 0x0000000000027941 */ /* 0x000fea0003800200 */
.L_x_3888:
[----:B------:R-:W-:-:S13]  /*270a0*/  FSETP.GTU.AND P0, PT, R24, 1, PT ;  /* 0x3f8000001800780b */ /* 0x000fda0003f0c000 */
[----:B------:R-:W-:-:S04]  /*270b0*/  @!P0 FADD R15, R15, 1 ;  /* 0x3f8000000f0f8421 */ /* 0x000fc80000000000 */
[----:B------:R-:W-:Y:S01]  /*270c0*/  IMAD.MOV.U32 R42, RZ, RZ, R15 ;  /* 0x000000ffff2a7224 */ /* 0x000fe200078e000f */
[----:B------:R-:W-:Y:S06]  /*270d0*/  @P1 BRA `(.L_x_3891) ;  /* 0xfffffff400a01947 */ /* 0x000fec000383ffff */
.L_x_3878:
        /* <DEDUP_REMOVED lines=32> */
.L_x_3894:
[----:B------:R-:W-:Y:S01]  /*272e0*/  FMUL.FTZ R24, R16, R15 ;  /* 0x0000000f10187220 */ /* 0x000fe20000410000 */
[----:B------:R-:W-:-:S03]  /*272f0*/  FMUL.FTZ R2, R15, 0.5 ;  /* 0x3f0000000f027820 */ /* 0x000fc60000410000 */
[----:B------:R-:W-:-:S04]  /*27300*/  FFMA R15, -R24, R24, R16 ;  /* 0x00000018180f7223 */ /* 0x000fc80000000110 */
[----:B------:R-:W-:-:S07]  /*27310*/  FFMA R24, R15, R2, R24 ;  /* 0x000000020f187223 */ /* 0x000fce0000000018 */
.L_x_3895:
[----:B------:R-:W-:Y:S05]  /*27320*/  BSYNC.RECONVERGENT B2 ;  /* 0x0000000000027941 */ /* 0x000fea0003800200 */
.L_x_3893:
        /* <DEDUP_REMOVED lines=33> */
.L_x_3897:
[----:B------:R-:W-:Y:S01]  /*27540*/  FMUL.FTZ R24, R16, R15 ;  /* 0x0000000f10187220 */ /* 0x000fe20000410000 */
[----:B------:R-:W-:-:S03]  /*27550*/  FMUL.FTZ R2, R15, 0.5 ;  /* 0x3f0000000f027820 */ /* 0x000fc60000410000 */
[----:B------:R-:W-:-:S04]  /*27560*/  FFMA R15, -R24, R24, R16 ;  /* 0x00000018180f7223 */ /* 0x000fc80000000110 */
[----:B------:R-:W-:-:S07]  /*27570*/  FFMA R24, R15, R2, R24 ;  /* 0x000000020f187223 */ /* 0x000fce0000000018 */
.L_x_3898:
[----:B------:R-:W-:Y:S05]  /*27580*/  BSYNC.RECONVERGENT B2 ;  /* 0x0000000000027941 */ /* 0x000fea0003800200 */
.L_x_3896:
        /* <DEDUP_REMOVED lines=32> */
.L_x_3900:
[----:B------:R-:W-:Y:S01]  /*27790*/  FMUL.FTZ R24, R16, R15 ;  /* 0x0000000f10187220 */ /* 0x000fe20000410000 */
[----:B------:R-:W-:-:S03]  /*277a0*/  FMUL.FTZ R2, R15, 0.5 ;  /* 0x3f0000000f027820 */ /* 0x000fc60000410000 */
[----:B------:R-:W-:-:S04]  /*277b0*/  FFMA R15, -R24, R24, R16 ;  /* 0x00000018180f7223 */ /* 0x000fc80000000110 */
[----:B------:R-:W-:-:S07]  /*277c0*/  FFMA R24, R15, R2, R24 ;  /* 0x000000020f187223 */ /* 0x000fce0000000018 */
.L_x_3901:
[----:B------:R-:W-:Y:S05]  /*277d0*/  BSYNC.RECONVERGENT B2 ;  /* 0x0000000000027941 */ /* 0x000fea0003800200 */
.L_x_3899:
[----:B------:R-:W-:-:S13]  /*277e0*/  FSETP.GTU.AND P0, PT, R24, 1, PT ;  /* 0x3f8000001800780b */ /* 0x000fda0003f0c000 */
[----:B------:R-:W-:-:S07]  /*277f0*/  @!P0 FADD R42, R42, 1 ;  /* 0x3f8000002a2a8421 */ /* 0x000fce0000000000 */
.L_x_3892:
        /* <DEDUP_REMOVED lines=12> */
[----:B------:R-:W-:Y:S05]  /*278c0*/  CALL.REL.NOINC `($__internal_7_$__cuda_sm3x_div_rn_noftz_f32_slowpath) ;  /* 0x0000003000487944 */ /* 0x000fea0003c00000 */
[----:B------:R-:W-:-:S07]  /*278d0*/  IMAD.MOV.U32 R15, RZ, RZ, R2 ;  /* 0x000000ffff0f7224 */ /* 0x000fce00078e0002 */
.L_x_3903:
[----:B------:R-:W-:Y:S05]  /*278e0*/  BSYNC.RECONVERGENT B4 ;  /* 0x0000000000047941 */ /* 0x000fea0003800200 */
.L_x_3902:
        /* <DEDUP_REMOVED lines=12> */
.L_x_3905:
[----:B------:R-:W-:Y:S05]  /*279b0*/  BSYNC.RECONVERGENT B4 ;  /* 0x0000000000047941 */ /* 0x000fea0003800200 */
.L_x_3904:
        /* <DEDUP_REMOVED lines=14> */
.L_x_3907:
[----:B------:R-:W-:Y:S05]  /*27aa0*/  BSYNC.RECONVERGENT B4 ;  /* 0x0000000000047941 */ /* 0x000fea0003800200 */
.L_x_3906:
        /* <DEDUP_REMOVED lines=14> */
.L_x_3909:
[----:B------:R-:W-:Y:S05]  /*27b90*/  BSYNC.RECONVERGENT B4 ;  /* 0x0000000000047941 */ /* 0x000fea0003800200 */
.L_x_3908:
        /* <DEDUP_REMOVED lines=14> */
.L_x_3911:
[----:B------:R-:W-:Y:S05]  /*27c80*/  BSYNC.RECONVERGENT B4 ;  /* 0x0000000000047941 */ /* 0x000fea0003800200 */
.L_x_3910:
        /* <DEDUP_REMOVED lines=13> */
.L_x_3913:
[----:B------:R-:W-:Y:S05]  /*27d60*/  BSYNC.RECONVERGENT B4 ;  /* 0x0000000000047941 */ /* 0x000fea0003800200 */
.L_x_3912:
        /* <DEDUP_REMOVED lines=14> */
.L_x_3915:
[----:B------:R-:W-:Y:S05]  /*27e50*/  BSYNC.RECONVERGENT B4 ;  /* 0x0000000000047941 */ /* 0x000fea0003800200 */
.L_x_3914:
        /* <DEDUP_REMOVED lines=13> */
.L_x_3917:
[----:B------:R-:W-:Y:S05]  /*27f30*/  BSYNC.RECONVERGENT B4 ;  /* 0x0000000000047941 */ /* 0x000fea0003800200 */
.L_x_3916:
        /* <DEDUP_REMOVED lines=14> */
.L_x_3919:
[----:B------:R-:W-:Y:S05]  /*28020*/  BSYNC.RECONVERGENT B4 ;  /* 0x0000000000047941 */ /* 0x000fea0003800200 */
.L_x_3918:
        /* <DEDUP_REMOVED lines=14> */
.L_x_3921:
[----:B------:R-:W-:Y:S05]  /*28110*/  BSYNC.RECONVERGENT B4 ;  /* 0x0000000000047941 */ /* 0x000fea0003800200 */
.L_x_3920:
        /* <DEDUP_REMOVED lines=13> */
.L_x_3923:
[----:B------:R-:W-:Y:S05]  /*281f0*/  BSYNC.RECONVERGENT B4 ;  /* 0x0000000000047941 */ /* 0x000fea0003800200 */
.L_x_3922:
        /* <DEDUP_REMOVED lines=14> */
.L_x_3925:
[----:B------:R-:W-:Y:S05]  /*282e0*/  BSYNC.RECONVERGENT B4 ;  /* 0x0000000000047941 */ /* 0x000fea0003800200 */
.L_x_3924:
        /* <DEDUP_REMOVED lines=13> */
.L_x_3927:
[----:B------:R-:W-:Y:S05]  /*283c0*/  BSYNC.RECONVERGENT B4 ;  /* 0x0000000000047941 */ /* 0x000fea0003800200 */
.L_x_3926:
        /* <DEDUP_REMOVED lines=13> */
.L_x_3929:
[----:B------:R-:W-:Y:S05]  /*284a0*/  BSYNC.RECONVERGENT B4 ;  /* 0x0000000000047941 */ /* 0x000fea0003800200 */
.L_x_3928:
        /* <DEDUP_REMOVED lines=13> */
.L_x_3931:
[----:B------:R-:W-:Y:S05]  /*28580*/  BSYNC.RECONVERGENT B4 ;  /* 0x0000000000047941 */ /* 0x000fea0003800200 */
.L_x_3930:
        /* <DEDUP_REMOVED lines=13> */
.L_x_3932:
[----:B------:R-:W-:Y:S05]  /*28660*/  BSYNC.RECONVERGENT B4 ;  /* 0x0000000000047941 */ /* 0x000fea0003800200 */
.L_x_3517:
        /* <DEDUP_REMOVED lines=12> */
[----:B------:R-:W-:Y:S01]  /*28730*/  FADD R16, R19, R16 ;  /* 0x0000001013107221 */ /* 0x000fe20000000000 */
[----:B------:R-:W-:-:S03]  /*28740*/  FADD R3, R3, R4 ;  /* 0x0000000403037221 */ /* 0x000fc60000000000 */
[----:B------:R-:W-:-:S04]  /*28750*/  FADD R16, R17, R16 ;  /* 0x0000001011107221 */ /* 0x000fc80000000000 */
[----:B------:R-:W-:Y:S01]  /*28760*/  FADD R16, R3, R16 ;  /* 0x0000001003107221 */ /* 0x000fe20000000000 */
[----:B0-----:R-:W-:-:S03]  /*28770*/  IMAD.IADD R5, R2, 0x1, -R11 ;  /* 0x0000000102057824 */ /* 0x001fc600078e0a0b */
[----:B------:R-:W-:Y:S02]  /*28780*/  FADD R10, R16, R15 ;  /* 0x0000000f100a7221 */ /* 0x000fe40000000000 */
[----:B------:R-:W-:-:S13]  /*28790*/  ISETP.GE.U32.AND P0, PT, R5, 0x2000, PT ;  /* 0x000020000500780c */ /* 0x000fda0003f06070 */
[----:B------:R-:W-:Y:S05]  /*287a0*/  @!P0 BRA `(.L_x_3933) ;  /* 0x0000001800208947 */ /* 0x000fea0003800000 */
[----:B------:R-:W-:-:S05]  /*287b0*/  VIADD R11, R11, 0x2000 ;  /* 0x000020000b0b7836 */ /* 0x000fca0000000000 */
[----:B------:R-:W-:-:S13]  /*287c0*/  ISETP.GT.U32.AND P0, PT, R11, R12, PT ;  /* 0x0000000c0b00720c */ /* 0x000fda0003f04070 */
[----:B------:R-:W-:Y:S05]  /*287d0*/  @!P0 BRA `(.L_x_3934) ;  /* 0xfffffed400a08947 */ /* 0x000fea000383ffff */
.L_x_3515:
[----:B------:R-:W-:-:S13]  /*287e0*/  ISETP.GE.U32.AND P0, PT, R11, R2, PT ;  /* 0x000000020b00720c */ /* 0x000fda0003f06070 */
[----:B------:R-:W-:Y:S05]  /*287f0*/  @P0 BRA `(.L_x_3933) ;  /* 0x00000018000c0947 */ /* 0x000fea0003800000 */
[----:B------:R-:W-:-:S04]  /*28800*/  IADD3 R6, PT, PT, -R11, R2, RZ ;  /* 0x000000020b067210 */ /* 0x000fc80007ffe1ff */
[----:B------:R-:W-:-:S13]  /*28810*/  ISETP.GE.AND P0, PT, R13, R6, PT ;  /* 0x000000060d00720c */ /* 0x000fda0003f06270 */
[----:B------:R-:W-:Y:S05]  /*28820*/  @P0 BRA `(.L_x_3933) ;  /* 0x0000001800000947 */ /* 0x000fea0003800000 */
[----:B------:R-:W0:Y:S02]  /*28830*/  LDC R5, c[0x0][0x39c] ;  /* 0x0000e700ff057b82 */ /* 0x000e240000000800 */
[----:B0-----:R-:W-:-:S13]  /*28840*/  ISETP.GE.AND P0, PT, R5, 0x1, PT ;  /* 0x000000010500780c */ /* 0x001fda0003f06270 */
[----:B------:R-:W-:Y:S05]  /*28850*/  @!P0 BRA `(.L_x_3935) ;  /* 0x0000001000bc8947 */ /* 0x000fea0003800000 */
[----:B------:R-:W0:Y:S01]  /*28860*/  LDC R2, c[0x0][0x380] ;  /* 0x0000e000ff027b82 */ /* 0x000e220000000800 */
[C---:B------:R-:W-:Y:S01]  /*28870*/  VIADD R4, R5.reuse, 0xffffffff ;  /* 0xffffffff05047836 */ /* 0x040fe20000000000 */
[C---:B------:R-:W-:Y:S01]  /*28880*/  LOP3.LUT R3, R5.reuse, 0x3, RZ, 0xc0, !PT ;  /* 0x0000000305037812 */ /* 0x040fe200078ec0ff */
[----:B------:R-:W-:Y:S01]  /*28890*/  IMAD.MOV.U32 R7, RZ, RZ, R13 ;  /* 0x000000ffff077224 */ /* 0x000fe200078e000d */
[----:B------:R-:W-:Y:S01]  /*288a0*/  LOP3.LUT R5, R5, 0x7ffffffc, RZ, 0xc0, !PT ;  /* 0x7ffffffc05057812 */ /* 0x000fe200078ec0ff */
[----:B0-----:R-:W-:-:S07]  /*288b0*/  IMAD.IADD R11, R11, 0x1, R2 ;  /* 0x000000010b0b7824 */ /* 0x001fce00078e0202 */
.L_x_3962:
[----:B------:R-:W-:Y:S01]  /*288c0*/  IMAD.IADD R2, R11, 0x1, R7 ;  /* 0x000000010b027824 */ /* 0x000fe200078e0207 */
[----:B------:R-:W-:Y:S01]  /*288d0*/  ISETP.GE.U32.AND P0, PT, R4, 0x3, PT ;  /* 0x000000030400780c */ /* 0x000fe20003f06070 */
[----:B------:R-:W-:Y:S01]  /*288e0*/  IMAD.MOV.U32 R9, RZ, RZ, -0x75bd8fc ;  /* 0xf8a42704ff097424 */ /* 0x000fe200078e00ff */
[----:B------:R-:W-:Y:S01]  /*288f0*/  IADD3 R7, PT, PT, R7, 0x200, RZ ;  /* 0x0000020007077810 */ /* 0x000fe20007ffe0ff */
[----:B------:R-:W-:Y:S01]  /*28900*/  IMAD.MOV.U32 R15, RZ, RZ, -0x23270784 ;  /* 0xdcd8f87cff0f7424 */ /* 0x000fe200078e00ff */
[----:B------:R-:W-:Y:S01]  /*28910*/  LOP3.LUT R2, R2, 0xaad26b49, RZ, 0x3c, !PT ;  /* 0xaad26b4902027812 */ /* 0x000fe200078e3cff */
[----:B------:R-:W-:Y:S01]  /*28920*/  IMAD.MOV.U32 R14, RZ, RZ, RZ ;  /* 0x000000ffff0e7224 */ /* 0x000fe200078e00ff */
[----:B------:R-:W-:-:S03]  /*28930*/  ISETP.GE.AND P2, PT, R7, R6, PT ;  /* 0x000000060700720c */ /* 0x000fc60003f46270 */
        /* <DEDUP_REMOVED lines=10> */
.L_x_3949:
        /* <DEDUP_REMOVED lines=31> */
.L_x_3938:
[----:B------:R-:W-:Y:S01]  /*28bd0*/  FMUL.FTZ R24, R16, R21 ;  /* 0x0000001510187220 */ /* 0x000fe20000410000 */
[----:B------:R-:W-:-:S03]  /*28be0*/  FMUL.FTZ R2, R21, 0.5 ;  /* 0x3f00000015027820 */ /* 0x000fc60000410000 */
[----:B------:R-:W-:-:S04]  /*28bf0*/  FFMA R21, -R24, R24, R16 ;  /* 0x0000001818157223 */ /* 0x000fc80000000110 */
[----:B------:R-:W-:-:S07]  /*28c00*/  FFMA R24, R21, R2, R24 ;  /* 0x0000000215187223 */ /* 0x000fce0000000018 */
.L_x_3939:
[----:B------:R-:W-:Y:S05]  /*28c10*/  BSYNC.RECONVERGENT B2 ;  /* 0x0000000000027941 */ /* 0x000fea0003800200 */
.L_x_3937:
        /* <DEDUP_REMOVED lines=31> */
.L_x_3941:
[----:B------:R-:W-:Y:S01]  /*28e10*/  FMUL.FTZ R24, R16, R9 ;  /* 0x0000000910187220 */ /* 0x000fe20000410000 */
[----:B------:R-:W-:-:S03]  /*28e20*/  FMUL.FTZ R2, R9, 0.5 ;  /* 0x3f00000009027820 */ /* 0x000fc60000410000 */
[----:B------:R-:W-:-:S04]  /*28e30*/  FFMA R9, -R24, R24, R16 ;  /* 0x0000001818097223 */ /* 0x000fc80000000110 */
[----:B------:R-:W-:-:S07]  /*28e40*/  FFMA R24, R9, R2, R24 ;  /* 0x0000000209187223 */ /* 0x000fce0000000018 */
.L_x_3942:
[----:B------:R-:W-:Y:S05]  /*28e50*/  BSYNC.RECONVERGENT B2 ;  /* 0x0000000000027941 */ /* 0x000fea0003800200 */
.L_x_3940:
        /* <DEDUP_REMOVED lines=31> */
.L_x_3944:
[----:B------:R-:W-:Y:S01]  /*29050*/  FMUL.FTZ R24, R16, R23 ;  /* 0x0000001710187220 */ /* 0x000fe20000410000 */
[----:B------:R-:W-:-:S03]  /*29060*/  FMUL.FTZ R2, R23, 0.5 ;  /* 0x3f00000017027820 */ /* 0x000fc60000410000 */
[----:B------:R-:W-:-:S04]  /*29070*/  FFMA R23, -R24, R24, R16 ;  /* 0x0000001818177223 */ /* 0x000fc80000000110 */
[----:B------:R-:W-:-:S07]  /*29080*/  FFMA R24, R23, R2, R24 ;  /* 0x0000000217187223 */ /* 0x000fce0000000018 */
.L_x_3945:
[----:B------:R-:W-:Y:S05]  /*29090*/  BSYNC.RECONVERGENT B2 ;  /* 0x0000000000027941 */ /* 0x000fea0003800200 */
.L_x_3943:
        /* <DEDUP_REMOVED lines=32> */
.L_x_3947:
[----:B------:R-:W-:Y:S01]  /*292a0*/  FMUL.FTZ R24, R16, R19 ;  /* 0x0000001310187220 */ /* 0x000fe20000410000 */
[----:B------:R-:W-:-:S03]  /*292b0*/  FMUL.FTZ R2, R19, 0.5 ;  /* 0x3f00000013027820 */ /* 0x000fc60000410000 */
[----:B------:R-:W-:-:S04]  /*292c0*/  FFMA R19, -R24, R24, R16 ;  /* 0x0000001818137223 */ /* 0x000fc80000000110 */
[----:B------:R-:W-:-:S07]  /*292d0*/  FFMA R24, R19, R2, R24 ;  /* 0x0000000213187223 */ /* 0x000fce0000000018 */
.L_x_3948:
[----:B------:R-:W-:Y:S05]  /*292e0*/  BSYNC.RECONVERGENT B2 ;  /* 0x0000000000027941 */ /* 0x000fea0003800200 */
.L_x_3946:
[----:B------:R-:W-:-:S13]  /*292f0*/  FSETP.GTU.AND P0, PT, R24, 1, PT ;  /* 0x3f8000001800780b */ /* 0x000fda0003f0c000 */
[----:B------:R-:W-:Y:S01]  /*29300*/  @!P0 FADD R14, R14, 1 ;  /* 0x3f8000000e0e8421 */ /* 0x000fe20000000000 */
[----:B------:R-:W-:Y:S06]  /*29310*/  @P1 BRA `(.L_x_3949) ;  /* 0xfffffff400b01947 */ /* 0x000fec000383ffff */
.L_x_3936:
[----:B------:R-:W-:-:S13]  /*29320*/  ISETP.NE.AND P0, PT, R3, RZ, PT ;  /* 0x000000ff0300720c */ /* 0x000fda0003f05270 */
        /* <DEDUP_REMOVED lines=31> */
.L_x_3952:
[----:B------:R-:W-:Y:S01]  /*29520*/  FMUL.FTZ R24, R16, R21 ;  /* 0x0000001510187220 */ /* 0x000fe20000410000 */
[----:B------:R-:W-:-:S03]  /*29530*/  FMUL.FTZ R2, R21, 0.5 ;  /* 0x3f00000015027820 */ /* 0x000fc60000410000 */
[----:B------:R-:W-:-:S04]  /*29540*/  FFMA R21, -R24, R24, R16 ;  /* 0x0000001818157223 */ /* 0x000fc80000000110 */
[----:B------:R-:W-:-:S07]  /*29550*/  FFMA R24, R21, R2, R24 ;  /* 0x0000000215187223 */ /* 0x000fce0000000018 */
.L_x_3953:
[----:B------:R-:W-:Y:S05]  /*29560*/  BSYNC.RECONVERGENT B2 ;  /* 0x0000000000027941 */ /* 0x000fea0003800200 */
.L_x_3951:
        /* <DEDUP_REMOVED lines=33> */
.L_x_3955:
[----:B------:R-:W-:Y:S01]  /*29780*/  FMUL.FTZ R24, R16, R15 ;  /* 0x0000000f10187220 */ /* 0x000fe20000410000 */
[----:B------:R-:W-:-:S03]  /*29790*/  FMUL.FTZ R2, R15, 0.5 ;  /* 0x3f0000000f027820 */ /* 0x000fc60000410000 */
[----:B------:R-:W-:-:S04]  /*297a0*/  FFMA R15, -R24, R24, R16 ;  /* 0x00000018180f7223 */ /* 0x000fc80000000110 */
[----:B------:R-:W-:-:S07]  /*297b0*/  FFMA R24, R15, R2, R24 ;  /* 0x000000020f187223 */ /* 0x000fce0000000018 */
.L_x_3956:
[----:B------:R-:W-:Y:S05]  /*297c0*/  BSYNC.RECONVERGENT B2 ;  /* 0x0000000000027941 */ /* 0x000fea0003800200 */
.L_x_3954:
        /* <DEDUP_REMOVED lines=32> */
.L_x_3958:
[----:B------:R-:W-:Y:S01]  /*299d0*/  FMUL.FTZ R24, R16, R9 ;  /* 0x0000000910187220 */ /* 0x000fe20000410000 */
[----:B------:R-:W-:-:S03]  /*299e0*/  FMUL.FTZ R2, R9, 0.5 ;  /* 0x3f00000009027820 */ /* 0x000fc60000410000 */
[----:B------:R-:W-:-:S04]  /*299f0*/  FFMA R9, -R24, R24, R16 ;  /* 0x0000001818097223 */ /* 0x000fc80000000110 */
[----:B------:R-:W-:-:S07]  /*29a00*/  FFMA R24, R9, R2, R24 ;  /* 0x0000000209187223 */ /* 0x000fce0000000018 */
.L_x_3959:
[----:B------:R-:W-:Y:S05]  /*29a10*/  BSYNC.RECONVERGENT B2 ;  /* 0x0000000000027941 */ /* 0x000fea0003800200 */
.L_x_3957:
[----:B------:R-:W-:-:S13]  /*29a20*/  FSETP.GTU.AND P0, PT, R24, 1, PT ;  /* 0x3f8000001800780b */ /* 0x000fda0003f0c000 */
[----:B------:R-:W-:-:S07]  /*29a30*/  @!P0 FADD R14, R14, 1 ;  /* 0x3f8000000e0e8421 */ /* 0x000fce0000000000 */
.L_x_3950:
        /* <DEDUP_REMOVED lines=13> */
.L_x_3961:
[----:B------:R-:W-:Y:S05]  /*29b10*/  BSYNC.RECONVERGENT B4 ;  /* 0x0000000000047941 */ /* 0x000fea0003800200 */
.L_x_3960:
[----:B------:R-:W-:Y:S01]  /*29b20*/  FADD R10, R2, R10 ;  /* 0x0000000a020a7221 */ /* 0x000fe20000000000 */
[----:B------:R-:W-:Y:S06]  /*29b30*/  @!P2 BRA `(.L_x_3962) ;  /* 0xffffffec0060a947 */ /* 0x000fec000383ffff */
[----:B------:R-:W-:Y:S05]  /*29b40*/  BRA `(.L_x_3933) ;  /* 0x0000000400387947 */ /* 0x000fea0003800000 */
.L_x_3935:
        /* <DEDUP_REMOVED lines=11> */
.L_x_3963:
        /* <DEDUP_REMOVED lines=13> */
.L_x_3966:
[----:B------:R-:W-:Y:S02]  /*29cd0*/  VIADD R4, R4, 0x1 ;  /* 0x0000000104047836 */ /* 0x000fe40000000000 */
[----:B------:R-:W-:Y:S01]  /*29ce0*/  FADD R10, R2, R10 ;  /* 0x0000000a020a7221 */ /* 0x000fe20000000000 */
[----:B------:R-:W-:Y:S02]  /*29cf0*/  VIADD R3, R3, 0x200 ;  /* 0x0000020003037836 */ /* 0x000fe40000000000 */
[----:B------:R-:W-:-:S13]  /*29d00*/  ISETP.NE.AND P0, PT, R4, R5, PT ;  /* 0x000000050400720c */ /* 0x000fda0003f05270 */
[----:B------:R-:W-:Y:S05]  /*29d10*/  @P0 BRA `(.L_x_3966) ;  /* 0xfffffffc00ec0947 */ /* 0x000fea000383ffff */
.L_x_3965:
[----:B------:R-:W-:Y:S05]  /*29d20*/  BSYNC.RECONVERGENT B2 ;  /* 0x0000000000027941 */ /* 0x000fea0003800200 */
.L_x_3964:
        /* <DEDUP_REMOVED lines=8> */
.L_x_3969:
        /* <DEDUP_REMOVED lines=19> */
.L_x_3968:
[----:B------:R-:W-:Y:S05]  /*29ee0*/  BSYNC.RECONVERGENT B2 ;  /* 0x0000000000027941 */ /* 0x000fea0003800200 */
.L_x_3967:
        /* <DEDUP_REMOVED lines=14> */
.L_x_3971:
[----:B------:R-:W-:Y:S05]  /*29fd0*/  BSYNC.RECONVERGENT B2 ;  /* 0x0000000000027941 */ /* 0x000fea0003800200 */
.L_x_3970:
[----:B------:R-:W-:-:S13]  /*29fe0*/  ISETP.LT.OR P0, PT, R3, R6, P0 ;  /* 0x000000060300720c */ /* 0x000fda0000701670 */
[----:B------:R-:W-:-:S04]  /*29ff0*/  @P0 FADD R3, R10, R2 ;  /* 0x000000020a030221 */ /* 0x000fc80000000000 */
[----:B------:R-:W-:-:S04]  /*2a000*/  @P0 FADD R3, R3, R2 ;  /* 0x0000000203030221 */ /* 0x000fc80000000000 */
[----:B------:R-:W-:-:S04]  /*2a010*/  @P0 FADD R3, R3, R2 ;  /* 0x0000000203030221 */ /* 0x000fc80000000000 */
[----:B------:R-:W-:-:S07]  /*2a020*/  @P0 FADD R10, R3, R2 ;  /* 0x00000002030a0221 */ /* 0x000fce0000000000 */
.L_x_3933:
[----:B------:R-:W-:Y:S05]  /*2a030*/  BSYNC.RECONVERGENT B1 ;  /* 0x0000000000017941 */ /* 0x000fea0003800200 */
.L_x_3514:
[----:B------:R-:W0:Y:S01]  /*2a040*/  S2R R6, SR_LANEID ;  /* 0x0000000000067919 */ /* 0x000e220000000000 */
[----:B------:R-:W-:-:S05]  /*2a050*/  IMAD.MOV.U32 R3, RZ, RZ, R10 ;  /* 0x000000ffff037224 */ /* 0x000fca00078e000a */
        /* <DEDUP_REMOVED lines=49> */
.L_x_3086:
[----:B------:R-:W-:Y:S05]  /*2a370*/  BSYNC.RECONVERGENT B0 ;  /* 0x0000000000007941 */ /* 0x000fea0003800200 */
.L_x_3019:
[----:B------:R-:W-:Y:S05]  /*2a380*/  @P0 EXIT ;  /* 0x000000000000094d */ /* 0x000fea0003800000 */
[----:B0-----:R-:W0:Y:S08]  /*2a390*/  LDC R5, c[0x0][0x398] ;  /* 0x0000e600ff057b82 */ /* 0x001e300000000800 */
[----:B-1----:R-:W1:Y:S01]  /*2a3a0*/  LDC.64 R2, c[0x0][0x388] ;  /* 0x0000e200ff027b82 */ /* 0x002e620000000a00 */
[----:B0-----:R-:W-:-:S05]  /*2a3b0*/  FADD R5, R0, R5 ;  /* 0x0000000500057221 */ /* 0x001fca0000000000 */
[----:B-1----:R-:W-:Y:S01]  /*2a3c0*/  STG.E desc[UR6][R2.64], R5 ;  /* 0x0000000502007986 */ /* 0x002fe2000c101906 */
[----:B------:R-:W-:Y:S05]  /*2a3d0*/  EXIT ;  /* 0x000000000000794d */ /* 0x000fea0003800000 */
.L_x_3085:
[----:B------:R-:W-:Y:S02]  /*2a3e0*/  HFMA2 R10, -RZ, RZ, 0, 5.9604644775390625e-08 ;  /* 0x00000001ff0a7431 */ /* 0x000fe400000001ff */
[----:B------:R-:W-:Y:S02]  /*2a3f0*/  IMAD.MOV.U32 R7, RZ, RZ, 0x1f ;  /* 0x0000001fff077424 */ /* 0x000fe400078e00ff */
[----:B------:R-:W-:-:S07]  /*2a400*/  IMAD.MOV.U32 R8, RZ, RZ, -0x1 ;  /* 0xffffffffff087424 */ /* 0x000fce00078e00ff */
[----:B0-----:R-:W-:Y:S05]  /*2a410*/  WARPSYNC.COLLECTIVE R8, `(.L_x_3972) ;  /* 0x0000000008087348 */ /* 0x001fea0003c00000 */
[----:B------:R1:W2:Y:S02]  /*2a420*/  SHFL.DOWN P0, R3, R9, R10, R7 ;  /* 0x0800000a09037389 */ /* 0x0002a40000000007 */
[----:B012---:R-:W-:Y:S05]  /*2a430*/  ENDCOLLECTIVE ;  /* 0x000000000000791b */ /* 0x007fea0003800000 */
.L_x_3972:
[----:B------:R-:W-:Y:S01]  /*2a440*/  MOV R10, 0x2 ;  /* 0x00000002000a7802 */ /* 0x000fe20000000f00 */
        /* <DEDUP_REMOVED lines=8> */
.L_x_3973:
[----:B------:R-:W-:Y:S01]  /*2a4d0*/  IMAD.MOV.U32 R10, RZ, RZ, 0x4 ;  /* 0x00000004ff0a7424 */ /* 0x000fe200078e00ff */
[----:B------:R-:W-:-:S13]  /*2a4e0*/  ISETP.GT.AND P0, PT, R6, 0x1d, PT ;  /* 0x0000001d0600780c */ /* 0x000fda0003f04270 */
[----:B------:R-:W-:-:S04]  /*2a4f0*/  @!P0 FADD R0, R0, R3 ;  /* 0x0000000300008221 */ /* 0x000fc80000000000 */
[----:B------:R-:W-:-:S07]  /*2a500*/  IMAD.MOV.U32 R9, RZ, RZ, R0 ;  /* 0x000000ffff097224 */ /* 0x000fce00078e0000 */
[----:B------:R-:W-:Y:S05]  /*2a510*/  WARPSYNC.COLLECTIVE R8, `(.L_x_3974) ;  /* 0x0000000008087348 */ /* 0x000fea0003c00000 */
[----:B------:R0:W1:Y:S02]  /*2a520*/  SHFL.DOWN P0, R3, R9, R10, R7 ;  /* 0x0800000a09037389 */ /* 0x0000640000000007 */
[----:B01----:R-:W-:Y:S05]  /*2a530*/  ENDCOLLECTIVE ;  /* 0x000000000000791b */ /* 0x003fea0003800000 */
.L_x_3974:
[----:B------:R-:W-:Y:S01]  /*2a540*/  IMAD.MOV.U32 R10, RZ, RZ, 0x8 ;  /* 0x00000008ff0a7424 */ /* 0x000fe200078e00ff */
[----:B------:R-:W-:-:S13]  /*2a550*/  ISETP.GT.AND P0, PT, R6, 0x1b, PT ;  /* 0x0000001b0600780c */ /* 0x000fda0003f04270 */
[----:B------:R-:W-:-:S04]  /*2a560*/  @!P0 FADD R0, R0, R3 ;  /* 0x0000000300008221 */ /* 0x000fc80000000000 */
[----:B------:R-:W-:-:S07]  /*2a570*/  IMAD.MOV.U32 R9, RZ, RZ, R0 ;  /* 0x000000ffff097224 */ /* 0x000fce00078e0000 */
[----:B------:R-:W-:Y:S05]  /*2a580*/  WARPSYNC.COLLECTIVE R8, `(.L_x_3975) ;  /* 0x0000000008087348 */ /* 0x000fea0003c00000 */
[----:B------:R0:W1:Y:S02]  /*2a590*/  SHFL.DOWN P0, R3, R9, R10, R7 ;  /* 0x0800000a09037389 */ /* 0x0000640000000007 */
[----:B01----:R-:W-:Y:S05]  /*2a5a0*/  ENDCOLLECTIVE ;  /* 0x000000000000791b */ /* 0x003fea0003800000 */
.L_x_3975:
[----:B------:R-:W-:Y:S01]  /*2a5b0*/  IMAD.MOV.U32 R10, RZ, RZ, 0x10 ;  /* 0x00000010ff0a7424 */ /* 0x000fe200078e00ff */
[----:B------:R-:W-:-:S13]  /*2a5c0*/  ISETP.GT.AND P0, PT, R6, 0x17, PT ;  /* 0x000000170600780c */ /* 0x000fda0003f04270 */
[----:B------:R-:W-:-:S05]  /*2a5d0*/  @!P0 FADD R0, R0, R3 ;  /* 0x0000000300008221 */ /* 0x000fca0000000000 */
[----:B------:R-:W-:-:S07]  /*2a5e0*/  MOV R9, R0 ;  /* 0x0000000000097202 */ /* 0x000fce0000000f00 */
[----:B------:R-:W-:Y:S05]  /*2a5f0*/  WARPSYNC.COLLECTIVE R8, `(.L_x_3976) ;  /* 0x0000000008087348 */ /* 0x000fea0003c00000 */
[----:B------:R0:W1:Y:S02]  /*2a600*/  SHFL.DOWN P0, R3, R9, R10, R7 ;  /* 0x0800000a09037389 */ /* 0x0000640000000007 */
[----:B01----:R-:W-:Y:S05]  /*2a610*/  ENDCOLLECTIVE ;  /* 0x000000000000791b */ /* 0x003fea0003800000 */
.L_x_3976:
[----:B------:R-:W-:Y:S05]  /*2a620*/  BRA `(.L_x_3977) ;  /* 0xfffffd8400047947 */ /* 0x000fea000383ffff */
.L_x_3087:
[----:B------:R-:W-:Y:S02]  /*2a630*/  IMAD.MOV.U32 R10, RZ, RZ, 0x1 ;  /* 0x00000001ff0a7424 */ /* 0x000fe400078e00ff */
[----:B------:R-:W-:Y:S02]  /*2a640*/  IMAD.MOV.U32 R8, RZ, RZ, -0x1 ;  /* 0xffffffffff087424 */ /* 0x000fe400078e00ff */
[----:B0-----:R-:W-:-:S07]  /*2a650*/  VIADD R4, R6, 0x2 ;  /* 0x0000000206047836 */ /* 0x001fce0000000000 */
[----:B------:R-:W-:Y:S05]  /*2a660*/  WARPSYNC.COLLECTIVE R8, `(.L_x_3978) ;  /* 0x0000000008087348 */ /* 0x000fea0003c00000 */
[----:B------:R0:W1:Y:S02]  /*2a670*/  SHFL.DOWN P0, R3, R9, R10, R7 ;  /* 0x0800000a09037389 */ /* 0x0000640000000007 */
[----:B01----:R-:W-:Y:S05]  /*2a680*/  ENDCOLLECTIVE ;  /* 0x000000000000791b */ /* 0x003fea0003800000 */
.L_x_3978:
[----:B------:R-:W-:Y:S01]  /*2a690*/  HFMA2 R10, -RZ, RZ, 0, 1.1920928955078125e-07 ;  /* 0x00000002ff0a7431 */ /* 0x000fe200000001ff */
[----:B------:R-:W-:Y:S01]  /*2a6a0*/  ISETP.GE.AND P0, PT, R6, R7, PT ;  /* 0x000000070600720c */ /* 0x000fe20003f06270 */
[----:B------:R-:W-:-:S12]  /*2a6b0*/  IMAD.MOV.U32 R0, RZ, RZ, R3 ;  /* 0x000000ffff007224 */ /* 0x000fd800078e0003 */
[----:B------:R-:W-:-:S07]  /*2a6c0*/  @!P0 FADD R9, R0, R9 ;  /* 0x0000000900098221 */ /* 0x000fce0000000000 */
[----:B------:R-:W-:Y:S05]  /*2a6d0*/  WARPSYNC.COLLECTIVE R8, `(.L_x_3979) ;  /* 0x0000000008087348 */ /* 0x000fea0003c00000 */
[----:B------:R0:W1:Y:S02]  /*2a6e0*/  SHFL.DOWN P0, R3, R9, R10, R7 ;  /* 0x0800000a09037389 */ /* 0x0000640000000007 */
[----:B01----:R-:W-:Y:S05]  /*2a6f0*/  ENDCOLLECTIVE ;  /* 0x000000000000791b */ /* 0x003fea0003800000 */
.L_x_3979:
[----:B------:R-:W-:Y:S01]  /*2a700*/  IMAD.MOV.U32 R10, RZ, RZ, 0x4 ;  /* 0x00000004ff0a7424 */ /* 0x000fe200078e00ff */
[----:B------:R-:W-:Y:S01]  /*2a710*/  ISETP.GT.AND P0, PT, R4, R7, PT ;  /* 0x000000070400720c */ /* 0x000fe20003f04270 */
[----:B------:R-:W-:Y:S01]  /*2a720*/  IMAD.MOV.U32 R0, RZ, RZ, R3 ;  /* 0x000000ffff007224 */ /* 0x000fe200078e0003 */
[----:B------:R-:W-:-:S11]  /*2a730*/  IADD3 R4, PT, PT, R6, 0x4, RZ ;  /* 0x0000000406047810 */ /* 0x000fd60007ffe0ff */
[----:B------:R-:W-:-:S07]  /*2a740*/  @!P0 FADD R9, R9, R0 ;  /* 0x0000000009098221 */ /* 0x000fce0000000000 */
[----:B------:R-:W-:Y:S05]  /*2a750*/  WARPSYNC.COLLECTIVE R8, `(.L_x_3980) ;  /* 0x0000000008087348 */ /* 0x000fea0003c00000 */
[----:B------:R0:W1:Y:S02]  /*2a760*/  SHFL.DOWN P0, R3, R9, R10, R7 ;  /* 0x0800000a09037389 */ /* 0x0000640000000007 */
[----:B01----:R-:W-:Y:S05]  /*2a770*/  ENDCOLLECTIVE ;  /* 0x000000000000791b */ /* 0x003fea0003800000 */
.L_x_3980:
[----:B------:R-:W-:Y:S01]  /*2a780*/  IMAD.MOV.U32 R10, RZ, RZ, 0x8 ;  /* 0x00000008ff0a7424 */ /* 0x000fe200078e00ff */
[----:B------:R-:W-:Y:S01]  /*2a790*/  ISETP.GT.AND P0, PT, R4, R7, PT ;  /* 0x000000070400720c */ /* 0x000fe20003f04270 */
[----:B------:R-:W-:Y:S02]  /*2a7a0*/  IMAD.MOV.U32 R0, RZ, RZ, R3 ;  /* 0x000000ffff007224 */ /* 0x000fe400078e0003 */
[----:B------:R-:W-:-:S10]  /*2a7b0*/  VIADD R4, R6, 0x8 ;  /* 0x0000000806047836 */ /* 0x000fd40000000000 */
[----:B------:R-:W-:-:S07]  /*2a7c0*/  @!P0 FADD R9, R9, R0 ;  /* 0x0000000009098221 */ /* 0x000fce0000000000 */
[----:B------:R-:W-:Y:S05]  /*2a7d0*/  WARPSYNC.COLLECTIVE R8, `(.L_x_3981) ;  /* 0x0000000008087348 */ /* 0x000fea0003c00000 */
[----:B------:R0:W1:Y:S02]  /*2a7e0*/  SHFL.DOWN P0, R3, R9, R10, R7 ;  /* 0x0800000a09037389 */ /* 0x0000640000000007 */
[----:B01----:R-:W-:Y:S05]  /*2a7f0*/  ENDCOLLECTIVE ;  /* 0x000000000000791b */ /* 0x003fea0003800000 */
.L_x_3981:
[----:B------:R-:W-:Y:S01]  /*2a800*/  IMAD.MOV.U32 R10, RZ, RZ, 0x10 ;  /* 0x00000010ff0a7424 */ /* 0x000fe200078e00ff */
[----:B------:R-:W-:Y:S01]  /*2a810*/  ISETP.GT.AND P0, PT, R4, R7, PT ;  /* 0x000000070400720c */ /* 0x000fe20003f04270 */
[----:B------:R-:W-:-:S12]  /*2a820*/  IMAD.MOV.U32 R0, RZ, RZ, R3 ;  /* 0x000000ffff007224 */ /* 0x000fd800078e0003 */
[----:B------:R-:W-:-:S07]  /*2a830*/  @!P0 FADD R9, R9, R0 ;  /* 0x0000000009098221 */ /* 0x000fce0000000000 */
[----:B------:R-:W-:Y:S05]  /*2a840*/  WARPSYNC.COLLECTIVE R8, `(.L_x_3982) ;  /* 0x0000000008087348 */ /* 0x000fea0003c00000 */
[----:B------:R0:W1:Y:S02]  /*2a850*/  SHFL.DOWN P0, R3, R9, R10, R7 ;  /* 0x0800000a09037389 */ /* 0x0000640000000007 */
[----:B01----:R-:W-:Y:S05]  /*2a860*/  ENDCOLLECTIVE ;  /* 0x000000000000791b */ /* 0x003fea0003800000 */
.L_x_3982:
[----:B------:R-:W-:Y:S01]  /*2a870*/  MOV R0, R3 ;  /* 0x0000000300007202 */ /* 0x000fe20000000f00 */
[----:B------:R-:W-:Y:S06]  /*2a880*/  BRA `(.L_x_3983) ;  /* 0xfffffd8400687947 */ /* 0x000fec000383ffff */
        .weak           $__internal_6_$__cuda_sm20_sqrt_rn_f32_slowpath
        .type           $__internal_6_$__cuda_sm20_sqrt_rn_f32_slowpath,@function
        .size           $__internal_6_$__cuda_sm20_sqrt_rn_f32_slowpath,($__internal_7_$__cuda_sm3x_div_rn_noftz_f32_slowpath - $__internal_6_$__cuda_sm20_sqrt_rn_f32_slowpath)
$__internal_6_$__cuda_sm20_sqrt_rn_f32_slowpath:
        /* <DEDUP_REMOVED lines=10> */
[----:B------:R-:W-:Y:S01]  /*2a930*/  @P0 FFMA R22, R16, 1.84467440737095516160e+19, RZ ;  /* 0x5f80000010160823 */ /* 0x000fe200000000ff */
[----:B------:R-:W-:-:S03]  /*2a940*/  @!P0 IMAD.MOV.U32 R24, RZ, RZ, R16 ;  /* 0x000000ffff188224 */ /* 0x000fc600078e0010 */
[----:B------:R-:W0:Y:S02]  /*2a950*/  @P0 MUFU.RSQ R43, R22 ;  /* 0x00000016002b0308 */ /* 0x000e240000001400 */
[----:B0-----:R-:W-:Y:S01]  /*2a960*/  @P0 FMUL.FTZ R39, R22, R43 ;  /* 0x0000002b16270220 */ /* 0x001fe20000410000 */
[----:B------:R-:W-:-:S03]  /*2a970*/  @P0 FMUL.FTZ R18, R43, 0.5 ;  /* 0x3f0000002b120820 */ /* 0x000fc60000410000 */
[----:B------:R-:W-:-:S04]  /*2a980*/  @P0 FADD.FTZ R20, -R39, -RZ ;  /* 0x800000ff27140221 */ /* 0x000fc80000010100 */
[----:B------:R-:W-:-:S04]  /*2a990*/  @P0 FFMA R20, R39, R20, R22 ;  /* 0x0000001427140223 */ /* 0x000fc80000000016 */
[----:B------:R-:W-:-:S04]  /*2a9a0*/  @P0 FFMA R18, R20, R18, R39 ;  /* 0x0000001214120223 */ /* 0x000fc80000000027 */
[----:B------:R-:W-:-:S07]  /*2a9b0*/  @P0 FMUL.FTZ R24, R18, 2.3283064365386962891e-10 ;  /* 0x2f80000012180820 */ /* 0x000fce0000410000 */
.L_x_3984:
[----:B------:R-:W-:Y:S02]  /*2a9c0*/  HFMA2 R39, -RZ, RZ, 0, 0 ;  /* 0x00000000ff277431 */ /* 0x000fe400000001ff */
[----:B------:R-:W-:-:S04]  /*2a9d0*/  IMAD.MOV.U32 R38, RZ, RZ, R2 ;  /* 0x000000ffff267224 */ /* 0x000fc800078e0002 */
[----:B------:R-:W-:Y:S05]  /*2a9e0*/  RET.REL.NODEC R38 `(_ZN3cub18CUB_300001_SM_10006detail6reduce28DeviceReduceSingleTileKernelINS2_10policy_hubIfjN4cuda3std3__44plusIfEEE10Policy1000EN6thrust24THRUST_300001_SM_1000_NS17counting_iteratorIiNSD_11use_defaultESF_SF_EEPfjS9_ff11estimate_piEEvT0_T1_T2_T3_T4_T6_) ;  /* 0xfffffd5426847950 */ /* 0x000fea0003c3ffff */
        .weak           $__internal_7_$__cuda_sm3x_div_rn_noftz_f32_slowpath
        .type           $__internal_7_$__cuda_sm3x_div_rn_noftz_f32_slowpath,@function
        .size           $__internal_7_$__cuda_sm3x_div_rn_noftz_f32_slowpath,(.L_x_4005 - $__internal_7_$__cuda_sm3x_div_rn_noftz_f32_slowpath)
$__internal_7_$__cuda_sm3x_div_rn_noftz_f32_slowpath:
        /* <DEDUP_REMOVED lines=30> */
[----:B------:R-:W-:Y:S01]  /*2abd0*/  @P0 MOV R20, RZ ;  /* 0x000000ff00140202 */ /* 0x000fe20000000f00 */
[----:B------:R-:W-:Y:S02]  /*2abe0*/  @!P0 IMAD.MOV.U32 R20, RZ, RZ, -0x40 ;  /* 0xffffffc0ff148424 */ /* 0x000fe400078e00ff */
[----:B------:R-:W-:Y:S01]  /*2abf0*/  @!P0 FFMA R2, R2, 1.84467440737095516160e+19, RZ ;  /* 0x5f80000002028823 */ /* 0x000fe200000000ff */
[----:B------:R-:W-:Y:S01]  /*2ac00*/  @!P1 FFMA R39, R0, 1.84467440737095516160e+19, RZ ;  /* 0x5f80000000279823 */ /* 0x000fe200000000ff */
[----:B------:R-:W-:-:S07]  /*2ac10*/  @!P1 VIADD R20, R20, 0x40 ;  /* 0x0000004014149836 */ /* 0x000fce0000000000 */
.L_x_3986:
[----:B------:R-:W-:Y:S01]  /*2ac20*/  LEA R30, R18, 0xc0800000, 0x17 ;  /* 0xc0800000121e7811 */ /* 0x000fe200078eb8ff */
[----:B------:R-:W-:Y:S01]  /*2ac30*/  VIADD R43, R26, 0xffffff81 ;  /* 0xffffff811a2b7836 */ /* 0x000fe20000000000 */
[----:B------:R-:W-:Y:S03]  /*2ac40*/  BSSY.RECONVERGENT B3, `(.L_x_3991) ;  /* 0x0000035000037945 */ /* 0x000fe60003800200 */
[----:B------:R-:W-:Y:S02]  /*2ac50*/  IMAD.IADD R30, R39, 0x1, -R30 ;  /* 0x00000001271e7824 */ /* 0x000fe400078e0a1e */
[C---:B------:R-:W-:Y:S01]  /*2ac60*/  IMAD R2, R43.reuse, -0x800000, R2 ;  /* 0xff8000002b027824 */ /* 0x040fe200078e0202 */
[----:B------:R-:W-:Y:S01]  /*2ac70*/  IADD3 R43, PT, PT, R43, 0x7f, -R18 ;  /* 0x0000007f2b2b7810 */ /* 0x000fe20007ffe812 */
[----:B------:R-:W0:Y:S01]  /*2ac80*/  MUFU.RCP R28, R30 ;  /* 0x0000001e001c7308 */ /* 0x000e220000001000 */
[----:B------:R-:W-:-:S02]  /*2ac90*/  FADD.FTZ R39, -R30, -RZ ;  /* 0x800000ff1e277221 */ /* 0x000fc40000010100 */
[----:B------:R-:W-:Y:S02]  /*2aca0*/  IADD3 R43, PT, PT, R43, R20, RZ ;  /* 0x000000142b2b7210 */ /* 0x000fe40007ffe0ff */
        /* <DEDUP_REMOVED lines=9> */
[----:B------:R-:W-:-:S04]  /*2ad40*/  IMAD.IADD R18, R18, 0x1, R43 ;  /* 0x0000000112127824 */ /* 0x000fc800078e022b */
        /* <DEDUP_REMOVED lines=28> */
[----:B------:R-:W-:-:S04]  /*2af10*/  LOP3.LUT R43, R20, R43, RZ, 0xc0, !PT ;  /* 0x0000002b142b7212 */ /* 0x000fc800078ec0ff */
[----:B------:R-:W-:-:S04]  /*2af20*/  IADD3 R43, PT, PT, R18, R43, RZ ;  /* 0x0000002b122b7210 */ /* 0x000fc80007ffe0ff */
[----:B------:R-:W-:Y:S01]  /*2af30*/  LOP3.LUT R2, R43, R2, RZ, 0xfc, !PT ;  /* 0x000000022b027212 */ /* 0x000fe200078efcff */
[----:B------:R-:W-:Y:S06]  /*2af40*/  BRA `(.L_x_3994) ;  /* 0x0000000000107947 */ /* 0x000fec0003800000 */
.L_x_3993:
[----:B------:R-:W-:-:S04]  /*2af50*/  LOP3.LUT R2, R2, 0x80000000, RZ, 0xc0, !PT ;  /* 0x8000000002027812 */ /* 0x000fc800078ec0ff */
[----:B------:R-:W-:Y:S01]  /*2af60*/  LOP3.LUT R2, R2, 0x7f800000, RZ, 0xfc, !PT ;  /* 0x7f80000002027812 */ /* 0x000fe200078efcff */
[----:B------:R-:W-:Y:S06]  /*2af70*/  BRA `(.L_x_3994) ;  /* 0x0000000000047947 */ /* 0x000fec0003800000 */
.L_x_3992:
[----:B------:R-:W-:-:S07]  /*2af80*/  IMAD R2, R43, 0x800000, R2 ;  /* 0x008000002b027824 */ /* 0x000fce00078e0202 */
.L_x_3994:
[----:B------:R-:W-:Y:S05]  /*2af90*/  BSYNC.RECONVERGENT B3 ;  /* 0x0000000000037941 */ /* 0x000fea0003800200 */
.L_x_3991:
[----:B------:R-:W-:Y:S05]  /*2afa0*/  BRA `(.L_x_3995) ;  /* 0x0000000000207947 */ /* 0x000fea0003800000 */
.L_x_3990:
[----:B------:R-:W-:-:S04]  /*2afb0*/  LOP3.LUT R2, R39, 0x80000000, R2, 0x48, !PT ;  /* 0x8000000027027812 */ /* 0x000fc800078e4802 */
[----:B------:R-:W-:Y:S01]  /*2afc0*/  LOP3.LUT R2, R2, 0x7f800000, RZ, 0xfc, !PT ;  /* 0x7f80000002027812 */ /* 0x000fe200078efcff */
[----:B------:R-:W-:Y:S06]  /*2afd0*/  BRA `(.L_x_3995) ;  /* 0x0000000000147947 */ /* 0x000fec0003800000 */
.L_x_3989:
[----:B------:R-:W-:Y:S01]  /*2afe0*/  LOP3.LUT R2, R39, 0x80000000, R2, 0x48, !PT ;  /* 0x8000000027027812 */ /* 0x000fe200078e4802 */
[----:B------:R-:W-:Y:S06]  /*2aff0*/  BRA `(.L_x_3995) ;  /* 0x00000000000c7947 */ /* 0x000fec0003800000 */
.L_x_3988:
[----:B------:R-:W0:Y:S01]  /*2b000*/  MUFU.RSQ R2, -QNAN ;  /* 0xffc0000000027908 */ /* 0x000e220000001400 */
[----:B------:R-:W-:Y:S05]  /*2b010*/  BRA `(.L_x_3995) ;  /* 0x0000000000047947 */ /* 0x000fea0003800000 */
.L_x_3987:
[----:B------:R-:W-:-:S07]  /*2b020*/  FADD.FTZ R2, R2, R0 ;  /* 0x0000000002027221 */ /* 0x000fce0000010000 */
.L_x_3995:
[----:B------:R-:W-:Y:S05]  /*2b030*/  BSYNC.RECONVERGENT B2 ;  /* 0x0000000000027941 */ /* 0x000fea0003800200 */
.L_x_3985:
[----:B------:R-:W-:Y:S02]  /*2b040*/  IMAD.MOV.U32 R38, RZ, RZ, R16 ;  /* 0x000000ffff267224 */ /* 0x000fe400078e0010 */
[----:B------:R-:W-:-:S04]  /*2b050*/  IMAD.MOV.U32 R39, RZ, RZ, 0x0 ;  /* 0x00000000ff277424 */ /* 0x000fc800078e00ff */
[----:B0-----:R-:W-:Y:S05]  /*2b060*/  RET.REL.NODEC R38 `(_ZN3cub18CUB_300001_SM_10006detail6reduce28DeviceReduceSingleTileKernelINS2_10policy_hubIfjN4cuda3std3__44plusIfEEE10Policy1000EN6thrust24THRUST_300001_SM_1000_NS17counting_iteratorIiNSD_11use_defaultESF_SF_EEPfjS9_ff11estimate_piEEvT0_T1_T2_T3_T4_T6_) ;  /* 0xfffffd4c26e47950 */ /* 0x001fea0003c3ffff */
.L_x_3996:
        /* <DEDUP_REMOVED lines=9> */
.L_x_4005:


//--------------------- .text._ZN3cub18CUB_300001_SM_10006detail11EmptyKernelIvEEvv --------------------------
	.section	.text._ZN3cub18CUB_300001_SM_10006detail11EmptyKernelIvEEvv,"ax",@progbits
	.align	128
        .global         _ZN3cub18CUB_300001_SM_10006detail11EmptyKernelIvEEvv
        .type           _ZN3cub18CUB_300001_SM_10006detail11EmptyKernelIvEEvv,@function
        .size           _ZN3cub18CUB_300001_SM_10006detail11EmptyKernelIvEEvv,(.L_x_4012 - _ZN3cub18CUB_300001_SM_10006detail11EmptyKernelIvEEvv)
        .other          _ZN3cub18CUB_300001_SM_10006detail11EmptyKernelIvEEvv,@"STO_CUDA_ENTRY STV_DEFAULT"
_ZN3cub18CUB_300001_SM_10006detail11EmptyKernelIvEEvv:
.text._ZN3cub18CUB_300001_SM_10006detail11EmptyKernelIvEEvv:
[----:B------:R-:W-:Y:S01]  /*0000*/  LDC R1, c[0x0][0x37c] ;  /* 0x0000df00ff017b82 */ /* 0x000fe20000000800 */
[----:B------:R-:W-:Y:S05]  /*0010*/  EXIT ;  /* 0x000000000000794d */ /* 0x000fea0003800000 */
.L_x_3997:
        /* <DEDUP_REMOVED lines=14> */
.L_x_4012:


//--------------------- .nv.global.init           --------------------------
	.section	.nv.global.init,"aw",@progbits
	.align	4
.nv.global.init:
	.type		mrg32k3aM1SubSeq,@object
	.size		mrg32k3aM1SubSeq,(mrg32k3aM2SubSeq - mrg32k3aM1SubSeq)
mrg32k3aM1SubSeq:
        /*0000*/ 	.byte	0x0b, 0xcc, 0xee, 0x04, 0x73, 0x29, 0x8b, 0x6f, 0xf6, 0x53, 0x03, 0xf6, 0x23, 0xf6, 0xea, 0xda
        /* <DEDUP_REMOVED lines=125> */
	.type		mrg32k3aM2SubSeq,@object
	.size		mrg32k3aM2SubSeq,(mrg32k3aM1 - mrg32k3aM2SubSeq)
mrg32k3aM2SubSeq:
        /* <DEDUP_REMOVED lines=126> */
	.type		mrg32k3aM1,@object
	.size		mrg32k3aM1,(mrg32k3aM1Seq - mrg32k3aM1)
mrg32k3aM1:
        /* <DEDUP_REMOVED lines=144> */
	.type		mrg32k3aM1Seq,@object
	.size		mrg32k3aM1Seq,(mrg32k3aM2 - mrg32k3aM1Seq)
mrg32k3aM1Seq:
        /* <DEDUP_REMOVED lines=144> */
	.type		mrg32k3aM2,@object
	.size		mrg32k3aM2,(mrg32k3aM2Seq - mrg32k3aM2)
mrg32k3aM2:
        /* <DEDUP_REMOVED lines=144> */
	.type		mrg32k3aM2Seq,@object
	.size		mrg32k3aM2Seq,(precalc_xorwow_matrix - mrg32k3aM2Seq)
mrg32k3aM2Seq:
        /* <DEDUP_REMOVED lines=144> */
	.type		precalc_xorwow_matrix,@object
	.size		precalc_xorwow_matrix,(precalc_xorwow_offset_matrix - precalc_xorwow_matrix)
precalc_xorwow_matrix:
        /* <DEDUP_REMOVED lines=6400> */
	.type		precalc_xorwow_offset_matrix,@object
	.size		precalc_xorwow_offset_matrix,(.L_1 - precalc_xorwow_offset_matrix)
precalc_xorwow_offset_matrix:
        /* <DEDUP_REMOVED lines=6400> */
.L_1:


//--------------------- .nv.shared._ZN3cub18CUB_300001_SM_10006detail6reduce28DeviceReduceSingleTileKernelINS2_10policy_hubIfyN4cuda3std3__44plusIfEEE10Policy1000EPfSC_iS9_ffNS7_10__identityEEEvT0_T1_T2_T3_T4_T6_ --------------------------
	.section	.nv.shared._ZN3cub18CUB_300001_SM_10006detail6reduce28DeviceReduceSingleTileKernelINS2_10policy_hubIfyN4cuda3std3__44plusIfEEE10Policy1000EPfSC_iS9_ffNS7_10__identityEEEvT0_T1_T2_T3_T4_T6_,"aw",@nobits
	.sectionflags	@""
	.align	4
.nv.shared._ZN3cub18CUB_300001_SM_10006detail6reduce28DeviceReduceSingleTileKernelINS2_10policy_hubIfyN4cuda3std3__44plusIfEEE10Policy1000EPfSC_iS9_ffNS7_10__identityEEEvT0_T1_T2_T3_T4_T6_:
	.zero		1068


//--------------------- .nv.shared.reserved.0     --------------------------
	.section	.nv.shared.reserved.0,"aw",@nobits
	.weak		__nv_reservedSMEM_offset_0_alias
	.size		__nv_reservedSMEM_offset_0_alias, 0, 64
	.other		__nv_reservedSMEM_offset_0_alias,@"STO_CUDA_RESERVED_SHARED STV_DEFAULT"
__nv_reservedSMEM_offset_0_alias:
	.zero		0
	.zero		64


//--------------------- .nv.global                --------------------------
	.section	.nv.global,"aw",@nobits
.nv.global:
	.type		_ZN30_INTERNAL_cb879107_4_k_cu_main6thrust24THRUST_300001_SM_1000_NS3seqE,@object
	.size		_ZN30_INTERNAL_cb879107_4_k_cu_main6thrust24THRUST_300001_SM_1000_NS3seqE,(_ZN30_INTERNAL_cb879107_4_k_cu_main4cuda3std3__48in_placeE - _ZN30_INTERNAL_cb879107_4_k_cu_main6thrust24THRUST_300001_SM_1000_NS3seqE)
_ZN30_INTERNAL_cb879107_4_k_cu_main6thrust24THRUST_300001_SM_1000_NS3seqE:
	.zero		1
	.type		_ZN30_INTERNAL_cb879107_4_k_cu_main4cuda3std3__48in_placeE,@object
	.size		_ZN30_INTERNAL_cb879107_4_k_cu_main4cuda3std3__48in_placeE,(_ZN30_INTERNAL_cb879107_4_k_cu_main4cuda3std6ranges3__45__cpo4sizeE - _ZN30_INTERNAL_cb879107_4_k_cu_main4cuda3std3__48in_placeE)
_ZN30_INTERNAL_cb879107_4_k_cu_main4cuda3std3__48in_placeE:
	.zero		1
	.type		_ZN30_INTERNAL_cb879107_4_k_cu_main4cuda3std6ranges3__45__cpo4sizeE,@object
	.size		_ZN30_INTERNAL_cb879107_4_k_cu_main4cuda3std6ranges3__45__cpo4sizeE,(_ZN30_INTERNAL_cb879107_4_k_cu_main6thrust24THRUST_300001_SM_1000_NS12placeholders2_3E - _ZN30_INTERNAL_cb879107_4_k_cu_main4cuda3std6ranges3__45__cpo4sizeE)
_ZN30_INTERNAL_cb879107_4_k_cu_main4cuda3std6ranges3__45__cpo4sizeE:
	.zero		1
	.type		_ZN30_INTERNAL_cb879107_4_k_cu_main6thrust24THRUST_300001_SM_1000_NS12placeholders2_3E,@object
	.size		_ZN30_INTERNAL_cb879107_4_k_cu_main6thrust24THRUST_300001_SM_1000_NS12placeholders2_3E,(_ZN30_INTERNAL_cb879107_4_k_cu_main4cuda3std3__45__cpo6cbeginE - _ZN30_INTERNAL_cb879107_4_k_cu_main6thrust24THRUST_300001_SM_1000_NS12placeholders2_3E)
_ZN30_INTERNAL_cb879107_4_k_cu_main6thrust24THRUST_300001_SM_1000_NS12placeholders2_3E:
	.zero		1
	.type		_ZN30_INTERNAL_cb879107_4_k_cu_main4cuda3std3__45__cpo6cbeginE,@object
	.size		_ZN30_INTERNAL_cb879107_4_k_cu_main4cuda3std3__45__cpo6cbeginE,(_ZN30_INTERNAL_cb879107_4_k_cu_main4cuda3std6ranges3__45__cpo6cbeginE - _ZN30_INTERNAL_cb879107_4_k_cu_main4cuda3std3__45__cpo6cbeginE)
_ZN30_INTERNAL_cb879107_4_k_cu_main4cuda3std3__45__cpo6cbeginE:
	.zero		1
	.type		_ZN30_INTERNAL_cb879107_4_k_cu_main4cuda3std6ranges3__45__cpo6cbeginE,@object
	.size		_ZN30_INTERNAL_cb879107_4_k_cu_main4cuda3std6ranges3__45__cpo6cbeginE,(_ZN30_INTERNAL_cb879107_4_k_cu_main6thrust24THRUST_300001_SM_1000_NS12placeholders2_7E - _ZN30_INTERNAL_cb879107_4_k_cu_main4cuda3std6ranges3__45__cpo6cbeginE)
_ZN30_INTERNAL_cb879107_4_k_cu_main4cuda3std6ranges3__45__cpo6cbeginE:
	.zero		1
	.type		_ZN30_INTERNAL_cb879107_4_k_cu_main6thrust24THRUST_300001_SM_1000_NS12placeholders2_7E,@object
	.size		_ZN30_INTERNAL_cb879107_4_k_cu_main6thrust24THRUST_300001_SM_1000_NS12placeholders2_7E,(_ZN30_INTERNAL_cb879107_4_k_cu_main4cuda3std3__45__cpo7crbeginE - _ZN30_INTERNAL_cb879107_4_k_cu_main6thrust24THRUST_300001_SM_1000_NS12placeholders2_7E)
_ZN30_INTERNAL_cb879107_4_k_cu_main6thrust24THRUST_300001_SM_1000_NS12placeholders2_7E:
	.zero		1
	.type		_ZN30_INTERNAL_cb879107_4_k_cu_main4cuda3std3__45__cpo7crbeginE,@object
	.size		_ZN30_INTERNAL_cb879107_4_k_cu_main4cuda3std3__45__cpo7crbeginE,(_ZN30_INTERNAL_cb879107_4_k_cu_main4cuda3std6ranges3__45__cpo4nextE - _ZN30_INTERNAL_cb879107_4_k_cu_main4cuda3std3__45__cpo7crbeginE)
_ZN30_INTERNAL_cb879107_4_k_cu_main4cuda3std3__45__cpo7crbeginE:
	.zero		1
	.type		_ZN30_INTERNAL_cb879107_4_k_cu_main4cuda3std6ranges3__45__cpo4nextE,@object
	.size		_ZN30_INTERNAL_cb879107_4_k_cu_main4cuda3std6ranges3__45__cpo4nextE,(_ZN30_INTERNAL_cb879107_4_k_cu_main4cuda3std6ranges3__45__cpo4swapE - _ZN30_INTERNAL_cb879107_4_k_cu_main4cuda3std6ranges3__45__cpo4nextE)
_ZN30_INTERNAL_cb879107_4_k_cu_main4cuda3std6ranges3__45__cpo4nextE:
	.zero		1
	.type		_ZN30_INTERNAL_cb879107_4_k_cu_main4cuda3std6ranges3__45__cpo4swapE,@object
	.size		_ZN30_INTERNAL_cb879107_4_k_cu_main4cuda3std6ranges3__45__cpo4swapE,(_ZN30_INTERNAL_cb879107_4_k_cu_main6thrust24THRUST_300001_SM_1000_NS8cuda_cub10par_nosyncE - _ZN30_INTERNAL_cb879107_4_k_cu_main4cuda3std6ranges3__45__cpo4swapE)
_ZN30_INTERNAL_cb879107_4_k_cu_main4cuda3std6ranges3__45__cpo4swapE:
	.zero		1
	.type		_ZN30_INTERNAL_cb879107_4_k_cu_main6thrust24THRUST_300001_SM_1000_NS8cuda_cub10par_nosyncE,@object
	.size		_ZN30_INTERNAL_cb879107_4_k_cu_main6thrust24THRUST_300001_SM_1000_NS8cuda_cub10par_nosyncE,(_ZN30_INTERNAL_cb879107_4_k_cu_main6thrust24THRUST_300001_SM_1000_NS12placeholders2_9E - _ZN30_INTERNAL_cb879107_4_k_cu_main6thrust24THRUST_300001_SM_1000_NS8cuda_cub10par_nosyncE)
_ZN30_INTERNAL_cb879107_4_k_cu_main6thrust24THRUST_300001_SM_1000_NS8cuda_cub10par_nosyncE:
	.zero		1
	.type		_ZN30_INTERNAL_cb879107_4_k_cu_main6thrust24THRUST_300001_SM_1000_NS12placeholders2_9E,@object
	.size		_ZN30_INTERNAL_cb879107_4_k_cu_main6thrust24THRUST_300001_SM_1000_NS12placeholders2_9E,(_ZN30_INTERNAL_cb879107_4_k_cu_main4cuda3std3__432_GLOBAL__N__cb879107_4_k_cu_main6ignoreE - _ZN30_INTERNAL_cb879107_4_k_cu_main6thrust24THRUST_300001_SM_1000_NS12placeholders2_9E)
_ZN30_INTERNAL_cb879107_4_k_cu_main6thrust24THRUST_300001_SM_1000_NS12placeholders2_9E:
	.zero		1
	.type		_ZN30_INTERNAL_cb879107_4_k_cu_main4cuda3std3__432_GLOBAL__N__cb879107_4_k_cu_main6ignoreE,@object
	.size		_ZN30_INTERNAL_cb879107_4_k_cu_main4cuda3std3__432_GLOBAL__N__cb879107_4_k_cu_main6ignoreE,(_ZN30_INTERNAL_cb879107_4_k_cu_main4cuda3std6ranges3__45__cpo4dataE - _ZN30_INTERNAL_cb879107_4_k_cu_main4cuda3std3__432_GLOBAL__N__cb879107_4_k_cu_main6ignoreE)
_ZN30_INTERNAL_cb879107_4_k_cu_main4cuda3std3__432_GLOBAL__N__cb879107_4_k_cu_main6ignoreE:
	.zero		1
	.type		_ZN30_INTERNAL_cb879107_4_k_cu_main4cuda3std6ranges3__45__cpo4dataE,@object
	.size		_ZN30_INTERNAL_cb879107_4_k_cu_main4cuda3std6ranges3__45__cpo4dataE,(_ZN30_INTERNAL_cb879107_4_k_cu_main6thrust24THRUST_300001_SM_1000_NS12placeholders2_1E - _ZN30_INTERNAL_cb879107_4_k_cu_main4cuda3std6ranges3__45__cpo4dataE)
_ZN30_INTERNAL_cb879107_4_k_cu_main4cuda3std6ranges3__45__cpo4dataE:
	.zero		1
	.type		_ZN30_INTERNAL_cb879107_4_k_cu_main6thrust24THRUST_300001_SM_1000_NS12placeholders2_1E,@object
	.size		_ZN30_INTERNAL_cb879107_4_k_cu_main6thrust24THRUST_300001_SM_1000_NS12placeholders2_1E,(_ZN30_INTERNAL_cb879107_4_k_cu_main4cuda3std3__45__cpo5beginE - _ZN30_INTERNAL_cb879107_4_k_cu_main6thrust24THRUST_300001_SM_1000_NS12placeholders2_1E)
_ZN30_INTERNAL_cb879107_4_k_cu_main6thrust24THRUST_300001_SM_1000_NS12placeholders2_1E:
	.zero		1
	.type		_ZN30_INTERNAL_cb879107_4_k_cu_main4cuda3std3__45__cpo5beginE,@object
	.size		_ZN30_INTERNAL_cb879107_4_k_cu_main4cuda3std3__45__cpo5beginE,(_ZN30_INTERNAL_cb879107_4_k_cu_main4cuda3std6ranges3__45__cpo5beginE - _ZN30_INTERNAL_cb879107_4_k_cu_main4cuda3std3__45__cpo5beginE)
_ZN30_INTERNAL_cb879107_4_k_cu_main4cuda3std3__45__cpo5beginE:
	.zero		1
	.type		_ZN30_INTERNAL_cb879107_4_k_cu_main4cuda3std6ranges3__45__cpo5beginE,@object
	.size		_ZN30_INTERNAL_cb879107_4_k_cu_main4cuda3std6ranges3__45__cpo5beginE,(_ZN30_INTERNAL_cb879107_4_k_cu_main6thrust24THRUST_300001_SM_1000_NS12placeholders2_5E - _ZN30_INTERNAL_cb879107_4_k_cu_main4cuda3std6ranges3__45__cpo5beginE)
_ZN30_INTERNAL_cb879107_4_k_cu_main4cuda3std6ranges3__45__cpo5beginE:
	.zero		1
	.type		_ZN30_INTERNAL_cb879107_4_k_cu_main6thrust24THRUST_300001_SM_1000_NS12placeholders2_5E,@object
	.size		_ZN30_INTERNAL_cb879107_4_k_cu_main6thrust24THRUST_300001_SM_1000_NS12placeholders2_5E,(_ZN30_INTERNAL_cb879107_4_k_cu_main4cuda3std3__45__cpo6rbeginE - _ZN30_INTERNAL_cb879107_4_k_cu_main6thrust24THRUST_300001_SM_1000_NS12placeholders2_5E)
_ZN30_INTERNAL_cb879107_4_k_cu_main6thrust24THRUST_300001_SM_1000_NS12placeholders2_5E:
	.zero		1
	.type		_ZN30_INTERNAL_cb879107_4_k_cu_main4cuda3std3__45__cpo6rbeginE,@object
	.size		_ZN30_INTERNAL_cb879107_4_k_cu_main4cuda3std3__45__cpo6rbeginE,(_ZN30_INTERNAL_cb879107_4_k_cu_main4cuda3std6ranges3__45__cpo7advanceE - _ZN30_INTERNAL_cb879107_4_k_cu_main4cuda3std3__45__cpo6rbeginE)
_ZN30_INTERNAL_cb879107_4_k_cu_main4cuda3std3__45__cpo6rbeginE:
	.zero		1
	.type		_ZN30_INTERNAL_cb879107_4_k_cu_main4cuda3std6ranges3__45__cpo7advanceE,@object
	.size		_ZN30_INTERNAL_cb879107_4_k_cu_main4cuda3std6ranges3__45__cpo7advanceE,(_ZN30_INTERNAL_cb879107_4_k_cu_main4cuda3std3__47nulloptE - _ZN30_INTERNAL_cb879107_4_k_cu_main4cuda3std6ranges3__45__cpo7advanceE)
_ZN30_INTERNAL_cb879107_4_k_cu_main4cuda3std6ranges3__45__cpo7advanceE:
	.zero		1
	.type		_ZN30_INTERNAL_cb879107_4_k_cu_main4cuda3std3__47nulloptE,@object
	.size		_ZN30_INTERNAL_cb879107_4_k_cu_main4cuda3std3__47nulloptE,(_ZN30_INTERNAL_cb879107_4_k_cu_main4cuda3std6ranges3__45__cpo8distanceE - _ZN30_INTERNAL_cb879107_4_k_cu_main4cuda3std3__47nulloptE)
_ZN30_INTERNAL_cb879107_4_k_cu_main4cuda3std3__47nulloptE:
	.zero		1
	.type		_ZN30_INTERNAL_cb879107_4_k_cu_main4cuda3std6ranges3__45__cpo8distanceE,@object
	.size		_ZN30_INTERNAL_cb879107_4_k_cu_main4cuda3std6ranges3__45__cpo8distanceE,(_ZN30_INTERNAL_cb879107_4_k_cu_main6thrust24THRUST_300001_SM_1000_NS12placeholders3_10E - _ZN30_INTERNAL_cb879107_4_k_cu_main4cuda3std6ranges3__45__cpo8distanceE)
_ZN30_INTERNAL_cb879107_4_k_cu_main4cuda3std6ranges3__45__cpo8distanceE:
	.zero		1
	.type		_ZN30_INTERNAL_cb879107_4_k_cu_main6thrust24THRUST_300001_SM_1000_NS12placeholders3_10E,@object
	.size		_ZN30_INTERNAL_cb879107_4_k_cu_main6thrust24THRUST_300001_SM_1000_NS12placeholders3_10E,(_ZN30_INTERNAL_cb879107_4_k_cu_main4cuda3std3__419piecewise_constructE - _ZN30_INTERNAL_cb879107_4_k_cu_main6thrust24THRUST_300001_SM_1000_NS12placeholders3_10E)
_ZN30_INTERNAL_cb879107_4_k_cu_main6thrust24THRUST_300001_SM_1000_NS12placeholders3_10E:
	.zero		1
	.type		_ZN30_INTERNAL_cb879107_4_k_cu_main4cuda3std3__419piecewise_constructE,@object
	.size		_ZN30_INTERNAL_cb879107_4_k_cu_main4cuda3std3__419piecewise_constructE,(_ZN30_INTERNAL_cb879107_4_k_cu_main4cuda3std6ranges3__45__cpo5cdataE - _ZN30_INTERNAL_cb879107_4_k_cu_main4cuda3std3__419piecewise_constructE)
_ZN30_INTERNAL_cb879107_4_k_cu_main4cuda3std3__419piecewise_constructE:
	.zero		1
	.type		_ZN30_INTERNAL_cb879107_4_k_cu_main4cuda3std6ranges3__45__cpo5cdataE,@object
	.size		_ZN30_INTERNAL_cb879107_4_k_cu_main4cuda3std6ranges3__45__cpo5cdataE,(_ZN30_INTERNAL_cb879107_4_k_cu_main6thrust24THRUST_300001_SM_1000_NS12placeholders2_2E - _ZN30_INTERNAL_cb879107_4_k_cu_main4cuda3std6ranges3__45__cpo5cdataE)
_ZN30_INTERNAL_cb879107_4_k_cu_main4cuda3std6ranges3__45__cpo5cdataE:
	.zero		1
	.type		_ZN30_INTERNAL_cb879107_4_k_cu_main6thrust24THRUST_300001_SM_1000_NS12placeholders2_2E,@object
	.size		_ZN30_INTERNAL_cb879107_4_k_cu_main6thrust24THRUST_300001_SM_1000_NS12placeholders2_2E,(_ZN30_INTERNAL_cb879107_4_k_cu_main4cuda3std3__45__cpo3endE - _ZN30_INTERNAL_cb879107_4_k_cu_main6thrust24THRUST_300001_SM_1000_NS12placeholders2_2E)
_ZN30_INTERNAL_cb879107_4_k_cu_main6thrust24THRUST_300001_SM_1000_NS12placeholders2_2E:
	.zero		1
	.type		_ZN30_INTERNAL_cb879107_4_k_cu_main4cuda3std3__45__cpo3endE,@object
	.size		_ZN30_INTERNAL_cb879107_4_k_cu_main4cuda3std3__45__cpo3endE,(_ZN30_INTERNAL_cb879107_4_k_cu_main4cuda3std6ranges3__45__cpo3endE - _ZN30_INTERNAL_cb879107_4_k_cu_main4cuda3std3__45__cpo3endE)
_ZN30_INTERNAL_cb879107_4_k_cu_main4cuda3std3__45__cpo3endE:
	.zero		1
	.type		_ZN30_INTERNAL_cb879107_4_k_cu_main4cuda3std6ranges3__45__cpo3endE,@object
	.size		_ZN30_INTERNAL_cb879107_4_k_cu_main4cuda3std6ranges3__45__cpo3endE,(_ZN30_INTERNAL_cb879107_4_k_cu_main6thrust24THRUST_300001_SM_1000_NS12placeholders2_6E - _ZN30_INTERNAL_cb879107_4_k_cu_main4cuda3std6ranges3__45__cpo3endE)
_ZN30_INTERNAL_cb879107_4_k_cu_main4cuda3std6ranges3__45__cpo3endE:
	.zero		1
	.type		_ZN30_INTERNAL_cb879107_4_k_cu_main6thrust24THRUST_300001_SM_1000_NS12placeholders2_6E,@object
	.size		_ZN30_INTERNAL_cb879107_4_k_cu_main6thrust24THRUST_300001_SM_1000_NS12placeholders2_6E,(_ZN30_INTERNAL_cb879107_4_k_cu_main4cuda3std3__45__cpo4rendE - _ZN30_INTERNAL_cb879107_4_k_cu_main6thrust24THRUST_300001_SM_1000_NS12placeholders2_6E)
_ZN30_INTERNAL_cb879107_4_k_cu_main6thrust24THRUST_300001_SM_1000_NS12placeholders2_6E:
	.zero		1
	.type		_ZN30_INTERNAL_cb879107_4_k_cu_main4cuda3std3__45__cpo4rendE,@object
	.size		_ZN30_INTERNAL_cb879107_4_k_cu_main4cuda3std3__45__cpo4rendE,(_ZN30_INTERNAL_cb879107_4_k_cu_main4cuda3std6ranges3__45__cpo9iter_swapE - _ZN30_INTERNAL_cb879107_4_k_cu_main4cuda3std3__45__cpo4rendE)
_ZN30_INTERNAL_cb879107_4_k_cu_main4cuda3std3__45__cpo4rendE:
	.zero		1
	.type		_ZN30_INTERNAL_cb879107_4_k_cu_main4cuda3std6ranges3__45__cpo9iter_swapE,@object
	.size		_ZN30_INTERNAL_cb879107_4_k_cu_main4cuda3std6ranges3__45__cpo9iter_swapE,(_ZN30_INTERNAL_cb879107_4_k_cu_main4cuda3std3__48unexpectE - _ZN30_INTERNAL_cb879107_4_k_cu_main4cuda3std6ranges3__45__cpo9iter_swapE)
_ZN30_INTERNAL_cb879107_4_k_cu_main4cuda3std6ranges3__45__cpo9iter_swapE:
	.zero		1
	.type		_ZN30_INTERNAL_cb879107_4_k_cu_main4cuda3std3__48unexpectE,@object
	.size		_ZN30_INTERNAL_cb879107_4_k_cu_main4cuda3std3__48unexpectE,(_ZN30_INTERNAL_cb879107_4_k_cu_main6thrust24THRUST_300001_SM_1000_NS8cuda_cub3parE - _ZN30_INTERNAL_cb879107_4_k_cu_main4cuda3std3__48unexpectE)
_ZN30_INTERNAL_cb879107_4_k_cu_main4cuda3std3__48unexpectE:
	.zero		1
	.type		_ZN30_INTERNAL_cb879107_4_k_cu_main6thrust24THRUST_300001_SM_1000_NS8cuda_cub3parE,@object
	.size		_ZN30_INTERNAL_cb879107_4_k_cu_main6thrust24THRUST_300001_SM_1000_NS8cuda_cub3parE,(_ZN30_INTERNAL_cb879107_4_k_cu_main6thrust24THRUST_300001_SM_1000_NS12placeholders2_4E - _ZN30_INTERNAL_cb879107_4_k_cu_main6thrust24THRUST_300001_SM_1000_NS8cuda_cub3parE)
_ZN30_INTERNAL_cb879107_4_k_cu_main6thrust24THRUST_300001_SM_1000_NS8cuda_cub3parE:
	.zero		1
	.type		_ZN30_INTERNAL_cb879107_4_k_cu_main6thrust24THRUST_300001_SM_1000_NS12placeholders2_4E,@object
	.size		_ZN30_INTERNAL_cb879107_4_k_cu_main6thrust24THRUST_300001_SM_1000_NS12placeholders2_4E,(_ZN30_INTERNAL_cb879107_4_k_cu_main4cuda3std3__45__cpo4cendE - _ZN30_INTERNAL_cb879107_4_k_cu_main6thrust24THRUST_300001_SM_1000_NS12placeholders2_4E)
_ZN30_INTERNAL_cb879107_4_k_cu_main6thrust24THRUST_300001_SM_1000_NS12placeholders2_4E:
	.zero		1
	.type		_ZN30_INTERNAL_cb879107_4_k_cu_main4cuda3std3__45__cpo4cendE,@object
	.size		_ZN30_INTERNAL_cb879107_4_k_cu_main4cuda3std3__45__cpo4cendE,(_ZN30_INTERNAL_cb879107_4_k_cu_main4cuda3std6ranges3__45__cpo4cendE - _ZN30_INTERNAL_cb879107_4_k_cu_main4cuda3std3__45__cpo4cendE)
_ZN30_INTERNAL_cb879107_4_k_cu_main4cuda3std3__45__cpo4cendE:
	.zero		1
	.type		_ZN30_INTERNAL_cb879107_4_k_cu_main4cuda3std6ranges3__45__cpo4cendE,@object
	.size		_ZN30_INTERNAL_cb879107_4_k_cu_main4cuda3std6ranges3__45__cpo4cendE,(_ZN30_INTERNAL_cb879107_4_k_cu_main4cuda3std3__420unreachable_sentinelE - _ZN30_INTERNAL_cb879107_4_k_cu_main4cuda3std6ranges3__45__cpo4cendE)
_ZN30_INTERNAL_cb879107_4_k_cu_main4cuda3std6ranges3__45__cpo4cendE:
	.zero		1
	.type		_ZN30_INTERNAL_cb879107_4_k_cu_main4cuda3std3__420unreachable_sentinelE,@object
	.size		_ZN30_INTERNAL_cb879107_4_k_cu_main4cuda3std3__420unreachable_sentinelE,(_ZN30_INTERNAL_cb879107_4_k_cu_main4cuda3std6ranges3__45__cpo5ssizeE - _ZN30_INTERNAL_cb879107_4_k_cu_main4cuda3std3__420unreachable_sentinelE)
_ZN30_INTERNAL_cb879107_4_k_cu_main4cuda3std3__420unreachable_sentinelE:
	.zero		1
	.type		_ZN30_INTERNAL_cb879107_4_k_cu_main4cuda3std6ranges3__45__cpo5ssizeE,@object
	.size		_ZN30_INTERNAL_cb879107_4_k_cu_main4cuda3std6ranges3__45__cpo5ssizeE,(_ZN30_INTERNAL_cb879107_4_k_cu_main6thrust24THRUST_300001_SM_1000_NS12placeholders2_8E - _ZN30_INTERNAL_cb879107_4_k_cu_main4cuda3std6ranges3__45__cpo5ssizeE)
_ZN30_INTERNAL_cb879107_4_k_cu_main4cuda3std6ranges3__45__cpo5ssizeE:
	.zero		1
	.type		_ZN30_INTERNAL_cb879107_4_k_cu_main6thrust24THRUST_300001_SM_1000_NS12placeholders2_8E,@object
	.size		_ZN30_INTERNAL_cb879107_4_k_cu_main6thrust24THRUST_300001_SM_1000_NS12placeholders2_8E,(_ZN30_INTERNAL_cb879107_4_k_cu_main4cuda3std3__45__cpo5crendE - _ZN30_INTERNAL_cb879107_4_k_cu_main6thrust24THRUST_300001_SM_1000_NS12placeholders2_8E)
_ZN30_INTERNAL_cb879107_4_k_cu_main6thrust24THRUST_300001_SM_1000_NS12placeholders2_8E:
	.zero		1
	.type		_ZN30_INTERNAL_cb879107_4_k_cu_main4cuda3std3__45__cpo5crendE,@object
	.size		_ZN30_INTERNAL_cb879107_4_k_cu_main4cuda3std3__45__cpo5crendE,(_ZN30_INTERNAL_cb879107_4_k_cu_main4cuda3std6ranges3__45__cpo4prevE - _ZN30_INTERNAL_cb879107_4_k_cu_main4cuda3std3__45__cpo5crendE)
_ZN30_INTERNAL_cb879107_4_k_cu_main4cuda3std3__45__cpo5crendE:
	.zero		1
	.type		_ZN30_INTERNAL_cb879107_4_k_cu_main4cuda3std6ranges3__45__cpo4prevE,@object
	.size		_ZN30_INTERNAL_cb879107_4_k_cu_main4cuda3std6ranges3__45__cpo4prevE,(_ZN30_INTERNAL_cb879107_4_k_cu_main4cuda3std6ranges3__45__cpo9iter_moveE - _ZN30_INTERNAL_cb879107_4_k_cu_main4cuda3std6ranges3__45__cpo4prevE)
_ZN30_INTERNAL_cb879107_4_k_cu_main4cuda3std6ranges3__45__cpo4prevE:
	.zero		1
	.type		_ZN30_INTERNAL_cb879107_4_k_cu_main4cuda3std6ranges3__45__cpo9iter_moveE,@object
	.size		_ZN30_INTERNAL_cb879107_4_k_cu_main4cuda3std6ranges3__45__cpo9iter_moveE,(_ZN30_INTERNAL_cb879107_4_k_cu_main6thrust24THRUST_300001_SM_1000_NS6system6detail10sequential3seqE - _ZN30_INTERNAL_cb879107_4_k_cu_main4cuda3std6ranges3__45__cpo9iter_moveE)
_ZN30_INTERNAL_cb879107_4_k_cu_main4cuda3std6ranges3__45__cpo9iter_moveE:
	.zero		1
	.type		_ZN30_INTERNAL_cb879107_4_k_cu_main6thrust24THRUST_300001_SM_1000_NS6system6detail10sequential3seqE,@object
	.size		_ZN30_INTERNAL_cb879107_4_k_cu_main6thrust24THRUST_300001_SM_1000_NS6system6detail10sequential3seqE,(.L_40 - _ZN30_INTERNAL_cb879107_4_k_cu_main6thrust24THRUST_300001_SM_1000_NS6system6detail10sequential3seqE)
_ZN30_INTERNAL_cb879107_4_k_cu_main6thrust24THRUST_300001_SM_1000_NS6system6detail10sequential3seqE:
	.zero		1
.L_40:


//--------------------- .nv.shared._ZN3cub18CUB_300001_SM_10006detail6reduce18DeviceReduceKernelINS2_10policy_hubIfyN4cuda3std3__44plusIfEEE10Policy1000EN6thrust24THRUST_300001_SM_1000_NS17counting_iteratorIiNSD_11use_defaultESF_SF_EEyS9_f11estimate_piEEvT0_PT3_T1_NS0_13GridEvenShareISL_EET2_T4_ --------------------------
	.section	.nv.shared._ZN3cub18CUB_300001_SM_10006detail6reduce18DeviceReduceKernelINS2_10policy_hubIfyN4cuda3std3__44plusIfEEE10Policy1000EN6thrust24THRUST_300001_SM_1000_NS17counting_iteratorIiNSD_11use_defaultESF_SF_EEyS9_f11estimate_piEEvT0_PT3_T1_NS0_13GridEvenShareISL_EET2_T4_,"aw",@nobits
	.sectionflags	@""
	.align	4
.nv.shared._ZN3cub18CUB_300001_SM_10006detail6reduce18DeviceReduceKernelINS2_10policy_hubIfyN4cuda3std3__44plusIfEEE10Policy1000EN6thrust24THRUST_300001_SM_1000_NS17counting_iteratorIiNSD_11use_defaultESF_SF_EEyS9_f11estimate_piEEvT0_PT3_T1_NS0_13GridEvenShareISL_EET2_T4_:
	.zero		1068


//--------------------- .nv.shared._ZN3cub18CUB_300001_SM_10006detail6reduce28DeviceReduceSingleTileKernelINS2_10policy_hubIfyN4cuda3std3__44plusIfEEE10Policy1000EN6thrust24THRUST_300001_SM_1000_NS17counting_iteratorIiNSD_11use_defaultESF_SF_EEPfyS9_ff11estimate_piEEvT0_T1_T2_T3_T4_T6_ --------------------------
	.section	.nv.shared._ZN3cub18CUB_300001_SM_10006detail6reduce28DeviceReduceSingleTileKernelINS2_10policy_hubIfyN4cuda3std3__44plusIfEEE10Policy1000EN6thrust24THRUST_300001_SM_1000_NS17counting_iteratorIiNSD_11use_defaultESF_SF_EEPfyS9_ff11estimate_piEEvT0_T1_T2_T3_T4_T6_,"aw",@nobits
	.sectionflags	@""
	.align	4
.nv.shared._ZN3cub18CUB_300001_SM_10006detail6reduce28DeviceReduceSingleTileKernelINS2_10policy_hubIfyN4cuda3std3__44plusIfEEE10Policy1000EN6thrust24THRUST_300001_SM_1000_NS17counting_iteratorIiNSD_11use_defaultESF_SF_EEPfyS9_ff11estimate_piEEvT0_T1_T2_T3_T4_T6_:
	.zero		1068


//--------------------- .nv.shared._ZN3cub18CUB_300001_SM_10006detail6reduce28DeviceReduceSingleTileKernelINS2_10policy_hubIfjN4cuda3std3__44plusIfEEE10Policy1000EPfSC_iS9_ffNS7_10__identityEEEvT0_T1_T2_T3_T4_T6_ --------------------------
	.section	.nv.shared._ZN3cub18CUB_300001_SM_10006detail6reduce28DeviceReduceSingleTileKernelINS2_10policy_hubIfjN4cuda3std3__44plusIfEEE10Policy1000EPfSC_iS9_ffNS7_10__identityEEEvT0_T1_T2_T3_T4_T6_,"aw",@nobits
	.sectionflags	@""
	.align	4
.nv.shared._ZN3cub18CUB_300001_SM_10006detail6reduce28DeviceReduceSingleTileKernelINS2_10policy_hubIfjN4cuda3std3__44plusIfEEE10Policy1000EPfSC_iS9_ffNS7_10__identityEEEvT0_T1_T2_T3_T4_T6_:
	.zero		1108


//--------------------- .nv.shared._ZN3cub18CUB_300001_SM_10006detail6reduce18DeviceReduceKernelINS2_10policy_hubIfjN4cuda3std3__44plusIfEEE10Policy1000EN6thrust24THRUST_300001_SM_1000_NS17counting_iteratorIiNSD_11use_defaultESF_SF_EEjS9_f11estimate_piEEvT0_PT3_T1_NS0_13GridEvenShareISL_EET2_T4_ --------------------------
	.section	.nv.shared._ZN3cub18CUB_300001_SM_10006detail6reduce18DeviceReduceKernelINS2_10policy_hubIfjN4cuda3std3__44plusIfEEE10Policy1000EN6thrust24THRUST_300001_SM_1000_NS17counting_iteratorIiNSD_11use_defaultESF_SF_EEjS9_f11estimate_piEEvT0_PT3_T1_NS0_13GridEvenShareISL_EET2_T4_,"aw",@nobits
	.sectionflags	@""
	.align	4
.nv.shared._ZN3cub18CUB_300001_SM_10006detail6reduce18DeviceReduceKernelINS2_10policy_hubIfjN4cuda3std3__44plusIfEEE10Policy1000EN6thrust24THRUST_300001_SM_1000_NS17counting_iteratorIiNSD_11use_defaultESF_SF_EEjS9_f11estimate_piEEvT0_PT3_T1_NS0_13GridEvenShareISL_EET2_T4_:
	.zero		1108


//--------------------- .nv.shared._ZN3cub18CUB_300001_SM_10006detail6reduce28DeviceReduceSingleTileKernelINS2_10policy_hubIfjN4cuda3std3__44plusIfEEE10Policy1000EN6thrust24THRUST_300001_SM_1000_NS17counting_iteratorIiNSD_11use_defaultESF_SF_EEPfjS9_ff11estimate_piEEvT0_T1_T2_T3_T4_T6_ --------------------------
	.section	.nv.shared._ZN3cub18CUB_300001_SM_10006detail6reduce28DeviceReduceSingleTileKernelINS2_10policy_hubIfjN4cuda3std3__44plusIfEEE10Policy1000EN6thrust24THRUST_300001_SM_1000_NS17counting_iteratorIiNSD_11use_defaultESF_SF_EEPfjS9_ff11estimate_piEEvT0_T1_T2_T3_T4_T6_,"aw",@nobits
	.sectionflags	@""
	.align	4
.nv.shared._ZN3cub18CUB_300001_SM_10006detail6reduce28DeviceReduceSingleTileKernelINS2_10policy_hubIfjN4cuda3std3__44plusIfEEE10Policy1000EN6thrust24THRUST_300001_SM_1000_NS17counting_iteratorIiNSD_11use_defaultESF_SF_EEPfjS9_ff11estimate_piEEvT0_T1_T2_T3_T4_T6_:
	.zero		1108


//--------------------- .nv.constant0._ZN3cub18CUB_300001_SM_10006detail6reduce28DeviceReduceSingleTileKernelINS2_10policy_hubIfyN4cuda3std3__44plusIfEEE10Policy1000EPfSC_iS9_ffNS7_10__identityEEEvT0_T1_T2_T3_T4_T6_ --------------------------
	.section	.nv.constant0._ZN3cub18CUB_300001_SM_10006detail6reduce28DeviceReduceSingleTileKernelINS2_10policy_hubIfyN4cuda3std3__44plusIfEEE10Policy1000EPfSC_iS9_ffNS7_10__identityEEEvT0_T1_T2_T3_T4_T6_,"a",@progbits
	.sectionflags	@""
	.align	4
.nv.constant0._ZN3cub18CUB_300001_SM_10006detail6reduce28DeviceReduceSingleTileKernelINS2_10policy_hubIfyN4cuda3std3__44plusIfEEE10Policy1000EPfSC_iS9_ffNS7_10__identityEEEvT0_T1_T2_T3_T4_T6_:
	.zero		925


//--------------------- .nv.constant0._ZN3cub18CUB_300001_SM_10006detail6reduce18DeviceReduceKernelINS2_10policy_hubIfyN4cuda3std3__44plusIfEEE10Policy1000EN6thrust24THRUST_300001_SM_1000_NS17counting_iteratorIiNSD_11use_defaultESF_SF_EEyS9_f11estimate_piEEvT0_PT3_T1_NS0_13GridEvenShareISL_EET2_T4_ --------------------------
	.section	.nv.constant0._ZN3cub18CUB_300001_SM_10006detail6reduce18DeviceReduceKernelINS2_10policy_hubIfyN4cuda3std3__44plusIfEEE10Policy1000EN6thrust24THRUST_300001_SM_1000_NS17counting_iteratorIiNSD_11use_defaultESF_SF_EEyS9_f11estimate_piEEvT0_PT3_T1_NS0_13GridEvenShareISL_EET2_T4_,"a",@progbits
	.sectionflags	@""
	.align	4
.nv.constant0._ZN3cub18CUB_300001_SM_10006detail6reduce18DeviceReduceKernelINS2_10policy_hubIfyN4cuda3std3__44plusIfEEE10Policy1000EN6thrust24THRUST_300001_SM_1000_NS17counting_iteratorIiNSD_11use_defaultESF_SF_EEyS9_f11estimate_piEEvT0_PT3_T1_NS0_13GridEvenShareISL_EET2_T4_:
	.zero		1000


//--------------------- .nv.constant0._ZN3cub18CUB_300001_SM_10006detail6reduce28DeviceReduceSingleTileKernelINS2_10policy_hubIfyN4cuda3std3__44plusIfEEE10Policy1000EN6thrust24THRUST_300001_SM_1000_NS17counting_iteratorIiNSD_11use_defaultESF_SF_EEPfyS9_ff11estimate_piEEvT0_T1_T2_T3_T4_T6_ --------------------------
	.section	.nv.constant0._ZN3cub18CUB_300001_SM_10006detail6reduce28DeviceReduceSingleTileKernelINS2_10policy_hubIfyN4cuda3std3__44plusIfEEE10Policy1000EN6thrust24THRUST_300001_SM_1000_NS17counting_iteratorIiNSD_11use_defaultESF_SF_EEPfyS9_ff11estimate_piEEvT0_T1_T2_T3_T4_T6_,"a",@progbits
	.sectionflags	@""
	.align	4
.nv.constant0._ZN3cub18CUB_300001_SM_10006detail6reduce28DeviceReduceSingleTileKernelINS2_10policy_hubIfyN4cuda3std3__44plusIfEEE10Policy1000EN6thrust24THRUST_300001_SM_1000_NS17counting_iteratorIiNSD_11use_defaultESF_SF_EEPfyS9_ff11estimate_piEEvT0_T1_T2_T3_T4_T6_:
	.zero		932


//--------------------- .nv.constant0._ZN3cub18CUB_300001_SM_10006detail6reduce28DeviceReduceSingleTileKernelINS2_10policy_hubIfjN4cuda3std3__44plusIfEEE10Policy1000EPfSC_iS9_ffNS7_10__identityEEEvT0_T1_T2_T3_T4_T6_ --------------------------
	.section	.nv.constant0._ZN3cub18CUB_300001_SM_10006detail6reduce28DeviceReduceSingleTileKernelINS2_10policy_hubIfjN4cuda3std3__44plusIfEEE10Policy1000EPfSC_iS9_ffNS7_10__identityEEEvT0_T1_T2_T3_T4_T6_,"a",@progbits
	.sectionflags	@""
	.align	4
.nv.constant0._ZN3cub18CUB_300001_SM_10006detail6reduce28DeviceReduceSingleTileKernelINS2_10policy_hubIfjN4cuda3std3__44plusIfEEE10Policy1000EPfSC_iS9_ffNS7_10__identityEEEvT0_T1_T2_T3_T4_T6_:
	.zero		925


//--------------------- .nv.constant0._ZN3cub18CUB_300001_SM_10006detail6reduce18DeviceReduceKernelINS2_10policy_hubIfjN4cuda3std3__44plusIfEEE10Policy1000EN6thrust24THRUST_300001_SM_1000_NS17counting_iteratorIiNSD_11use_defaultESF_SF_EEjS9_f11estimate_piEEvT0_PT3_T1_NS0_13GridEvenShareISL_EET2_T4_ --------------------------
	.section	.nv.constant0._ZN3cub18CUB_300001_SM_10006detail6reduce18DeviceReduceKernelINS2_10policy_hubIfjN4cuda3std3__44plusIfEEE10Policy1000EN6thrust24THRUST_300001_SM_1000_NS17counting_iteratorIiNSD_11use_defaultESF_SF_EEjS9_f11estimate_piEEvT0_PT3_T1_NS0_13GridEvenShareISL_EET2_T4_,"a",@progbits
	.sectionflags	@""
	.align	4
.nv.constant0._ZN3cub18CUB_300001_SM_10006detail6reduce18DeviceReduceKernelINS2_10policy_hubIfjN4cuda3std3__44plusIfEEE10Policy1000EN6thrust24THRUST_300001_SM_1000_NS17counting_iteratorIiNSD_11use_defaultESF_SF_EEjS9_f11estimate_piEEvT0_PT3_T1_NS0_13GridEvenShareISL_EET2_T4_:
	.zero		964


//--------------------- .nv.constant0._ZN3cub18CUB_300001_SM_10006detail6reduce28DeviceReduceSingleTileKernelINS2_10policy_hubIfjN4cuda3std3__44plusIfEEE10Policy1000EN6thrust24THRUST_300001_SM_1000_NS17counting_iteratorIiNSD_11use_defaultESF_SF_EEPfjS9_ff11estimate_piEEvT0_T1_T2_T3_T4_T6_ --------------------------
	.section	.nv.constant0._ZN3cub18CUB_300001_SM_10006detail6reduce28DeviceReduceSingleTileKernelINS2_10policy_hubIfjN4cuda3std3__44plusIfEEE10Policy1000EN6thrust24THRUST_300001_SM_1000_NS17counting_iteratorIiNSD_11use_defaultESF_SF_EEPfjS9_ff11estimate_piEEvT0_T1_T2_T3_T4_T6_,"a",@progbits
	.sectionflags	@""
	.align	4
.nv.constant0._ZN3cub18CUB_300001_SM_10006detail6reduce28DeviceReduceSingleTileKernelINS2_10policy_hubIfjN4cuda3std3__44plusIfEEE10Policy1000EN6thrust24THRUST_300001_SM_1000_NS17counting_iteratorIiNSD_11use_defaultESF_SF_EEPfjS9_ff11estimate_piEEvT0_T1_T2_T3_T4_T6_:
	.zero		928


//--------------------- .nv.constant0._ZN3cub18CUB_300001_SM_10006detail11EmptyKernelIvEEvv --------------------------
	.section	.nv.constant0._ZN3cub18CUB_300001_SM_10006detail11EmptyKernelIvEEvv,"a",@progbits
	.sectionflags	@""
	.align	4
.nv.constant0._ZN3cub18CUB_300001_SM_10006detail11EmptyKernelIvEEvv:
	.zero		896


//--------------------- SYMBOLS --------------------------

	.type		.nv.reservedSmem.offset0,@object
	.size		.nv.reservedSmem.offset0,0x4
	.type		.nv.reservedSmem.cap,@object
	.size		.nv.reservedSmem.cap,0x4
